//
// Generated by NVIDIA NVVM Compiler
//
// Compiler Build ID: CL-36424714
// Cuda compilation tools, release 13.0, V13.0.88
// Based on NVVM 20.0.0
//

.version 9.0
.target sm_100
.address_size 64

	// .globl	_Z19calculate_distancesjjPPfS0_PjPh
// _ZZN3cub18CUB_300001_SM_10006detail6reduce28DeviceReduceSingleTileKernelINS2_10policy_hubIhjN4cuda3std3__44plusIhEEE10Policy1000EN6thrust24THRUST_300001_SM_1000_NS10device_ptrIhEEPhjS9_hhNS7_10__identityEEEvT0_T1_T2_T3_T4_T6_E12temp_storage has been demoted
// _ZZN3cub18CUB_300001_SM_10006detail6reduce18DeviceReduceKernelINS2_10policy_hubIhjN4cuda3std3__44plusIhEEE10Policy1000EN6thrust24THRUST_300001_SM_1000_NS10device_ptrIhEEjS9_hNS7_10__identityEEEvT0_PT3_T1_NS0_13GridEvenShareISK_EET2_T4_E12temp_storage has been demoted
// _ZZN3cub18CUB_300001_SM_10006detail6reduce28DeviceReduceSingleTileKernelINS2_10policy_hubIhjN4cuda3std3__44plusIhEEE10Policy1000EPhSC_iS9_hhNS7_10__identityEEEvT0_T1_T2_T3_T4_T6_E12temp_storage has been demoted
// _ZZN3cub18CUB_300001_SM_10006detail6reduce28DeviceReduceSingleTileKernelINS2_10policy_hubIhyN4cuda3std3__44plusIhEEE10Policy1000EN6thrust24THRUST_300001_SM_1000_NS10device_ptrIhEEPhyS9_hhNS7_10__identityEEEvT0_T1_T2_T3_T4_T6_E12temp_storage has been demoted
// _ZZN3cub18CUB_300001_SM_10006detail6reduce18DeviceReduceKernelINS2_10policy_hubIhyN4cuda3std3__44plusIhEEE10Policy1000EN6thrust24THRUST_300001_SM_1000_NS10device_ptrIhEEyS9_hNS7_10__identityEEEvT0_PT3_T1_NS0_13GridEvenShareISK_EET2_T4_E12temp_storage has been demoted
// _ZZN3cub18CUB_300001_SM_10006detail6reduce28DeviceReduceSingleTileKernelINS2_10policy_hubIhyN4cuda3std3__44plusIhEEE10Policy1000EPhSC_iS9_hhNS7_10__identityEEEvT0_T1_T2_T3_T4_T6_E12temp_storage has been demoted
.global .align 1 .b8 _ZN34_INTERNAL_38217058_4_k_cu_422508cf4cuda3std3__45__cpo5beginE[1];
.global .align 1 .b8 _ZN34_INTERNAL_38217058_4_k_cu_422508cf4cuda3std3__45__cpo3endE[1];
.global .align 1 .b8 _ZN34_INTERNAL_38217058_4_k_cu_422508cf4cuda3std3__45__cpo6cbeginE[1];
.global .align 1 .b8 _ZN34_INTERNAL_38217058_4_k_cu_422508cf4cuda3std3__45__cpo4cendE[1];
.global .align 1 .b8 _ZN34_INTERNAL_38217058_4_k_cu_422508cf4cuda3std3__45__cpo6rbeginE[1];
.global .align 1 .b8 _ZN34_INTERNAL_38217058_4_k_cu_422508cf4cuda3std3__45__cpo4rendE[1];
.global .align 1 .b8 _ZN34_INTERNAL_38217058_4_k_cu_422508cf4cuda3std3__45__cpo7crbeginE[1];
.global .align 1 .b8 _ZN34_INTERNAL_38217058_4_k_cu_422508cf4cuda3std3__45__cpo5crendE[1];
.global .align 1 .b8 _ZN34_INTERNAL_38217058_4_k_cu_422508cf4cuda3std3__436_GLOBAL__N__38217058_4_k_cu_422508cf6ignoreE[1];
.global .align 1 .b8 _ZN34_INTERNAL_38217058_4_k_cu_422508cf4cuda3std3__419piecewise_constructE[1];
.global .align 1 .b8 _ZN34_INTERNAL_38217058_4_k_cu_422508cf4cuda3std3__48in_placeE[1];
.global .align 1 .b8 _ZN34_INTERNAL_38217058_4_k_cu_422508cf4cuda3std3__420unreachable_sentinelE[1];
.global .align 1 .b8 _ZN34_INTERNAL_38217058_4_k_cu_422508cf4cuda3std3__47nulloptE[1];
.global .align 1 .b8 _ZN34_INTERNAL_38217058_4_k_cu_422508cf4cuda3std3__48unexpectE[1];
.global .align 1 .b8 _ZN34_INTERNAL_38217058_4_k_cu_422508cf4cuda3std6ranges3__45__cpo4swapE[1];
.global .align 1 .b8 _ZN34_INTERNAL_38217058_4_k_cu_422508cf4cuda3std6ranges3__45__cpo9iter_moveE[1];
.global .align 1 .b8 _ZN34_INTERNAL_38217058_4_k_cu_422508cf4cuda3std6ranges3__45__cpo5beginE[1];
.global .align 1 .b8 _ZN34_INTERNAL_38217058_4_k_cu_422508cf4cuda3std6ranges3__45__cpo3endE[1];
.global .align 1 .b8 _ZN34_INTERNAL_38217058_4_k_cu_422508cf4cuda3std6ranges3__45__cpo6cbeginE[1];
.global .align 1 .b8 _ZN34_INTERNAL_38217058_4_k_cu_422508cf4cuda3std6ranges3__45__cpo4cendE[1];
.global .align 1 .b8 _ZN34_INTERNAL_38217058_4_k_cu_422508cf4cuda3std6ranges3__45__cpo7advanceE[1];
.global .align 1 .b8 _ZN34_INTERNAL_38217058_4_k_cu_422508cf4cuda3std6ranges3__45__cpo9iter_swapE[1];
.global .align 1 .b8 _ZN34_INTERNAL_38217058_4_k_cu_422508cf4cuda3std6ranges3__45__cpo4nextE[1];
.global .align 1 .b8 _ZN34_INTERNAL_38217058_4_k_cu_422508cf4cuda3std6ranges3__45__cpo4prevE[1];
.global .align 1 .b8 _ZN34_INTERNAL_38217058_4_k_cu_422508cf4cuda3std6ranges3__45__cpo4dataE[1];
.global .align 1 .b8 _ZN34_INTERNAL_38217058_4_k_cu_422508cf4cuda3std6ranges3__45__cpo5cdataE[1];
.global .align 1 .b8 _ZN34_INTERNAL_38217058_4_k_cu_422508cf4cuda3std6ranges3__45__cpo4sizeE[1];
.global .align 1 .b8 _ZN34_INTERNAL_38217058_4_k_cu_422508cf4cuda3std6ranges3__45__cpo5ssizeE[1];
.global .align 1 .b8 _ZN34_INTERNAL_38217058_4_k_cu_422508cf4cuda3std6ranges3__45__cpo8distanceE[1];
.global .align 1 .b8 _ZN34_INTERNAL_38217058_4_k_cu_422508cf6thrust24THRUST_300001_SM_1000_NS8cuda_cub3parE[1];
.global .align 1 .b8 _ZN34_INTERNAL_38217058_4_k_cu_422508cf6thrust24THRUST_300001_SM_1000_NS8cuda_cub10par_nosyncE[1];
.global .align 1 .b8 _ZN34_INTERNAL_38217058_4_k_cu_422508cf6thrust24THRUST_300001_SM_1000_NS6system6detail10sequential3seqE[1];
.global .align 1 .b8 _ZN34_INTERNAL_38217058_4_k_cu_422508cf6thrust24THRUST_300001_SM_1000_NS12placeholders2_1E[1];
.global .align 1 .b8 _ZN34_INTERNAL_38217058_4_k_cu_422508cf6thrust24THRUST_300001_SM_1000_NS12placeholders2_2E[1];
.global .align 1 .b8 _ZN34_INTERNAL_38217058_4_k_cu_422508cf6thrust24THRUST_300001_SM_1000_NS12placeholders2_3E[1];
.global .align 1 .b8 _ZN34_INTERNAL_38217058_4_k_cu_422508cf6thrust24THRUST_300001_SM_1000_NS12placeholders2_4E[1];
.global .align 1 .b8 _ZN34_INTERNAL_38217058_4_k_cu_422508cf6thrust24THRUST_300001_SM_1000_NS12placeholders2_5E[1];
.global .align 1 .b8 _ZN34_INTERNAL_38217058_4_k_cu_422508cf6thrust24THRUST_300001_SM_1000_NS12placeholders2_6E[1];
.global .align 1 .b8 _ZN34_INTERNAL_38217058_4_k_cu_422508cf6thrust24THRUST_300001_SM_1000_NS12placeholders2_7E[1];
.global .align 1 .b8 _ZN34_INTERNAL_38217058_4_k_cu_422508cf6thrust24THRUST_300001_SM_1000_NS12placeholders2_8E[1];
.global .align 1 .b8 _ZN34_INTERNAL_38217058_4_k_cu_422508cf6thrust24THRUST_300001_SM_1000_NS12placeholders2_9E[1];
.global .align 1 .b8 _ZN34_INTERNAL_38217058_4_k_cu_422508cf6thrust24THRUST_300001_SM_1000_NS12placeholders3_10E[1];
.global .align 1 .b8 _ZN34_INTERNAL_38217058_4_k_cu_422508cf6thrust24THRUST_300001_SM_1000_NS3seqE[1];
.extern .shared .align 16 .b8 membership_changed[];

.visible .entry _Z19calculate_distancesjjPPfS0_PjPh(
	.param .u32 _Z19calculate_distancesjjPPfS0_PjPh_param_0,
	.param .u32 _Z19calculate_distancesjjPPfS0_PjPh_param_1,
	.param .u64 .ptr .align 1 _Z19calculate_distancesjjPPfS0_PjPh_param_2,
	.param .u64 .ptr .align 1 _Z19calculate_distancesjjPPfS0_PjPh_param_3,
	.param .u64 .ptr .align 1 _Z19calculate_distancesjjPPfS0_PjPh_param_4,
	.param .u64 .ptr .align 1 _Z19calculate_distancesjjPPfS0_PjPh_param_5
)
{
	.reg .pred 	%p<21>;
	.reg .b16 	%rs<6>;
	.reg .b32 	%r<53>;
	.reg .b32 	%f<99>;
	.reg .b64 	%rd<150>;

	ld.param.u32 	%r25, [_Z19calculate_distancesjjPPfS0_PjPh_param_0];
	ld.param.u32 	%r24, [_Z19calculate_distancesjjPPfS0_PjPh_param_1];
	ld.param.u64 	%rd7, [_Z19calculate_distancesjjPPfS0_PjPh_param_2];
	ld.param.u64 	%rd8, [_Z19calculate_distancesjjPPfS0_PjPh_param_3];
	cvta.to.global.u64 	%rd1, %rd8;
	cvta.to.global.u64 	%rd2, %rd7;
	mov.u32 	%r1, %ctaid.x;
	mov.u32 	%r52, %ntid.x;
	mov.u32 	%r3, %tid.x;
	mad.lo.s32 	%r4, %r1, %r52, %r3;
	setp.ge.u32 	%p1, %r4, %r25;
	@%p1 bra 	$L__BB0_16;
	setp.eq.s32 	%p2, %r24, 0;
	mov.b32 	%r51, 0;
	@%p2 bra 	$L__BB0_10;
	and.b32  	%r5, %r24, 3;
	setp.lt.u32 	%p3, %r24, 4;
	mov.f32 	%f97, 0f7F800000;
	mov.b32 	%r49, 0;
	mov.u32 	%r51, %r49;
	@%p3 bra 	$L__BB0_5;
	mov.f32 	%f97, 0f7F800000;
	mov.b32 	%r43, 0;
	mov.b64 	%rd149, 0;
	mul.wide.u32 	%rd12, %r4, 4;
	and.b32  	%r49, %r24, -4;
	mov.u32 	%r51, %r43;
$L__BB0_4:
	.pragma "nounroll";
	ld.global.u64 	%rd10, [%rd2];
	cvta.to.global.u64 	%rd11, %rd10;
	add.s64 	%rd13, %rd11, %rd12;
	ld.global.f32 	%f8, [%rd13];
	ld.global.u64 	%rd14, [%rd1];
	cvta.to.global.u64 	%rd15, %rd14;
	add.s64 	%rd16, %rd15, %rd149;
	ld.global.f32 	%f9, [%rd16];
	sub.f32 	%f10, %f8, %f9;
	ld.global.u64 	%rd17, [%rd2+8];
	cvta.to.global.u64 	%rd18, %rd17;
	add.s64 	%rd19, %rd18, %rd12;
	ld.global.f32 	%f11, [%rd19];
	ld.global.u64 	%rd20, [%rd1+8];
	cvta.to.global.u64 	%rd21, %rd20;
	add.s64 	%rd22, %rd21, %rd149;
	ld.global.f32 	%f12, [%rd22];
	sub.f32 	%f13, %f11, %f12;
	ld.global.u64 	%rd23, [%rd2+16];
	cvta.to.global.u64 	%rd24, %rd23;
	add.s64 	%rd25, %rd24, %rd12;
	ld.global.f32 	%f14, [%rd25];
	ld.global.u64 	%rd26, [%rd1+16];
	cvta.to.global.u64 	%rd27, %rd26;
	add.s64 	%rd28, %rd27, %rd149;
	ld.global.f32 	%f15, [%rd28];
	sub.f32 	%f16, %f14, %f15;
	mul.f32 	%f17, %f13, %f13;
	fma.rn.f32 	%f18, %f10, %f10, %f17;
	fma.rn.f32 	%f19, %f16, %f16, %f18;
	setp.lt.f32 	%p4, %f19, %f97;
	selp.f32 	%f20, %f19, %f97, %p4;
	selp.b32 	%r30, %r43, %r51, %p4;
	bar.sync 	0;
	ld.global.u64 	%rd29, [%rd2];
	cvta.to.global.u64 	%rd30, %rd29;
	add.s64 	%rd31, %rd30, %rd12;
	ld.global.f32 	%f21, [%rd31];
	ld.global.u64 	%rd32, [%rd1];
	cvta.to.global.u64 	%rd33, %rd32;
	add.s64 	%rd34, %rd33, %rd149;
	ld.global.f32 	%f22, [%rd34+4];
	sub.f32 	%f23, %f21, %f22;
	ld.global.u64 	%rd35, [%rd2+8];
	cvta.to.global.u64 	%rd36, %rd35;
	add.s64 	%rd37, %rd36, %rd12;
	ld.global.f32 	%f24, [%rd37];
	ld.global.u64 	%rd38, [%rd1+8];
	cvta.to.global.u64 	%rd39, %rd38;
	add.s64 	%rd40, %rd39, %rd149;
	ld.global.f32 	%f25, [%rd40+4];
	sub.f32 	%f26, %f24, %f25;
	ld.global.u64 	%rd41, [%rd2+16];
	cvta.to.global.u64 	%rd42, %rd41;
	add.s64 	%rd43, %rd42, %rd12;
	ld.global.f32 	%f27, [%rd43];
	ld.global.u64 	%rd44, [%rd1+16];
	cvta.to.global.u64 	%rd45, %rd44;
	add.s64 	%rd46, %rd45, %rd149;
	ld.global.f32 	%f28, [%rd46+4];
	sub.f32 	%f29, %f27, %f28;
	mul.f32 	%f30, %f26, %f26;
	fma.rn.f32 	%f31, %f23, %f23, %f30;
	fma.rn.f32 	%f32, %f29, %f29, %f31;
	setp.lt.f32 	%p5, %f32, %f20;
	selp.f32 	%f33, %f32, %f20, %p5;
	add.s32 	%r31, %r43, 1;
	selp.b32 	%r32, %r31, %r30, %p5;
	bar.sync 	0;
	ld.global.u64 	%rd47, [%rd2];
	cvta.to.global.u64 	%rd48, %rd47;
	add.s64 	%rd49, %rd48, %rd12;
	ld.global.f32 	%f34, [%rd49];
	ld.global.u64 	%rd50, [%rd1];
	cvta.to.global.u64 	%rd51, %rd50;
	add.s64 	%rd52, %rd51, %rd149;
	ld.global.f32 	%f35, [%rd52+8];
	sub.f32 	%f36, %f34, %f35;
	ld.global.u64 	%rd53, [%rd2+8];
	cvta.to.global.u64 	%rd54, %rd53;
	add.s64 	%rd55, %rd54, %rd12;
	ld.global.f32 	%f37, [%rd55];
	ld.global.u64 	%rd56, [%rd1+8];
	cvta.to.global.u64 	%rd57, %rd56;
	add.s64 	%rd58, %rd57, %rd149;
	ld.global.f32 	%f38, [%rd58+8];
	sub.f32 	%f39, %f37, %f38;
	ld.global.u64 	%rd59, [%rd2+16];
	cvta.to.global.u64 	%rd60, %rd59;
	add.s64 	%rd61, %rd60, %rd12;
	ld.global.f32 	%f40, [%rd61];
	ld.global.u64 	%rd62, [%rd1+16];
	cvta.to.global.u64 	%rd63, %rd62;
	add.s64 	%rd64, %rd63, %rd149;
	ld.global.f32 	%f41, [%rd64+8];
	sub.f32 	%f42, %f40, %f41;
	mul.f32 	%f43, %f39, %f39;
	fma.rn.f32 	%f44, %f36, %f36, %f43;
	fma.rn.f32 	%f45, %f42, %f42, %f44;
	setp.lt.f32 	%p6, %f45, %f33;
	selp.f32 	%f46, %f45, %f33, %p6;
	add.s32 	%r33, %r43, 2;
	selp.b32 	%r34, %r33, %r32, %p6;
	bar.sync 	0;
	ld.global.u64 	%rd65, [%rd2];
	cvta.to.global.u64 	%rd66, %rd65;
	add.s64 	%rd67, %rd66, %rd12;
	ld.global.f32 	%f47, [%rd67];
	ld.global.u64 	%rd68, [%rd1];
	cvta.to.global.u64 	%rd69, %rd68;
	add.s64 	%rd70, %rd69, %rd149;
	ld.global.f32 	%f48, [%rd70+12];
	sub.f32 	%f49, %f47, %f48;
	ld.global.u64 	%rd71, [%rd2+8];
	cvta.to.global.u64 	%rd72, %rd71;
	add.s64 	%rd73, %rd72, %rd12;
	ld.global.f32 	%f50, [%rd73];
	ld.global.u64 	%rd74, [%rd1+8];
	cvta.to.global.u64 	%rd75, %rd74;
	add.s64 	%rd76, %rd75, %rd149;
	ld.global.f32 	%f51, [%rd76+12];
	sub.f32 	%f52, %f50, %f51;
	ld.global.u64 	%rd77, [%rd2+16];
	cvta.to.global.u64 	%rd78, %rd77;
	add.s64 	%rd79, %rd78, %rd12;
	ld.global.f32 	%f53, [%rd79];
	ld.global.u64 	%rd80, [%rd1+16];
	cvta.to.global.u64 	%rd81, %rd80;
	add.s64 	%rd82, %rd81, %rd149;
	ld.global.f32 	%f54, [%rd82+12];
	sub.f32 	%f55, %f53, %f54;
	mul.f32 	%f56, %f52, %f52;
	fma.rn.f32 	%f57, %f49, %f49, %f56;
	fma.rn.f32 	%f58, %f55, %f55, %f57;
	setp.lt.f32 	%p7, %f58, %f46;
	selp.f32 	%f97, %f58, %f46, %p7;
	add.s32 	%r35, %r43, 3;
	selp.b32 	%r51, %r35, %r34, %p7;
	bar.sync 	0;
	add.s64 	%rd149, %rd149, 16;
	add.s32 	%r43, %r43, 4;
	setp.ne.s32 	%p8, %r43, %r49;
	@%p8 bra 	$L__BB0_4;
$L__BB0_5:
	setp.eq.s32 	%p9, %r5, 0;
	@%p9 bra 	$L__BB0_10;
	setp.eq.s32 	%p10, %r5, 1;
	@%p10 bra 	$L__BB0_8;
	ld.global.u64 	%rd83, [%rd2];
	cvta.to.global.u64 	%rd84, %rd83;
	mul.wide.u32 	%rd85, %r4, 4;
	add.s64 	%rd86, %rd84, %rd85;
	ld.global.f32 	%f59, [%rd86];
	ld.global.u64 	%rd87, [%rd1];
	cvta.to.global.u64 	%rd88, %rd87;
	mul.wide.u32 	%rd89, %r49, 4;
	add.s64 	%rd90, %rd88, %rd89;
	ld.global.f32 	%f60, [%rd90];
	sub.f32 	%f61, %f59, %f60;
	ld.global.u64 	%rd91, [%rd2+8];
	cvta.to.global.u64 	%rd92, %rd91;
	add.s64 	%rd93, %rd92, %rd85;
	ld.global.f32 	%f62, [%rd93];
	ld.global.u64 	%rd94, [%rd1+8];
	cvta.to.global.u64 	%rd95, %rd94;
	add.s64 	%rd96, %rd95, %rd89;
	ld.global.f32 	%f63, [%rd96];
	sub.f32 	%f64, %f62, %f63;
	ld.global.u64 	%rd97, [%rd2+16];
	cvta.to.global.u64 	%rd98, %rd97;
	add.s64 	%rd99, %rd98, %rd85;
	ld.global.f32 	%f65, [%rd99];
	ld.global.u64 	%rd100, [%rd1+16];
	cvta.to.global.u64 	%rd101, %rd100;
	add.s64 	%rd102, %rd101, %rd89;
	ld.global.f32 	%f66, [%rd102];
	sub.f32 	%f67, %f65, %f66;
	mul.f32 	%f68, %f64, %f64;
	fma.rn.f32 	%f69, %f61, %f61, %f68;
	fma.rn.f32 	%f70, %f67, %f67, %f69;
	setp.lt.f32 	%p11, %f70, %f97;
	selp.f32 	%f71, %f70, %f97, %p11;
	selp.b32 	%r37, %r49, %r51, %p11;
	bar.sync 	0;
	add.s32 	%r38, %r49, 1;
	ld.global.u64 	%rd103, [%rd2];
	cvta.to.global.u64 	%rd104, %rd103;
	add.s64 	%rd105, %rd104, %rd85;
	ld.global.f32 	%f72, [%rd105];
	ld.global.u64 	%rd106, [%rd1];
	cvta.to.global.u64 	%rd107, %rd106;
	add.s64 	%rd108, %rd107, %rd89;
	ld.global.f32 	%f73, [%rd108+4];
	sub.f32 	%f74, %f72, %f73;
	ld.global.u64 	%rd109, [%rd2+8];
	cvta.to.global.u64 	%rd110, %rd109;
	add.s64 	%rd111, %rd110, %rd85;
	ld.global.f32 	%f75, [%rd111];
	ld.global.u64 	%rd112, [%rd1+8];
	cvta.to.global.u64 	%rd113, %rd112;
	add.s64 	%rd114, %rd113, %rd89;
	ld.global.f32 	%f76, [%rd114+4];
	sub.f32 	%f77, %f75, %f76;
	ld.global.u64 	%rd115, [%rd2+16];
	cvta.to.global.u64 	%rd116, %rd115;
	add.s64 	%rd117, %rd116, %rd85;
	ld.global.f32 	%f78, [%rd117];
	ld.global.u64 	%rd118, [%rd1+16];
	cvta.to.global.u64 	%rd119, %rd118;
	add.s64 	%rd120, %rd119, %rd89;
	ld.global.f32 	%f79, [%rd120+4];
	sub.f32 	%f80, %f78, %f79;
	mul.f32 	%f81, %f77, %f77;
	fma.rn.f32 	%f82, %f74, %f74, %f81;
	fma.rn.f32 	%f83, %f80, %f80, %f82;
	setp.lt.f32 	%p12, %f83, %f71;
	selp.f32 	%f97, %f83, %f71, %p12;
	selp.b32 	%r51, %r38, %r37, %p12;
	bar.sync 	0;
	add.s32 	%r49, %r49, 2;
$L__BB0_8:
	and.b32  	%r39, %r24, 1;
	setp.eq.b32 	%p13, %r39, 1;
	not.pred 	%p14, %p13;
	@%p14 bra 	$L__BB0_10;
	ld.global.u64 	%rd121, [%rd2];
	cvta.to.global.u64 	%rd122, %rd121;
	mul.wide.u32 	%rd123, %r4, 4;
	add.s64 	%rd124, %rd122, %rd123;
	ld.global.f32 	%f84, [%rd124];
	ld.global.u64 	%rd125, [%rd1];
	cvta.to.global.u64 	%rd126, %rd125;
	mul.wide.u32 	%rd127, %r49, 4;
	add.s64 	%rd128, %rd126, %rd127;
	ld.global.f32 	%f85, [%rd128];
	sub.f32 	%f86, %f84, %f85;
	ld.global.u64 	%rd129, [%rd2+8];
	cvta.to.global.u64 	%rd130, %rd129;
	add.s64 	%rd131, %rd130, %rd123;
	ld.global.f32 	%f87, [%rd131];
	ld.global.u64 	%rd132, [%rd1+8];
	cvta.to.global.u64 	%rd133, %rd132;
	add.s64 	%rd134, %rd133, %rd127;
	ld.global.f32 	%f88, [%rd134];
	sub.f32 	%f89, %f87, %f88;
	ld.global.u64 	%rd135, [%rd2+16];
	cvta.to.global.u64 	%rd136, %rd135;
	add.s64 	%rd137, %rd136, %rd123;
	ld.global.f32 	%f90, [%rd137];
	ld.global.u64 	%rd138, [%rd1+16];
	cvta.to.global.u64 	%rd139, %rd138;
	add.s64 	%rd140, %rd139, %rd127;
	ld.global.f32 	%f91, [%rd140];
	sub.f32 	%f92, %f90, %f91;
	mul.f32 	%f93, %f89, %f89;
	fma.rn.f32 	%f94, %f86, %f86, %f93;
	fma.rn.f32 	%f95, %f92, %f92, %f94;
	setp.lt.f32 	%p15, %f95, %f97;
	selp.b32 	%r51, %r49, %r51, %p15;
	bar.sync 	0;
$L__BB0_10:
	ld.param.u64 	%rd147, [_Z19calculate_distancesjjPPfS0_PjPh_param_4];
	cvta.to.global.u64 	%rd141, %rd147;
	mul.wide.u32 	%rd142, %r4, 4;
	add.s64 	%rd143, %rd141, %rd142;
	ld.global.u32 	%r40, [%rd143];
	setp.eq.s32 	%p16, %r40, %r51;
	selp.u16 	%rs1, 1, 0, %p16;
	mov.u32 	%r41, membership_changed;
	add.s32 	%r21, %r41, %r3;
	st.shared.u8 	[%r21], %rs1;
	st.global.u32 	[%rd143], %r51;
	bar.sync 	0;
	setp.lt.u32 	%p17, %r52, 2;
	@%p17 bra 	$L__BB0_14;
$L__BB0_11:
	shr.u32 	%r23, %r52, 1;
	setp.ge.u32 	%p18, %r3, %r23;
	@%p18 bra 	$L__BB0_13;
	add.s32 	%r42, %r21, %r23;
	ld.shared.u8 	%rs2, [%r42];
	ld.shared.u8 	%rs3, [%r21];
	add.s16 	%rs4, %rs3, %rs2;
	st.shared.u8 	[%r21], %rs4;
$L__BB0_13:
	bar.sync 	0;
	setp.gt.u32 	%p19, %r52, 3;
	mov.u32 	%r52, %r23;
	@%p19 bra 	$L__BB0_11;
$L__BB0_14:
	setp.ne.s32 	%p20, %r3, 0;
	@%p20 bra 	$L__BB0_16;
	ld.param.u64 	%rd148, [_Z19calculate_distancesjjPPfS0_PjPh_param_5];
	ld.shared.u8 	%rs5, [membership_changed];
	cvt.u64.u32 	%rd144, %r1;
	cvta.to.global.u64 	%rd145, %rd148;
	add.s64 	%rd146, %rd145, %rd144;
	st.global.u8 	[%rd146], %rs5;
$L__BB0_16:
	ret;

}
	// .globl	_ZN3cub18CUB_300001_SM_10006detail11EmptyKernelIvEEvv
.visible .entry _ZN3cub18CUB_300001_SM_10006detail11EmptyKernelIvEEvv()
{


	ret;

}
	// .globl	_ZN3cub18CUB_300001_SM_10006detail6reduce28DeviceReduceSingleTileKernelINS2_10policy_hubIhjN4cuda3std3__44plusIhEEE10Policy1000EN6thrust24THRUST_300001_SM_1000_NS10device_ptrIhEEPhjS9_hhNS7_10__identityEEEvT0_T1_T2_T3_T4_T6_
.visible .entry _ZN3cub18CUB_300001_SM_10006detail6reduce28DeviceReduceSingleTileKernelINS2_10policy_hubIhjN4cuda3std3__44plusIhEEE10Policy1000EN6thrust24THRUST_300001_SM_1000_NS10device_ptrIhEEPhjS9_hhNS7_10__identityEEEvT0_T1_T2_T3_T4_T6_(
	.param .align 8 .b8 _ZN3cub18CUB_300001_SM_10006detail6reduce28DeviceReduceSingleTileKernelINS2_10policy_hubIhjN4cuda3std3__44plusIhEEE10Policy1000EN6thrust24THRUST_300001_SM_1000_NS10device_ptrIhEEPhjS9_hhNS7_10__identityEEEvT0_T1_T2_T3_T4_T6__param_0[8],
	.param .u64 .ptr .align 1 _ZN3cub18CUB_300001_SM_10006detail6reduce28DeviceReduceSingleTileKernelINS2_10policy_hubIhjN4cuda3std3__44plusIhEEE10Policy1000EN6thrust24THRUST_300001_SM_1000_NS10device_ptrIhEEPhjS9_hhNS7_10__identityEEEvT0_T1_T2_T3_T4_T6__param_1,
	.param .u32 _ZN3cub18CUB_300001_SM_10006detail6reduce28DeviceReduceSingleTileKernelINS2_10policy_hubIhjN4cuda3std3__44plusIhEEE10Policy1000EN6thrust24THRUST_300001_SM_1000_NS10device_ptrIhEEPhjS9_hhNS7_10__identityEEEvT0_T1_T2_T3_T4_T6__param_2,
	.param .align 1 .b8 _ZN3cub18CUB_300001_SM_10006detail6reduce28DeviceReduceSingleTileKernelINS2_10policy_hubIhjN4cuda3std3__44plusIhEEE10Policy1000EN6thrust24THRUST_300001_SM_1000_NS10device_ptrIhEEPhjS9_hhNS7_10__identityEEEvT0_T1_T2_T3_T4_T6__param_3[1],
	.param .u8 _ZN3cub18CUB_300001_SM_10006detail6reduce28DeviceReduceSingleTileKernelINS2_10policy_hubIhjN4cuda3std3__44plusIhEEE10Policy1000EN6thrust24THRUST_300001_SM_1000_NS10device_ptrIhEEPhjS9_hhNS7_10__identityEEEvT0_T1_T2_T3_T4_T6__param_4,
	.param .align 1 .b8 _ZN3cub18CUB_300001_SM_10006detail6reduce28DeviceReduceSingleTileKernelINS2_10policy_hubIhjN4cuda3std3__44plusIhEEE10Policy1000EN6thrust24THRUST_300001_SM_1000_NS10device_ptrIhEEPhjS9_hhNS7_10__identityEEEvT0_T1_T2_T3_T4_T6__param_5[1]
)
.maxntid 256
.minnctapersm 1
{
	.reg .pred 	%p<59>;
	.reg .b16 	%rs<392>;
	.reg .b32 	%r<223>;
	.reg .b64 	%rd<84>;
	// demoted variable
	.shared .align 1 .b8 _ZZN3cub18CUB_300001_SM_10006detail6reduce28DeviceReduceSingleTileKernelINS2_10policy_hubIhjN4cuda3std3__44plusIhEEE10Policy1000EN6thrust24THRUST_300001_SM_1000_NS10device_ptrIhEEPhjS9_hhNS7_10__identityEEEvT0_T1_T2_T3_T4_T6_E12temp_storage[17];
	ld.param.u64 	%rd9, [_ZN3cub18CUB_300001_SM_10006detail6reduce28DeviceReduceSingleTileKernelINS2_10policy_hubIhjN4cuda3std3__44plusIhEEE10Policy1000EN6thrust24THRUST_300001_SM_1000_NS10device_ptrIhEEPhjS9_hhNS7_10__identityEEEvT0_T1_T2_T3_T4_T6__param_0];
	ld.param.u64 	%rd10, [_ZN3cub18CUB_300001_SM_10006detail6reduce28DeviceReduceSingleTileKernelINS2_10policy_hubIhjN4cuda3std3__44plusIhEEE10Policy1000EN6thrust24THRUST_300001_SM_1000_NS10device_ptrIhEEPhjS9_hhNS7_10__identityEEEvT0_T1_T2_T3_T4_T6__param_1];
	ld.param.u32 	%r51, [_ZN3cub18CUB_300001_SM_10006detail6reduce28DeviceReduceSingleTileKernelINS2_10policy_hubIhjN4cuda3std3__44plusIhEEE10Policy1000EN6thrust24THRUST_300001_SM_1000_NS10device_ptrIhEEPhjS9_hhNS7_10__identityEEEvT0_T1_T2_T3_T4_T6__param_2];
	ld.param.u8 	%rs40, [_ZN3cub18CUB_300001_SM_10006detail6reduce28DeviceReduceSingleTileKernelINS2_10policy_hubIhjN4cuda3std3__44plusIhEEE10Policy1000EN6thrust24THRUST_300001_SM_1000_NS10device_ptrIhEEPhjS9_hhNS7_10__identityEEEvT0_T1_T2_T3_T4_T6__param_4];
	cvta.to.global.u64 	%rd1, %rd10;
	setp.ne.s32 	%p1, %r51, 0;
	@%p1 bra 	$L__BB2_3;
	mov.u32 	%r205, %tid.x;
	setp.ne.s32 	%p58, %r205, 0;
	@%p58 bra 	$L__BB2_52;
	st.global.u8 	[%rd1], %rs40;
	bra.uni 	$L__BB2_52;
$L__BB2_3:
	cvta.to.global.u64 	%rd2, %rd9;
	setp.gt.u32 	%p2, %r51, 8191;
	@%p2 bra 	$L__BB2_28;
	mov.u32 	%r1, %tid.x;
	setp.ge.u32 	%p24, %r1, %r51;
	mov.b16 	%rs379, 0;
	mov.u32 	%r209, %r1;
	@%p24 bra 	$L__BB2_6;
	cvt.u64.u32 	%rd73, %r1;
	add.s64 	%rd74, %rd2, %rd73;
	ld.global.u8 	%rs379, [%rd74];
	add.s32 	%r209, %r1, 256;
$L__BB2_6:
	setp.ge.u32 	%p25, %r209, %r51;
	@%p25 bra 	$L__BB2_19;
	not.b32 	%r124, %r209;
	add.s32 	%r125, %r51, %r124;
	shr.u32 	%r126, %r125, 8;
	add.s32 	%r4, %r126, 1;
	and.b32  	%r5, %r4, 15;
	setp.lt.u32 	%p26, %r125, 3840;
	@%p26 bra 	$L__BB2_10;
	and.b32  	%r127, %r4, 33554416;
	neg.s32 	%r207, %r127;
	cvt.u64.u32 	%rd75, %r209;
	add.s64 	%rd76, %rd75, %rd2;
	add.s64 	%rd82, %rd76, 2048;
$L__BB2_9:
	.pragma "nounroll";
	ld.global.u8 	%rs252, [%rd82+-2048];
	add.s16 	%rs253, %rs252, %rs379;
	ld.global.u8 	%rs254, [%rd82+-1792];
	add.s16 	%rs255, %rs254, %rs253;
	ld.global.u8 	%rs256, [%rd82+-1536];
	add.s16 	%rs257, %rs256, %rs255;
	ld.global.u8 	%rs258, [%rd82+-1280];
	add.s16 	%rs259, %rs258, %rs257;
	ld.global.u8 	%rs260, [%rd82+-1024];
	add.s16 	%rs261, %rs260, %rs259;
	ld.global.u8 	%rs262, [%rd82+-768];
	add.s16 	%rs263, %rs262, %rs261;
	ld.global.u8 	%rs264, [%rd82+-512];
	add.s16 	%rs265, %rs264, %rs263;
	ld.global.u8 	%rs266, [%rd82+-256];
	add.s16 	%rs267, %rs266, %rs265;
	ld.global.u8 	%rs268, [%rd82];
	add.s16 	%rs269, %rs268, %rs267;
	ld.global.u8 	%rs270, [%rd82+256];
	add.s16 	%rs271, %rs270, %rs269;
	ld.global.u8 	%rs272, [%rd82+512];
	add.s16 	%rs273, %rs272, %rs271;
	ld.global.u8 	%rs274, [%rd82+768];
	add.s16 	%rs275, %rs274, %rs273;
	ld.global.u8 	%rs276, [%rd82+1024];
	add.s16 	%rs277, %rs276, %rs275;
	ld.global.u8 	%rs278, [%rd82+1280];
	add.s16 	%rs279, %rs278, %rs277;
	ld.global.u8 	%rs280, [%rd82+1536];
	add.s16 	%rs281, %rs280, %rs279;
	ld.global.u8 	%rs282, [%rd82+1792];
	add.s16 	%rs379, %rs282, %rs281;
	add.s32 	%r209, %r209, 4096;
	add.s32 	%r207, %r207, 16;
	add.s64 	%rd82, %rd82, 4096;
	setp.ne.s32 	%p27, %r207, 0;
	@%p27 bra 	$L__BB2_9;
$L__BB2_10:
	setp.eq.s32 	%p28, %r5, 0;
	@%p28 bra 	$L__BB2_19;
	and.b32  	%r12, %r4, 7;
	setp.lt.u32 	%p29, %r5, 8;
	@%p29 bra 	$L__BB2_13;
	cvt.u64.u32 	%rd77, %r209;
	add.s64 	%rd78, %rd2, %rd77;
	ld.global.u8 	%rs284, [%rd78];
	add.s16 	%rs285, %rs284, %rs379;
	ld.global.u8 	%rs286, [%rd78+256];
	add.s16 	%rs287, %rs286, %rs285;
	ld.global.u8 	%rs288, [%rd78+512];
	add.s16 	%rs289, %rs288, %rs287;
	ld.global.u8 	%rs290, [%rd78+768];
	add.s16 	%rs291, %rs290, %rs289;
	ld.global.u8 	%rs292, [%rd78+1024];
	add.s16 	%rs293, %rs292, %rs291;
	ld.global.u8 	%rs294, [%rd78+1280];
	add.s16 	%rs295, %rs294, %rs293;
	ld.global.u8 	%rs296, [%rd78+1536];
	add.s16 	%rs297, %rs296, %rs295;
	ld.global.u8 	%rs298, [%rd78+1792];
	add.s16 	%rs379, %rs298, %rs297;
	add.s32 	%r209, %r209, 2048;
$L__BB2_13:
	setp.eq.s32 	%p30, %r12, 0;
	@%p30 bra 	$L__BB2_19;
	and.b32  	%r15, %r4, 3;
	setp.lt.u32 	%p31, %r12, 4;
	@%p31 bra 	$L__BB2_16;
	cvt.u64.u32 	%rd79, %r209;
	add.s64 	%rd80, %rd2, %rd79;
	ld.global.u8 	%rs300, [%rd80];
	add.s16 	%rs301, %rs300, %rs379;
	ld.global.u8 	%rs302, [%rd80+256];
	add.s16 	%rs303, %rs302, %rs301;
	ld.global.u8 	%rs304, [%rd80+512];
	add.s16 	%rs305, %rs304, %rs303;
	ld.global.u8 	%rs306, [%rd80+768];
	add.s16 	%rs379, %rs306, %rs305;
	add.s32 	%r209, %r209, 1024;
$L__BB2_16:
	setp.eq.s32 	%p32, %r15, 0;
	@%p32 bra 	$L__BB2_19;
	cvt.u64.u32 	%rd81, %r209;
	add.s64 	%rd83, %rd2, %rd81;
	neg.s32 	%r212, %r15;
$L__BB2_18:
	.pragma "nounroll";
	ld.global.u8 	%rs307, [%rd83];
	add.s16 	%rs379, %rs307, %rs379;
	add.s64 	%rd83, %rd83, 256;
	add.s32 	%r212, %r212, 1;
	setp.ne.s32 	%p33, %r212, 0;
	@%p33 bra 	$L__BB2_18;
$L__BB2_19:
	setp.lt.u32 	%p34, %r51, 256;
	@%p34 bra 	$L__BB2_24;
	// begin inline asm
	mov.u32 %r170, %laneid;
	// end inline asm
	cvt.u32.u16 	%r196, %rs379;
	and.b32  	%r172, %r196, 255;
	mov.b32 	%r173, 1;
	mov.b32 	%r194, 31;
	mov.b32 	%r195, -1;
	// begin inline asm
	shfl.sync.down.b32 %r171, %r172, %r173, %r194, %r195;
	// end inline asm
	setp.gt.s32 	%p50, %r170, 30;
	cvt.u16.u32 	%rs342, %r171;
	selp.b16 	%rs343, 0, %rs342, %p50;
	add.s16 	%rs344, %rs343, %rs379;
	cvt.u32.u16 	%r197, %rs344;
	and.b32  	%r177, %r197, 255;
	mov.b32 	%r178, 2;
	// begin inline asm
	shfl.sync.down.b32 %r176, %r177, %r178, %r194, %r195;
	// end inline asm
	setp.gt.s32 	%p51, %r170, 29;
	cvt.u16.u32 	%rs345, %r176;
	selp.b16 	%rs346, 0, %rs345, %p51;
	add.s16 	%rs347, %rs344, %rs346;
	cvt.u32.u16 	%r198, %rs347;
	and.b32  	%r182, %r198, 255;
	mov.b32 	%r183, 4;
	// begin inline asm
	shfl.sync.down.b32 %r181, %r182, %r183, %r194, %r195;
	// end inline asm
	setp.gt.s32 	%p52, %r170, 27;
	cvt.u16.u32 	%rs348, %r181;
	selp.b16 	%rs349, 0, %rs348, %p52;
	add.s16 	%rs350, %rs347, %rs349;
	cvt.u32.u16 	%r199, %rs350;
	and.b32  	%r187, %r199, 255;
	mov.b32 	%r188, 8;
	// begin inline asm
	shfl.sync.down.b32 %r186, %r187, %r188, %r194, %r195;
	// end inline asm
	setp.gt.s32 	%p53, %r170, 23;
	cvt.u16.u32 	%rs351, %r186;
	selp.b16 	%rs352, 0, %rs351, %p53;
	add.s16 	%rs353, %rs350, %rs352;
	cvt.u32.u16 	%r200, %rs353;
	and.b32  	%r192, %r200, 255;
	mov.b32 	%r193, 16;
	// begin inline asm
	shfl.sync.down.b32 %r191, %r192, %r193, %r194, %r195;
	// end inline asm
	setp.gt.s32 	%p54, %r170, 15;
	cvt.u16.u32 	%rs354, %r191;
	selp.b16 	%rs355, 0, %rs354, %p54;
	add.s16 	%rs391, %rs353, %rs355;
	setp.ne.s32 	%p55, %r170, 0;
	@%p55 bra 	$L__BB2_22;
	shr.u32 	%r201, %r1, 5;
	mov.u32 	%r202, _ZZN3cub18CUB_300001_SM_10006detail6reduce28DeviceReduceSingleTileKernelINS2_10policy_hubIhjN4cuda3std3__44plusIhEEE10Policy1000EN6thrust24THRUST_300001_SM_1000_NS10device_ptrIhEEPhjS9_hhNS7_10__identityEEEvT0_T1_T2_T3_T4_T6_E12temp_storage;
	add.s32 	%r203, %r202, %r201;
	st.shared.u8 	[%r203+8], %rs391;
$L__BB2_22:
	bar.sync 	0;
	setp.ne.s32 	%p56, %r1, 0;
	@%p56 bra 	$L__BB2_50;
	ld.shared.u8 	%rs356, [_ZZN3cub18CUB_300001_SM_10006detail6reduce28DeviceReduceSingleTileKernelINS2_10policy_hubIhjN4cuda3std3__44plusIhEEE10Policy1000EN6thrust24THRUST_300001_SM_1000_NS10device_ptrIhEEPhjS9_hhNS7_10__identityEEEvT0_T1_T2_T3_T4_T6_E12temp_storage+9];
	add.s16 	%rs357, %rs356, %rs391;
	ld.shared.u8 	%rs358, [_ZZN3cub18CUB_300001_SM_10006detail6reduce28DeviceReduceSingleTileKernelINS2_10policy_hubIhjN4cuda3std3__44plusIhEEE10Policy1000EN6thrust24THRUST_300001_SM_1000_NS10device_ptrIhEEPhjS9_hhNS7_10__identityEEEvT0_T1_T2_T3_T4_T6_E12temp_storage+10];
	add.s16 	%rs359, %rs357, %rs358;
	ld.shared.u8 	%rs360, [_ZZN3cub18CUB_300001_SM_10006detail6reduce28DeviceReduceSingleTileKernelINS2_10policy_hubIhjN4cuda3std3__44plusIhEEE10Policy1000EN6thrust24THRUST_300001_SM_1000_NS10device_ptrIhEEPhjS9_hhNS7_10__identityEEEvT0_T1_T2_T3_T4_T6_E12temp_storage+11];
	add.s16 	%rs361, %rs359, %rs360;
	ld.shared.u8 	%rs362, [_ZZN3cub18CUB_300001_SM_10006detail6reduce28DeviceReduceSingleTileKernelINS2_10policy_hubIhjN4cuda3std3__44plusIhEEE10Policy1000EN6thrust24THRUST_300001_SM_1000_NS10device_ptrIhEEPhjS9_hhNS7_10__identityEEEvT0_T1_T2_T3_T4_T6_E12temp_storage+12];
	add.s16 	%rs363, %rs361, %rs362;
	ld.shared.u8 	%rs364, [_ZZN3cub18CUB_300001_SM_10006detail6reduce28DeviceReduceSingleTileKernelINS2_10policy_hubIhjN4cuda3std3__44plusIhEEE10Policy1000EN6thrust24THRUST_300001_SM_1000_NS10device_ptrIhEEPhjS9_hhNS7_10__identityEEEvT0_T1_T2_T3_T4_T6_E12temp_storage+13];
	add.s16 	%rs365, %rs363, %rs364;
	ld.shared.u8 	%rs366, [_ZZN3cub18CUB_300001_SM_10006detail6reduce28DeviceReduceSingleTileKernelINS2_10policy_hubIhjN4cuda3std3__44plusIhEEE10Policy1000EN6thrust24THRUST_300001_SM_1000_NS10device_ptrIhEEPhjS9_hhNS7_10__identityEEEvT0_T1_T2_T3_T4_T6_E12temp_storage+14];
	add.s16 	%rs367, %rs365, %rs366;
	ld.shared.u8 	%rs368, [_ZZN3cub18CUB_300001_SM_10006detail6reduce28DeviceReduceSingleTileKernelINS2_10policy_hubIhjN4cuda3std3__44plusIhEEE10Policy1000EN6thrust24THRUST_300001_SM_1000_NS10device_ptrIhEEPhjS9_hhNS7_10__identityEEEvT0_T1_T2_T3_T4_T6_E12temp_storage+15];
	add.s16 	%rs391, %rs367, %rs368;
	bra.uni 	$L__BB2_50;
$L__BB2_24:
	// begin inline asm
	mov.u32 %r128, %laneid;
	// end inline asm
	and.b32  	%r154, %r1, 992;
	add.s32 	%r155, %r154, 32;
	setp.gt.u32 	%p35, %r155, %r51;
	not.b32 	%r156, %r154;
	add.s32 	%r157, %r51, %r156;
	selp.b32 	%r152, %r157, 31, %p35;
	cvt.u32.u16 	%r158, %rs379;
	and.b32  	%r130, %r158, 255;
	mov.b32 	%r131, 1;
	mov.b32 	%r153, -1;
	// begin inline asm
	shfl.sync.down.b32 %r129, %r130, %r131, %r152, %r153;
	// end inline asm
	setp.lt.s32 	%p36, %r128, %r152;
	cvt.u16.u32 	%rs308, %r129;
	selp.b16 	%rs309, %rs308, 0, %p36;
	add.s16 	%rs310, %rs309, %rs379;
	cvt.u32.u16 	%r159, %rs310;
	and.b32  	%r135, %r159, 255;
	mov.b32 	%r136, 2;
	// begin inline asm
	shfl.sync.down.b32 %r134, %r135, %r136, %r152, %r153;
	// end inline asm
	add.s32 	%r160, %r128, 2;
	setp.gt.s32 	%p37, %r160, %r152;
	cvt.u16.u32 	%rs311, %r134;
	selp.b16 	%rs312, 0, %rs311, %p37;
	add.s16 	%rs313, %rs310, %rs312;
	cvt.u32.u16 	%r161, %rs313;
	and.b32  	%r140, %r161, 255;
	mov.b32 	%r141, 4;
	// begin inline asm
	shfl.sync.down.b32 %r139, %r140, %r141, %r152, %r153;
	// end inline asm
	add.s32 	%r162, %r128, 4;
	setp.gt.s32 	%p38, %r162, %r152;
	cvt.u16.u32 	%rs314, %r139;
	selp.b16 	%rs315, 0, %rs314, %p38;
	add.s16 	%rs316, %rs313, %rs315;
	cvt.u32.u16 	%r163, %rs316;
	and.b32  	%r145, %r163, 255;
	mov.b32 	%r146, 8;
	// begin inline asm
	shfl.sync.down.b32 %r144, %r145, %r146, %r152, %r153;
	// end inline asm
	add.s32 	%r164, %r128, 8;
	setp.gt.s32 	%p39, %r164, %r152;
	cvt.u16.u32 	%rs317, %r144;
	selp.b16 	%rs318, 0, %rs317, %p39;
	add.s16 	%rs319, %rs316, %rs318;
	cvt.u32.u16 	%r165, %rs319;
	and.b32  	%r150, %r165, 255;
	mov.b32 	%r151, 16;
	// begin inline asm
	shfl.sync.down.b32 %r149, %r150, %r151, %r152, %r153;
	// end inline asm
	add.s32 	%r166, %r128, 16;
	setp.gt.s32 	%p40, %r166, %r152;
	cvt.u16.u32 	%rs320, %r149;
	selp.b16 	%rs321, 0, %rs320, %p40;
	add.s16 	%rs391, %rs319, %rs321;
	setp.ne.s32 	%p41, %r128, 0;
	@%p41 bra 	$L__BB2_26;
	shr.u32 	%r167, %r1, 5;
	mov.u32 	%r168, _ZZN3cub18CUB_300001_SM_10006detail6reduce28DeviceReduceSingleTileKernelINS2_10policy_hubIhjN4cuda3std3__44plusIhEEE10Policy1000EN6thrust24THRUST_300001_SM_1000_NS10device_ptrIhEEPhjS9_hhNS7_10__identityEEEvT0_T1_T2_T3_T4_T6_E12temp_storage;
	add.s32 	%r169, %r168, %r167;
	st.shared.u8 	[%r169+8], %rs391;
$L__BB2_26:
	bar.sync 	0;
	setp.ne.s32 	%p42, %r1, 0;
	@%p42 bra 	$L__BB2_50;
	setp.gt.u32 	%p43, %r51, 32;
	ld.shared.u8 	%rs322, [_ZZN3cub18CUB_300001_SM_10006detail6reduce28DeviceReduceSingleTileKernelINS2_10policy_hubIhjN4cuda3std3__44plusIhEEE10Policy1000EN6thrust24THRUST_300001_SM_1000_NS10device_ptrIhEEPhjS9_hhNS7_10__identityEEEvT0_T1_T2_T3_T4_T6_E12temp_storage+9];
	selp.b16 	%rs323, %rs322, 0, %p43;
	add.s16 	%rs324, %rs323, %rs391;
	setp.gt.u32 	%p44, %r51, 64;
	ld.shared.u8 	%rs325, [_ZZN3cub18CUB_300001_SM_10006detail6reduce28DeviceReduceSingleTileKernelINS2_10policy_hubIhjN4cuda3std3__44plusIhEEE10Policy1000EN6thrust24THRUST_300001_SM_1000_NS10device_ptrIhEEPhjS9_hhNS7_10__identityEEEvT0_T1_T2_T3_T4_T6_E12temp_storage+10];
	selp.b16 	%rs326, %rs325, 0, %p44;
	add.s16 	%rs327, %rs324, %rs326;
	setp.gt.u32 	%p45, %r51, 96;
	ld.shared.u8 	%rs328, [_ZZN3cub18CUB_300001_SM_10006detail6reduce28DeviceReduceSingleTileKernelINS2_10policy_hubIhjN4cuda3std3__44plusIhEEE10Policy1000EN6thrust24THRUST_300001_SM_1000_NS10device_ptrIhEEPhjS9_hhNS7_10__identityEEEvT0_T1_T2_T3_T4_T6_E12temp_storage+11];
	selp.b16 	%rs329, %rs328, 0, %p45;
	add.s16 	%rs330, %rs327, %rs329;
	setp.gt.u32 	%p46, %r51, 128;
	ld.shared.u8 	%rs331, [_ZZN3cub18CUB_300001_SM_10006detail6reduce28DeviceReduceSingleTileKernelINS2_10policy_hubIhjN4cuda3std3__44plusIhEEE10Policy1000EN6thrust24THRUST_300001_SM_1000_NS10device_ptrIhEEPhjS9_hhNS7_10__identityEEEvT0_T1_T2_T3_T4_T6_E12temp_storage+12];
	selp.b16 	%rs332, %rs331, 0, %p46;
	add.s16 	%rs333, %rs330, %rs332;
	setp.gt.u32 	%p47, %r51, 160;
	ld.shared.u8 	%rs334, [_ZZN3cub18CUB_300001_SM_10006detail6reduce28DeviceReduceSingleTileKernelINS2_10policy_hubIhjN4cuda3std3__44plusIhEEE10Policy1000EN6thrust24THRUST_300001_SM_1000_NS10device_ptrIhEEPhjS9_hhNS7_10__identityEEEvT0_T1_T2_T3_T4_T6_E12temp_storage+13];
	selp.b16 	%rs335, %rs334, 0, %p47;
	add.s16 	%rs336, %rs333, %rs335;
	setp.gt.u32 	%p48, %r51, 192;
	ld.shared.u8 	%rs337, [_ZZN3cub18CUB_300001_SM_10006detail6reduce28DeviceReduceSingleTileKernelINS2_10policy_hubIhjN4cuda3std3__44plusIhEEE10Policy1000EN6thrust24THRUST_300001_SM_1000_NS10device_ptrIhEEPhjS9_hhNS7_10__identityEEEvT0_T1_T2_T3_T4_T6_E12temp_storage+14];
	selp.b16 	%rs338, %rs337, 0, %p48;
	add.s16 	%rs339, %rs336, %rs338;
	setp.gt.u32 	%p49, %r51, 224;
	ld.shared.u8 	%rs340, [_ZZN3cub18CUB_300001_SM_10006detail6reduce28DeviceReduceSingleTileKernelINS2_10policy_hubIhjN4cuda3std3__44plusIhEEE10Policy1000EN6thrust24THRUST_300001_SM_1000_NS10device_ptrIhEEPhjS9_hhNS7_10__identityEEEvT0_T1_T2_T3_T4_T6_E12temp_storage+15];
	selp.b16 	%rs341, %rs340, 0, %p49;
	add.s16 	%rs391, %rs339, %rs341;
	bra.uni 	$L__BB2_50;
$L__BB2_28:
	mov.u32 	%r21, %tid.x;
	cvt.u64.u32 	%rd11, %r21;
	add.s64 	%rd12, %rd2, %rd11;
	ld.global.u8 	%rs41, [%rd12];
	ld.global.u8 	%rs42, [%rd12+256];
	ld.global.u8 	%rs43, [%rd12+512];
	ld.global.u8 	%rs44, [%rd12+768];
	ld.global.u8 	%rs45, [%rd12+1024];
	ld.global.u8 	%rs46, [%rd12+1280];
	ld.global.u8 	%rs47, [%rd12+1536];
	ld.global.u8 	%rs48, [%rd12+1792];
	ld.global.u8 	%rs49, [%rd12+2048];
	ld.global.u8 	%rs50, [%rd12+2304];
	ld.global.u8 	%rs51, [%rd12+2560];
	ld.global.u8 	%rs52, [%rd12+2816];
	ld.global.u8 	%rs53, [%rd12+3072];
	ld.global.u8 	%rs54, [%rd12+3328];
	ld.global.u8 	%rs55, [%rd12+3584];
	ld.global.u8 	%rs56, [%rd12+3840];
	ld.global.u8 	%rs57, [%rd12+4096];
	ld.global.u8 	%rs58, [%rd12+4352];
	ld.global.u8 	%rs59, [%rd12+4608];
	ld.global.u8 	%rs60, [%rd12+4864];
	ld.global.u8 	%rs61, [%rd12+5120];
	ld.global.u8 	%rs62, [%rd12+5376];
	ld.global.u8 	%rs63, [%rd12+5632];
	ld.global.u8 	%rs64, [%rd12+5888];
	ld.global.u8 	%rs65, [%rd12+6144];
	ld.global.u8 	%rs66, [%rd12+6400];
	ld.global.u8 	%rs67, [%rd12+6656];
	ld.global.u8 	%rs68, [%rd12+6912];
	ld.global.u8 	%rs69, [%rd12+7168];
	ld.global.u8 	%rs70, [%rd12+7424];
	ld.global.u8 	%rs71, [%rd12+7680];
	ld.global.u8 	%rs72, [%rd12+7936];
	add.s16 	%rs73, %rs42, %rs41;
	add.s16 	%rs74, %rs44, %rs43;
	add.s16 	%rs75, %rs46, %rs45;
	add.s16 	%rs76, %rs48, %rs47;
	add.s16 	%rs77, %rs50, %rs49;
	add.s16 	%rs78, %rs52, %rs51;
	add.s16 	%rs79, %rs54, %rs53;
	add.s16 	%rs80, %rs56, %rs55;
	add.s16 	%rs81, %rs58, %rs57;
	add.s16 	%rs82, %rs60, %rs59;
	add.s16 	%rs83, %rs62, %rs61;
	add.s16 	%rs84, %rs64, %rs63;
	add.s16 	%rs85, %rs66, %rs65;
	add.s16 	%rs86, %rs68, %rs67;
	add.s16 	%rs87, %rs70, %rs69;
	add.s16 	%rs88, %rs72, %rs71;
	add.s16 	%rs89, %rs74, %rs73;
	add.s16 	%rs90, %rs76, %rs75;
	add.s16 	%rs91, %rs78, %rs77;
	add.s16 	%rs92, %rs80, %rs79;
	add.s16 	%rs93, %rs82, %rs81;
	add.s16 	%rs94, %rs84, %rs83;
	add.s16 	%rs95, %rs86, %rs85;
	add.s16 	%rs96, %rs88, %rs87;
	add.s16 	%rs97, %rs90, %rs89;
	add.s16 	%rs98, %rs92, %rs91;
	add.s16 	%rs99, %rs94, %rs93;
	add.s16 	%rs100, %rs96, %rs95;
	add.s16 	%rs101, %rs98, %rs97;
	add.s16 	%rs102, %rs100, %rs99;
	add.s16 	%rs390, %rs102, %rs101;
	add.s32 	%r22, %r51, -8192;
	setp.lt.u32 	%p3, %r22, 8192;
	mov.b32 	%r214, 8192;
	@%p3 bra 	$L__BB2_32;
	mov.b32 	%r214, 8192;
$L__BB2_30:
	add.s32 	%r54, %r21, %r214;
	cvt.u64.u32 	%rd13, %r54;
	add.s64 	%rd14, %rd2, %rd13;
	ld.global.u8 	%rs103, [%rd14];
	ld.global.u8 	%rs104, [%rd14+256];
	ld.global.u8 	%rs105, [%rd14+512];
	ld.global.u8 	%rs106, [%rd14+768];
	ld.global.u8 	%rs107, [%rd14+1024];
	ld.global.u8 	%rs108, [%rd14+1280];
	ld.global.u8 	%rs109, [%rd14+1536];
	ld.global.u8 	%rs110, [%rd14+1792];
	ld.global.u8 	%rs111, [%rd14+2048];
	ld.global.u8 	%rs112, [%rd14+2304];
	ld.global.u8 	%rs113, [%rd14+2560];
	ld.global.u8 	%rs114, [%rd14+2816];
	ld.global.u8 	%rs115, [%rd14+3072];
	ld.global.u8 	%rs116, [%rd14+3328];
	ld.global.u8 	%rs117, [%rd14+3584];
	ld.global.u8 	%rs118, [%rd14+3840];
	ld.global.u8 	%rs119, [%rd14+4096];
	ld.global.u8 	%rs120, [%rd14+4352];
	ld.global.u8 	%rs121, [%rd14+4608];
	ld.global.u8 	%rs122, [%rd14+4864];
	ld.global.u8 	%rs123, [%rd14+5120];
	ld.global.u8 	%rs124, [%rd14+5376];
	ld.global.u8 	%rs125, [%rd14+5632];
	ld.global.u8 	%rs126, [%rd14+5888];
	ld.global.u8 	%rs127, [%rd14+6144];
	ld.global.u8 	%rs128, [%rd14+6400];
	ld.global.u8 	%rs129, [%rd14+6656];
	ld.global.u8 	%rs130, [%rd14+6912];
	ld.global.u8 	%rs131, [%rd14+7168];
	ld.global.u8 	%rs132, [%rd14+7424];
	ld.global.u8 	%rs133, [%rd14+7680];
	ld.global.u8 	%rs134, [%rd14+7936];
	add.s16 	%rs135, %rs103, %rs390;
	add.s16 	%rs136, %rs105, %rs104;
	add.s16 	%rs137, %rs107, %rs106;
	add.s16 	%rs138, %rs109, %rs108;
	add.s16 	%rs139, %rs111, %rs110;
	add.s16 	%rs140, %rs113, %rs112;
	add.s16 	%rs141, %rs115, %rs114;
	add.s16 	%rs142, %rs117, %rs116;
	add.s16 	%rs143, %rs119, %rs118;
	add.s16 	%rs144, %rs121, %rs120;
	add.s16 	%rs145, %rs123, %rs122;
	add.s16 	%rs146, %rs125, %rs124;
	add.s16 	%rs147, %rs127, %rs126;
	add.s16 	%rs148, %rs129, %rs128;
	add.s16 	%rs149, %rs131, %rs130;
	add.s16 	%rs150, %rs133, %rs132;
	add.s16 	%rs151, %rs136, %rs135;
	add.s16 	%rs152, %rs138, %rs137;
	add.s16 	%rs153, %rs140, %rs139;
	add.s16 	%rs154, %rs142, %rs141;
	add.s16 	%rs155, %rs144, %rs143;
	add.s16 	%rs156, %rs146, %rs145;
	add.s16 	%rs157, %rs148, %rs147;
	add.s16 	%rs158, %rs150, %rs149;
	add.s16 	%rs159, %rs152, %rs151;
	add.s16 	%rs160, %rs154, %rs153;
	add.s16 	%rs161, %rs156, %rs155;
	add.s16 	%rs162, %rs158, %rs157;
	add.s16 	%rs163, %rs160, %rs159;
	add.s16 	%rs164, %rs162, %rs161;
	add.s16 	%rs165, %rs164, %rs163;
	add.s16 	%rs390, %rs134, %rs165;
	sub.s32 	%r55, %r51, %r214;
	setp.lt.u32 	%p4, %r55, 8192;
	@%p4 bra 	$L__BB2_46;
	add.s32 	%r214, %r214, 8192;
	setp.le.u32 	%p5, %r214, %r22;
	@%p5 bra 	$L__BB2_30;
$L__BB2_32:
	setp.le.u32 	%p6, %r51, %r214;
	sub.s32 	%r56, %r51, %r214;
	setp.ge.s32 	%p7, %r21, %r56;
	or.pred  	%p8, %p6, %p7;
	@%p8 bra 	$L__BB2_46;
	not.b32 	%r58, %r21;
	add.s32 	%r59, %r51, %r58;
	sub.s32 	%r60, %r59, %r214;
	shr.u32 	%r61, %r60, 8;
	add.s32 	%r26, %r61, 1;
	and.b32  	%r27, %r26, 15;
	setp.lt.u32 	%p9, %r60, 3840;
	mov.u32 	%r219, %r21;
	@%p9 bra 	$L__BB2_37;
	or.b32  	%r217, %r21, 2048;
	add.s32 	%r216, %r21, %r214;
	and.b32  	%r62, %r26, 33554416;
	neg.s32 	%r215, %r62;
$L__BB2_35:
	.pragma "nounroll";
	cvt.u64.u32 	%rd15, %r216;
	add.s64 	%rd16, %rd2, %rd15;
	ld.global.u8 	%rs167, [%rd16];
	add.s16 	%rs168, %rs167, %rs390;
	add.s32 	%r63, %r216, 256;
	cvt.u64.u32 	%rd17, %r63;
	add.s64 	%rd18, %rd2, %rd17;
	ld.global.u8 	%rs169, [%rd18];
	add.s16 	%rs170, %rs169, %rs168;
	add.s32 	%r64, %r216, 512;
	cvt.u64.u32 	%rd19, %r64;
	add.s64 	%rd20, %rd2, %rd19;
	ld.global.u8 	%rs171, [%rd20];
	add.s16 	%rs172, %rs171, %rs170;
	add.s32 	%r65, %r216, 768;
	cvt.u64.u32 	%rd21, %r65;
	add.s64 	%rd22, %rd2, %rd21;
	ld.global.u8 	%rs173, [%rd22];
	add.s16 	%rs174, %rs173, %rs172;
	add.s32 	%r66, %r216, 1024;
	cvt.u64.u32 	%rd23, %r66;
	add.s64 	%rd24, %rd2, %rd23;
	ld.global.u8 	%rs175, [%rd24];
	add.s16 	%rs176, %rs175, %rs174;
	add.s32 	%r67, %r216, 1280;
	cvt.u64.u32 	%rd25, %r67;
	add.s64 	%rd26, %rd2, %rd25;
	ld.global.u8 	%rs177, [%rd26];
	add.s16 	%rs178, %rs177, %rs176;
	add.s32 	%r68, %r216, 1536;
	cvt.u64.u32 	%rd27, %r68;
	add.s64 	%rd28, %rd2, %rd27;
	ld.global.u8 	%rs179, [%rd28];
	add.s16 	%rs180, %rs179, %rs178;
	add.s32 	%r69, %r216, 1792;
	cvt.u64.u32 	%rd29, %r69;
	add.s64 	%rd30, %rd2, %rd29;
	ld.global.u8 	%rs181, [%rd30];
	add.s16 	%rs182, %rs181, %rs180;
	add.s32 	%r70, %r216, 2048;
	cvt.u64.u32 	%rd31, %r70;
	add.s64 	%rd32, %rd2, %rd31;
	ld.global.u8 	%rs183, [%rd32];
	add.s16 	%rs184, %rs183, %rs182;
	add.s32 	%r71, %r216, 2304;
	cvt.u64.u32 	%rd33, %r71;
	add.s64 	%rd34, %rd2, %rd33;
	ld.global.u8 	%rs185, [%rd34];
	add.s16 	%rs186, %rs185, %rs184;
	add.s32 	%r72, %r216, 2560;
	cvt.u64.u32 	%rd35, %r72;
	add.s64 	%rd36, %rd2, %rd35;
	ld.global.u8 	%rs187, [%rd36];
	add.s16 	%rs188, %rs187, %rs186;
	add.s32 	%r73, %r216, 2816;
	cvt.u64.u32 	%rd37, %r73;
	add.s64 	%rd38, %rd2, %rd37;
	ld.global.u8 	%rs189, [%rd38];
	add.s16 	%rs190, %rs189, %rs188;
	add.s32 	%r74, %r216, 3072;
	cvt.u64.u32 	%rd39, %r74;
	add.s64 	%rd40, %rd2, %rd39;
	ld.global.u8 	%rs191, [%rd40];
	add.s16 	%rs192, %rs191, %rs190;
	add.s32 	%r75, %r216, 3328;
	cvt.u64.u32 	%rd41, %r75;
	add.s64 	%rd42, %rd2, %rd41;
	ld.global.u8 	%rs193, [%rd42];
	add.s16 	%rs194, %rs193, %rs192;
	add.s32 	%r76, %r216, 3584;
	cvt.u64.u32 	%rd43, %r76;
	add.s64 	%rd44, %rd2, %rd43;
	ld.global.u8 	%rs195, [%rd44];
	add.s16 	%rs196, %rs195, %rs194;
	add.s32 	%r77, %r216, 3840;
	cvt.u64.u32 	%rd45, %r77;
	add.s64 	%rd46, %rd2, %rd45;
	ld.global.u8 	%rs197, [%rd46];
	add.s16 	%rs390, %rs197, %rs196;
	add.s32 	%r217, %r217, 4096;
	add.s32 	%r216, %r216, 4096;
	add.s32 	%r215, %r215, 16;
	setp.ne.s32 	%p10, %r215, 0;
	@%p10 bra 	$L__BB2_35;
	add.s32 	%r219, %r217, -2048;
$L__BB2_37:
	setp.eq.s32 	%p11, %r27, 0;
	@%p11 bra 	$L__BB2_46;
	and.b32  	%r39, %r26, 7;
	setp.lt.u32 	%p12, %r27, 8;
	@%p12 bra 	$L__BB2_40;
	add.s32 	%r78, %r219, %r214;
	cvt.u64.u32 	%rd47, %r78;
	add.s64 	%rd48, %rd2, %rd47;
	ld.global.u8 	%rs199, [%rd48];
	add.s16 	%rs200, %rs199, %rs390;
	add.s32 	%r79, %r78, 256;
	cvt.u64.u32 	%rd49, %r79;
	add.s64 	%rd50, %rd2, %rd49;
	ld.global.u8 	%rs201, [%rd50];
	add.s16 	%rs202, %rs201, %rs200;
	add.s32 	%r80, %r78, 512;
	cvt.u64.u32 	%rd51, %r80;
	add.s64 	%rd52, %rd2, %rd51;
	ld.global.u8 	%rs203, [%rd52];
	add.s16 	%rs204, %rs203, %rs202;
	add.s32 	%r81, %r78, 768;
	cvt.u64.u32 	%rd53, %r81;
	add.s64 	%rd54, %rd2, %rd53;
	ld.global.u8 	%rs205, [%rd54];
	add.s16 	%rs206, %rs205, %rs204;
	add.s32 	%r82, %r78, 1024;
	cvt.u64.u32 	%rd55, %r82;
	add.s64 	%rd56, %rd2, %rd55;
	ld.global.u8 	%rs207, [%rd56];
	add.s16 	%rs208, %rs207, %rs206;
	add.s32 	%r83, %r78, 1280;
	cvt.u64.u32 	%rd57, %r83;
	add.s64 	%rd58, %rd2, %rd57;
	ld.global.u8 	%rs209, [%rd58];
	add.s16 	%rs210, %rs209, %rs208;
	add.s32 	%r84, %r78, 1536;
	cvt.u64.u32 	%rd59, %r84;
	add.s64 	%rd60, %rd2, %rd59;
	ld.global.u8 	%rs211, [%rd60];
	add.s16 	%rs212, %rs211, %rs210;
	add.s32 	%r85, %r78, 1792;
	cvt.u64.u32 	%rd61, %r85;
	add.s64 	%rd62, %rd2, %rd61;
	ld.global.u8 	%rs213, [%rd62];
	add.s16 	%rs390, %rs213, %rs212;
	add.s32 	%r219, %r219, 2048;
$L__BB2_40:
	setp.eq.s32 	%p13, %r39, 0;
	@%p13 bra 	$L__BB2_46;
	and.b32  	%r42, %r26, 3;
	setp.lt.u32 	%p14, %r39, 4;
	@%p14 bra 	$L__BB2_43;
	add.s32 	%r86, %r219, %r214;
	cvt.u64.u32 	%rd63, %r86;
	add.s64 	%rd64, %rd2, %rd63;
	ld.global.u8 	%rs215, [%rd64];
	add.s16 	%rs216, %rs215, %rs390;
	add.s32 	%r87, %r86, 256;
	cvt.u64.u32 	%rd65, %r87;
	add.s64 	%rd66, %rd2, %rd65;
	ld.global.u8 	%rs217, [%rd66];
	add.s16 	%rs218, %rs217, %rs216;
	add.s32 	%r88, %r86, 512;
	cvt.u64.u32 	%rd67, %r88;
	add.s64 	%rd68, %rd2, %rd67;
	ld.global.u8 	%rs219, [%rd68];
	add.s16 	%rs220, %rs219, %rs218;
	add.s32 	%r89, %r86, 768;
	cvt.u64.u32 	%rd69, %r89;
	add.s64 	%rd70, %rd2, %rd69;
	ld.global.u8 	%rs221, [%rd70];
	add.s16 	%rs390, %rs221, %rs220;
	add.s32 	%r219, %r219, 1024;
$L__BB2_43:
	setp.eq.s32 	%p15, %r42, 0;
	@%p15 bra 	$L__BB2_46;
	add.s32 	%r222, %r219, %r214;
	neg.s32 	%r221, %r42;
$L__BB2_45:
	.pragma "nounroll";
	cvt.u64.u32 	%rd71, %r222;
	add.s64 	%rd72, %rd2, %rd71;
	ld.global.u8 	%rs222, [%rd72];
	add.s16 	%rs390, %rs222, %rs390;
	add.s32 	%r222, %r222, 256;
	add.s32 	%r221, %r221, 1;
	setp.ne.s32 	%p16, %r221, 0;
	@%p16 bra 	$L__BB2_45;
$L__BB2_46:
	// begin inline asm
	mov.u32 %r90, %laneid;
	// end inline asm
	cvt.u32.u16 	%r116, %rs390;
	and.b32  	%r92, %r116, 255;
	mov.b32 	%r93, 1;
	mov.b32 	%r114, 31;
	mov.b32 	%r115, -1;
	// begin inline asm
	shfl.sync.down.b32 %r91, %r92, %r93, %r114, %r115;
	// end inline asm
	setp.gt.s32 	%p17, %r90, 30;
	cvt.u16.u32 	%rs223, %r91;
	selp.b16 	%rs224, 0, %rs223, %p17;
	add.s16 	%rs225, %rs224, %rs390;
	cvt.u32.u16 	%r117, %rs225;
	and.b32  	%r97, %r117, 255;
	mov.b32 	%r98, 2;
	// begin inline asm
	shfl.sync.down.b32 %r96, %r97, %r98, %r114, %r115;
	// end inline asm
	setp.gt.s32 	%p18, %r90, 29;
	cvt.u16.u32 	%rs226, %r96;
	selp.b16 	%rs227, 0, %rs226, %p18;
	add.s16 	%rs228, %rs225, %rs227;
	cvt.u32.u16 	%r118, %rs228;
	and.b32  	%r102, %r118, 255;
	mov.b32 	%r103, 4;
	// begin inline asm
	shfl.sync.down.b32 %r101, %r102, %r103, %r114, %r115;
	// end inline asm
	setp.gt.s32 	%p19, %r90, 27;
	cvt.u16.u32 	%rs229, %r101;
	selp.b16 	%rs230, 0, %rs229, %p19;
	add.s16 	%rs231, %rs228, %rs230;
	cvt.u32.u16 	%r119, %rs231;
	and.b32  	%r107, %r119, 255;
	mov.b32 	%r108, 8;
	// begin inline asm
	shfl.sync.down.b32 %r106, %r107, %r108, %r114, %r115;
	// end inline asm
	setp.gt.s32 	%p20, %r90, 23;
	cvt.u16.u32 	%rs232, %r106;
	selp.b16 	%rs233, 0, %rs232, %p20;
	add.s16 	%rs234, %rs231, %rs233;
	cvt.u32.u16 	%r120, %rs234;
	and.b32  	%r112, %r120, 255;
	mov.b32 	%r113, 16;
	// begin inline asm
	shfl.sync.down.b32 %r111, %r112, %r113, %r114, %r115;
	// end inline asm
	setp.gt.s32 	%p21, %r90, 15;
	cvt.u16.u32 	%rs235, %r111;
	selp.b16 	%rs236, 0, %rs235, %p21;
	add.s16 	%rs391, %rs234, %rs236;
	setp.ne.s32 	%p22, %r90, 0;
	@%p22 bra 	$L__BB2_48;
	shr.u32 	%r121, %r21, 5;
	mov.u32 	%r122, _ZZN3cub18CUB_300001_SM_10006detail6reduce28DeviceReduceSingleTileKernelINS2_10policy_hubIhjN4cuda3std3__44plusIhEEE10Policy1000EN6thrust24THRUST_300001_SM_1000_NS10device_ptrIhEEPhjS9_hhNS7_10__identityEEEvT0_T1_T2_T3_T4_T6_E12temp_storage;
	add.s32 	%r123, %r122, %r121;
	st.shared.u8 	[%r123+8], %rs391;
$L__BB2_48:
	bar.sync 	0;
	setp.ne.s32 	%p23, %r21, 0;
	@%p23 bra 	$L__BB2_50;
	ld.shared.u8 	%rs237, [_ZZN3cub18CUB_300001_SM_10006detail6reduce28DeviceReduceSingleTileKernelINS2_10policy_hubIhjN4cuda3std3__44plusIhEEE10Policy1000EN6thrust24THRUST_300001_SM_1000_NS10device_ptrIhEEPhjS9_hhNS7_10__identityEEEvT0_T1_T2_T3_T4_T6_E12temp_storage+9];
	add.s16 	%rs238, %rs237, %rs391;
	ld.shared.u8 	%rs239, [_ZZN3cub18CUB_300001_SM_10006detail6reduce28DeviceReduceSingleTileKernelINS2_10policy_hubIhjN4cuda3std3__44plusIhEEE10Policy1000EN6thrust24THRUST_300001_SM_1000_NS10device_ptrIhEEPhjS9_hhNS7_10__identityEEEvT0_T1_T2_T3_T4_T6_E12temp_storage+10];
	add.s16 	%rs240, %rs238, %rs239;
	ld.shared.u8 	%rs241, [_ZZN3cub18CUB_300001_SM_10006detail6reduce28DeviceReduceSingleTileKernelINS2_10policy_hubIhjN4cuda3std3__44plusIhEEE10Policy1000EN6thrust24THRUST_300001_SM_1000_NS10device_ptrIhEEPhjS9_hhNS7_10__identityEEEvT0_T1_T2_T3_T4_T6_E12temp_storage+11];
	add.s16 	%rs242, %rs240, %rs241;
	ld.shared.u8 	%rs243, [_ZZN3cub18CUB_300001_SM_10006detail6reduce28DeviceReduceSingleTileKernelINS2_10policy_hubIhjN4cuda3std3__44plusIhEEE10Policy1000EN6thrust24THRUST_300001_SM_1000_NS10device_ptrIhEEPhjS9_hhNS7_10__identityEEEvT0_T1_T2_T3_T4_T6_E12temp_storage+12];
	add.s16 	%rs244, %rs242, %rs243;
	ld.shared.u8 	%rs245, [_ZZN3cub18CUB_300001_SM_10006detail6reduce28DeviceReduceSingleTileKernelINS2_10policy_hubIhjN4cuda3std3__44plusIhEEE10Policy1000EN6thrust24THRUST_300001_SM_1000_NS10device_ptrIhEEPhjS9_hhNS7_10__identityEEEvT0_T1_T2_T3_T4_T6_E12temp_storage+13];
	add.s16 	%rs246, %rs244, %rs245;
	ld.shared.u8 	%rs247, [_ZZN3cub18CUB_300001_SM_10006detail6reduce28DeviceReduceSingleTileKernelINS2_10policy_hubIhjN4cuda3std3__44plusIhEEE10Policy1000EN6thrust24THRUST_300001_SM_1000_NS10device_ptrIhEEPhjS9_hhNS7_10__identityEEEvT0_T1_T2_T3_T4_T6_E12temp_storage+14];
	add.s16 	%rs248, %rs246, %rs247;
	ld.shared.u8 	%rs249, [_ZZN3cub18CUB_300001_SM_10006detail6reduce28DeviceReduceSingleTileKernelINS2_10policy_hubIhjN4cuda3std3__44plusIhEEE10Policy1000EN6thrust24THRUST_300001_SM_1000_NS10device_ptrIhEEPhjS9_hhNS7_10__identityEEEvT0_T1_T2_T3_T4_T6_E12temp_storage+15];
	add.s16 	%rs391, %rs248, %rs249;
$L__BB2_50:
	mov.u32 	%r204, %tid.x;
	setp.ne.s32 	%p57, %r204, 0;
	@%p57 bra 	$L__BB2_52;
	add.s16 	%rs369, %rs391, %rs40;
	st.global.u8 	[%rd1], %rs369;
$L__BB2_52:
	ret;

}
	// .globl	_ZN3cub18CUB_300001_SM_10006detail6reduce18DeviceReduceKernelINS2_10policy_hubIhjN4cuda3std3__44plusIhEEE10Policy1000EN6thrust24THRUST_300001_SM_1000_NS10device_ptrIhEEjS9_hNS7_10__identityEEEvT0_PT3_T1_NS0_13GridEvenShareISK_EET2_T4_
.visible .entry _ZN3cub18CUB_300001_SM_10006detail6reduce18DeviceReduceKernelINS2_10policy_hubIhjN4cuda3std3__44plusIhEEE10Policy1000EN6thrust24THRUST_300001_SM_1000_NS10device_ptrIhEEjS9_hNS7_10__identityEEEvT0_PT3_T1_NS0_13GridEvenShareISK_EET2_T4_(
	.param .align 8 .b8 _ZN3cub18CUB_300001_SM_10006detail6reduce18DeviceReduceKernelINS2_10policy_hubIhjN4cuda3std3__44plusIhEEE10Policy1000EN6thrust24THRUST_300001_SM_1000_NS10device_ptrIhEEjS9_hNS7_10__identityEEEvT0_PT3_T1_NS0_13GridEvenShareISK_EET2_T4__param_0[8],
	.param .u64 .ptr .align 1 _ZN3cub18CUB_300001_SM_10006detail6reduce18DeviceReduceKernelINS2_10policy_hubIhjN4cuda3std3__44plusIhEEE10Policy1000EN6thrust24THRUST_300001_SM_1000_NS10device_ptrIhEEjS9_hNS7_10__identityEEEvT0_PT3_T1_NS0_13GridEvenShareISK_EET2_T4__param_1,
	.param .u32 _ZN3cub18CUB_300001_SM_10006detail6reduce18DeviceReduceKernelINS2_10policy_hubIhjN4cuda3std3__44plusIhEEE10Policy1000EN6thrust24THRUST_300001_SM_1000_NS10device_ptrIhEEjS9_hNS7_10__identityEEEvT0_PT3_T1_NS0_13GridEvenShareISK_EET2_T4__param_2,
	.param .align 4 .b8 _ZN3cub18CUB_300001_SM_10006detail6reduce18DeviceReduceKernelINS2_10policy_hubIhjN4cuda3std3__44plusIhEEE10Policy1000EN6thrust24THRUST_300001_SM_1000_NS10device_ptrIhEEjS9_hNS7_10__identityEEEvT0_PT3_T1_NS0_13GridEvenShareISK_EET2_T4__param_3[40],
	.param .align 1 .b8 _ZN3cub18CUB_300001_SM_10006detail6reduce18DeviceReduceKernelINS2_10policy_hubIhjN4cuda3std3__44plusIhEEE10Policy1000EN6thrust24THRUST_300001_SM_1000_NS10device_ptrIhEEjS9_hNS7_10__identityEEEvT0_PT3_T1_NS0_13GridEvenShareISK_EET2_T4__param_4[1],
	.param .align 1 .b8 _ZN3cub18CUB_300001_SM_10006detail6reduce18DeviceReduceKernelINS2_10policy_hubIhjN4cuda3std3__44plusIhEEE10Policy1000EN6thrust24THRUST_300001_SM_1000_NS10device_ptrIhEEjS9_hNS7_10__identityEEEvT0_PT3_T1_NS0_13GridEvenShareISK_EET2_T4__param_5[1]
)
.maxntid 256
{
	.reg .pred 	%p<57>;
	.reg .b16 	%rs<391>;
	.reg .b32 	%r<291>;
	.reg .b64 	%rd<130>;
	// demoted variable
	.shared .align 1 .b8 _ZZN3cub18CUB_300001_SM_10006detail6reduce18DeviceReduceKernelINS2_10policy_hubIhjN4cuda3std3__44plusIhEEE10Policy1000EN6thrust24THRUST_300001_SM_1000_NS10device_ptrIhEEjS9_hNS7_10__identityEEEvT0_PT3_T1_NS0_13GridEvenShareISK_EET2_T4_E12temp_storage[17];
	ld.param.u32 	%r2, [_ZN3cub18CUB_300001_SM_10006detail6reduce18DeviceReduceKernelINS2_10policy_hubIhjN4cuda3std3__44plusIhEEE10Policy1000EN6thrust24THRUST_300001_SM_1000_NS10device_ptrIhEEjS9_hNS7_10__identityEEEvT0_PT3_T1_NS0_13GridEvenShareISK_EET2_T4__param_3+24];
	ld.param.u32 	%r1, [_ZN3cub18CUB_300001_SM_10006detail6reduce18DeviceReduceKernelINS2_10policy_hubIhjN4cuda3std3__44plusIhEEE10Policy1000EN6thrust24THRUST_300001_SM_1000_NS10device_ptrIhEEjS9_hNS7_10__identityEEEvT0_PT3_T1_NS0_13GridEvenShareISK_EET2_T4__param_3+20];
	ld.param.u64 	%rd3, [_ZN3cub18CUB_300001_SM_10006detail6reduce18DeviceReduceKernelINS2_10policy_hubIhjN4cuda3std3__44plusIhEEE10Policy1000EN6thrust24THRUST_300001_SM_1000_NS10device_ptrIhEEjS9_hNS7_10__identityEEEvT0_PT3_T1_NS0_13GridEvenShareISK_EET2_T4__param_0];
	cvta.to.global.u64 	%rd1, %rd3;
	mov.u32 	%r3, %ctaid.x;
	shl.b32 	%r282, %r3, 13;
	sub.s32 	%r5, %r1, %r282;
	setp.gt.u32 	%p1, %r5, 8191;
	@%p1 bra 	$L__BB3_26;
	mov.u32 	%r6, %tid.x;
	setp.ge.u32 	%p23, %r6, %r5;
	mov.b16 	%rs379, 0;
	mov.u32 	%r273, %r6;
	@%p23 bra 	$L__BB3_3;
	add.s32 	%r159, %r282, %r6;
	cvt.u64.u32 	%rd66, %r159;
	add.s64 	%rd67, %rd1, %rd66;
	ld.global.u8 	%rs379, [%rd67];
	add.s32 	%r273, %r6, 256;
$L__BB3_3:
	setp.ge.u32 	%p24, %r273, %r5;
	@%p24 bra 	$L__BB3_17;
	not.b32 	%r160, %r273;
	add.s32 	%r161, %r1, %r160;
	sub.s32 	%r162, %r161, %r282;
	shr.u32 	%r163, %r162, 8;
	add.s32 	%r9, %r163, 1;
	and.b32  	%r10, %r9, 15;
	setp.lt.u32 	%p25, %r162, 3840;
	@%p25 bra 	$L__BB3_8;
	or.b32  	%r272, %r273, 2048;
	add.s32 	%r271, %r273, %r282;
	and.b32  	%r164, %r9, 33554416;
	neg.s32 	%r270, %r164;
$L__BB3_6:
	.pragma "nounroll";
	cvt.u64.u32 	%rd68, %r271;
	add.s64 	%rd69, %rd1, %rd68;
	ld.global.u8 	%rs253, [%rd69];
	add.s16 	%rs254, %rs253, %rs379;
	add.s32 	%r165, %r271, 256;
	cvt.u64.u32 	%rd70, %r165;
	add.s64 	%rd71, %rd1, %rd70;
	ld.global.u8 	%rs255, [%rd71];
	add.s16 	%rs256, %rs255, %rs254;
	add.s32 	%r166, %r271, 512;
	cvt.u64.u32 	%rd72, %r166;
	add.s64 	%rd73, %rd1, %rd72;
	ld.global.u8 	%rs257, [%rd73];
	add.s16 	%rs258, %rs257, %rs256;
	add.s32 	%r167, %r271, 768;
	cvt.u64.u32 	%rd74, %r167;
	add.s64 	%rd75, %rd1, %rd74;
	ld.global.u8 	%rs259, [%rd75];
	add.s16 	%rs260, %rs259, %rs258;
	add.s32 	%r168, %r271, 1024;
	cvt.u64.u32 	%rd76, %r168;
	add.s64 	%rd77, %rd1, %rd76;
	ld.global.u8 	%rs261, [%rd77];
	add.s16 	%rs262, %rs261, %rs260;
	add.s32 	%r169, %r271, 1280;
	cvt.u64.u32 	%rd78, %r169;
	add.s64 	%rd79, %rd1, %rd78;
	ld.global.u8 	%rs263, [%rd79];
	add.s16 	%rs264, %rs263, %rs262;
	add.s32 	%r170, %r271, 1536;
	cvt.u64.u32 	%rd80, %r170;
	add.s64 	%rd81, %rd1, %rd80;
	ld.global.u8 	%rs265, [%rd81];
	add.s16 	%rs266, %rs265, %rs264;
	add.s32 	%r171, %r271, 1792;
	cvt.u64.u32 	%rd82, %r171;
	add.s64 	%rd83, %rd1, %rd82;
	ld.global.u8 	%rs267, [%rd83];
	add.s16 	%rs268, %rs267, %rs266;
	add.s32 	%r172, %r271, 2048;
	cvt.u64.u32 	%rd84, %r172;
	add.s64 	%rd85, %rd1, %rd84;
	ld.global.u8 	%rs269, [%rd85];
	add.s16 	%rs270, %rs269, %rs268;
	add.s32 	%r173, %r271, 2304;
	cvt.u64.u32 	%rd86, %r173;
	add.s64 	%rd87, %rd1, %rd86;
	ld.global.u8 	%rs271, [%rd87];
	add.s16 	%rs272, %rs271, %rs270;
	add.s32 	%r174, %r271, 2560;
	cvt.u64.u32 	%rd88, %r174;
	add.s64 	%rd89, %rd1, %rd88;
	ld.global.u8 	%rs273, [%rd89];
	add.s16 	%rs274, %rs273, %rs272;
	add.s32 	%r175, %r271, 2816;
	cvt.u64.u32 	%rd90, %r175;
	add.s64 	%rd91, %rd1, %rd90;
	ld.global.u8 	%rs275, [%rd91];
	add.s16 	%rs276, %rs275, %rs274;
	add.s32 	%r176, %r271, 3072;
	cvt.u64.u32 	%rd92, %r176;
	add.s64 	%rd93, %rd1, %rd92;
	ld.global.u8 	%rs277, [%rd93];
	add.s16 	%rs278, %rs277, %rs276;
	add.s32 	%r177, %r271, 3328;
	cvt.u64.u32 	%rd94, %r177;
	add.s64 	%rd95, %rd1, %rd94;
	ld.global.u8 	%rs279, [%rd95];
	add.s16 	%rs280, %rs279, %rs278;
	add.s32 	%r178, %r271, 3584;
	cvt.u64.u32 	%rd96, %r178;
	add.s64 	%rd97, %rd1, %rd96;
	ld.global.u8 	%rs281, [%rd97];
	add.s16 	%rs282, %rs281, %rs280;
	add.s32 	%r179, %r271, 3840;
	cvt.u64.u32 	%rd98, %r179;
	add.s64 	%rd99, %rd1, %rd98;
	ld.global.u8 	%rs283, [%rd99];
	add.s16 	%rs379, %rs283, %rs282;
	add.s32 	%r272, %r272, 4096;
	add.s32 	%r271, %r271, 4096;
	add.s32 	%r270, %r270, 16;
	setp.ne.s32 	%p26, %r270, 0;
	@%p26 bra 	$L__BB3_6;
	add.s32 	%r273, %r272, -2048;
$L__BB3_8:
	setp.eq.s32 	%p27, %r10, 0;
	@%p27 bra 	$L__BB3_17;
	and.b32  	%r22, %r9, 7;
	setp.lt.u32 	%p28, %r10, 8;
	@%p28 bra 	$L__BB3_11;
	add.s32 	%r180, %r282, %r273;
	cvt.u64.u32 	%rd100, %r180;
	add.s64 	%rd101, %rd1, %rd100;
	ld.global.u8 	%rs285, [%rd101];
	add.s16 	%rs286, %rs285, %rs379;
	add.s32 	%r181, %r180, 256;
	cvt.u64.u32 	%rd102, %r181;
	add.s64 	%rd103, %rd1, %rd102;
	ld.global.u8 	%rs287, [%rd103];
	add.s16 	%rs288, %rs287, %rs286;
	add.s32 	%r182, %r180, 512;
	cvt.u64.u32 	%rd104, %r182;
	add.s64 	%rd105, %rd1, %rd104;
	ld.global.u8 	%rs289, [%rd105];
	add.s16 	%rs290, %rs289, %rs288;
	add.s32 	%r183, %r180, 768;
	cvt.u64.u32 	%rd106, %r183;
	add.s64 	%rd107, %rd1, %rd106;
	ld.global.u8 	%rs291, [%rd107];
	add.s16 	%rs292, %rs291, %rs290;
	add.s32 	%r184, %r180, 1024;
	cvt.u64.u32 	%rd108, %r184;
	add.s64 	%rd109, %rd1, %rd108;
	ld.global.u8 	%rs293, [%rd109];
	add.s16 	%rs294, %rs293, %rs292;
	add.s32 	%r185, %r180, 1280;
	cvt.u64.u32 	%rd110, %r185;
	add.s64 	%rd111, %rd1, %rd110;
	ld.global.u8 	%rs295, [%rd111];
	add.s16 	%rs296, %rs295, %rs294;
	add.s32 	%r186, %r180, 1536;
	cvt.u64.u32 	%rd112, %r186;
	add.s64 	%rd113, %rd1, %rd112;
	ld.global.u8 	%rs297, [%rd113];
	add.s16 	%rs298, %rs297, %rs296;
	add.s32 	%r187, %r180, 1792;
	cvt.u64.u32 	%rd114, %r187;
	add.s64 	%rd115, %rd1, %rd114;
	ld.global.u8 	%rs299, [%rd115];
	add.s16 	%rs379, %rs299, %rs298;
	add.s32 	%r273, %r273, 2048;
$L__BB3_11:
	setp.eq.s32 	%p29, %r22, 0;
	@%p29 bra 	$L__BB3_17;
	and.b32  	%r25, %r9, 3;
	setp.lt.u32 	%p30, %r22, 4;
	@%p30 bra 	$L__BB3_14;
	add.s32 	%r188, %r282, %r273;
	cvt.u64.u32 	%rd116, %r188;
	add.s64 	%rd117, %rd1, %rd116;
	ld.global.u8 	%rs301, [%rd117];
	add.s16 	%rs302, %rs301, %rs379;
	add.s32 	%r189, %r188, 256;
	cvt.u64.u32 	%rd118, %r189;
	add.s64 	%rd119, %rd1, %rd118;
	ld.global.u8 	%rs303, [%rd119];
	add.s16 	%rs304, %rs303, %rs302;
	add.s32 	%r190, %r188, 512;
	cvt.u64.u32 	%rd120, %r190;
	add.s64 	%rd121, %rd1, %rd120;
	ld.global.u8 	%rs305, [%rd121];
	add.s16 	%rs306, %rs305, %rs304;
	add.s32 	%r191, %r188, 768;
	cvt.u64.u32 	%rd122, %r191;
	add.s64 	%rd123, %rd1, %rd122;
	ld.global.u8 	%rs307, [%rd123];
	add.s16 	%rs379, %rs307, %rs306;
	add.s32 	%r273, %r273, 1024;
$L__BB3_14:
	setp.eq.s32 	%p31, %r25, 0;
	@%p31 bra 	$L__BB3_17;
	add.s32 	%r277, %r273, %r282;
	neg.s32 	%r276, %r25;
$L__BB3_16:
	.pragma "nounroll";
	cvt.u64.u32 	%rd124, %r277;
	add.s64 	%rd125, %rd1, %rd124;
	ld.global.u8 	%rs308, [%rd125];
	add.s16 	%rs379, %rs308, %rs379;
	add.s32 	%r277, %r277, 256;
	add.s32 	%r276, %r276, 1;
	setp.ne.s32 	%p32, %r276, 0;
	@%p32 bra 	$L__BB3_16;
$L__BB3_17:
	setp.lt.u32 	%p33, %r5, 256;
	@%p33 bra 	$L__BB3_22;
	// begin inline asm
	mov.u32 %r234, %laneid;
	// end inline asm
	cvt.u32.u16 	%r260, %rs379;
	and.b32  	%r236, %r260, 255;
	mov.b32 	%r237, 1;
	mov.b32 	%r258, 31;
	mov.b32 	%r259, -1;
	// begin inline asm
	shfl.sync.down.b32 %r235, %r236, %r237, %r258, %r259;
	// end inline asm
	setp.gt.s32 	%p49, %r234, 30;
	cvt.u16.u32 	%rs343, %r235;
	selp.b16 	%rs344, 0, %rs343, %p49;
	add.s16 	%rs345, %rs344, %rs379;
	cvt.u32.u16 	%r261, %rs345;
	and.b32  	%r241, %r261, 255;
	mov.b32 	%r242, 2;
	// begin inline asm
	shfl.sync.down.b32 %r240, %r241, %r242, %r258, %r259;
	// end inline asm
	setp.gt.s32 	%p50, %r234, 29;
	cvt.u16.u32 	%rs346, %r240;
	selp.b16 	%rs347, 0, %rs346, %p50;
	add.s16 	%rs348, %rs345, %rs347;
	cvt.u32.u16 	%r262, %rs348;
	and.b32  	%r246, %r262, 255;
	mov.b32 	%r247, 4;
	// begin inline asm
	shfl.sync.down.b32 %r245, %r246, %r247, %r258, %r259;
	// end inline asm
	setp.gt.s32 	%p51, %r234, 27;
	cvt.u16.u32 	%rs349, %r245;
	selp.b16 	%rs350, 0, %rs349, %p51;
	add.s16 	%rs351, %rs348, %rs350;
	cvt.u32.u16 	%r263, %rs351;
	and.b32  	%r251, %r263, 255;
	mov.b32 	%r252, 8;
	// begin inline asm
	shfl.sync.down.b32 %r250, %r251, %r252, %r258, %r259;
	// end inline asm
	setp.gt.s32 	%p52, %r234, 23;
	cvt.u16.u32 	%rs352, %r250;
	selp.b16 	%rs353, 0, %rs352, %p52;
	add.s16 	%rs354, %rs351, %rs353;
	cvt.u32.u16 	%r264, %rs354;
	and.b32  	%r256, %r264, 255;
	mov.b32 	%r257, 16;
	// begin inline asm
	shfl.sync.down.b32 %r255, %r256, %r257, %r258, %r259;
	// end inline asm
	setp.gt.s32 	%p53, %r234, 15;
	cvt.u16.u32 	%rs355, %r255;
	selp.b16 	%rs356, 0, %rs355, %p53;
	add.s16 	%rs390, %rs354, %rs356;
	setp.ne.s32 	%p54, %r234, 0;
	@%p54 bra 	$L__BB3_20;
	shr.u32 	%r265, %r6, 5;
	mov.u32 	%r266, _ZZN3cub18CUB_300001_SM_10006detail6reduce18DeviceReduceKernelINS2_10policy_hubIhjN4cuda3std3__44plusIhEEE10Policy1000EN6thrust24THRUST_300001_SM_1000_NS10device_ptrIhEEjS9_hNS7_10__identityEEEvT0_PT3_T1_NS0_13GridEvenShareISK_EET2_T4_E12temp_storage;
	add.s32 	%r267, %r266, %r265;
	st.shared.u8 	[%r267+8], %rs390;
$L__BB3_20:
	bar.sync 	0;
	setp.ne.s32 	%p55, %r6, 0;
	@%p55 bra 	$L__BB3_48;
	ld.shared.u8 	%rs357, [_ZZN3cub18CUB_300001_SM_10006detail6reduce18DeviceReduceKernelINS2_10policy_hubIhjN4cuda3std3__44plusIhEEE10Policy1000EN6thrust24THRUST_300001_SM_1000_NS10device_ptrIhEEjS9_hNS7_10__identityEEEvT0_PT3_T1_NS0_13GridEvenShareISK_EET2_T4_E12temp_storage+9];
	add.s16 	%rs358, %rs357, %rs390;
	ld.shared.u8 	%rs359, [_ZZN3cub18CUB_300001_SM_10006detail6reduce18DeviceReduceKernelINS2_10policy_hubIhjN4cuda3std3__44plusIhEEE10Policy1000EN6thrust24THRUST_300001_SM_1000_NS10device_ptrIhEEjS9_hNS7_10__identityEEEvT0_PT3_T1_NS0_13GridEvenShareISK_EET2_T4_E12temp_storage+10];
	add.s16 	%rs360, %rs358, %rs359;
	ld.shared.u8 	%rs361, [_ZZN3cub18CUB_300001_SM_10006detail6reduce18DeviceReduceKernelINS2_10policy_hubIhjN4cuda3std3__44plusIhEEE10Policy1000EN6thrust24THRUST_300001_SM_1000_NS10device_ptrIhEEjS9_hNS7_10__identityEEEvT0_PT3_T1_NS0_13GridEvenShareISK_EET2_T4_E12temp_storage+11];
	add.s16 	%rs362, %rs360, %rs361;
	ld.shared.u8 	%rs363, [_ZZN3cub18CUB_300001_SM_10006detail6reduce18DeviceReduceKernelINS2_10policy_hubIhjN4cuda3std3__44plusIhEEE10Policy1000EN6thrust24THRUST_300001_SM_1000_NS10device_ptrIhEEjS9_hNS7_10__identityEEEvT0_PT3_T1_NS0_13GridEvenShareISK_EET2_T4_E12temp_storage+12];
	add.s16 	%rs364, %rs362, %rs363;
	ld.shared.u8 	%rs365, [_ZZN3cub18CUB_300001_SM_10006detail6reduce18DeviceReduceKernelINS2_10policy_hubIhjN4cuda3std3__44plusIhEEE10Policy1000EN6thrust24THRUST_300001_SM_1000_NS10device_ptrIhEEjS9_hNS7_10__identityEEEvT0_PT3_T1_NS0_13GridEvenShareISK_EET2_T4_E12temp_storage+13];
	add.s16 	%rs366, %rs364, %rs365;
	ld.shared.u8 	%rs367, [_ZZN3cub18CUB_300001_SM_10006detail6reduce18DeviceReduceKernelINS2_10policy_hubIhjN4cuda3std3__44plusIhEEE10Policy1000EN6thrust24THRUST_300001_SM_1000_NS10device_ptrIhEEjS9_hNS7_10__identityEEEvT0_PT3_T1_NS0_13GridEvenShareISK_EET2_T4_E12temp_storage+14];
	add.s16 	%rs368, %rs366, %rs367;
	ld.shared.u8 	%rs369, [_ZZN3cub18CUB_300001_SM_10006detail6reduce18DeviceReduceKernelINS2_10policy_hubIhjN4cuda3std3__44plusIhEEE10Policy1000EN6thrust24THRUST_300001_SM_1000_NS10device_ptrIhEEjS9_hNS7_10__identityEEEvT0_PT3_T1_NS0_13GridEvenShareISK_EET2_T4_E12temp_storage+15];
	add.s16 	%rs390, %rs368, %rs369;
	bra.uni 	$L__BB3_48;
$L__BB3_22:
	// begin inline asm
	mov.u32 %r192, %laneid;
	// end inline asm
	and.b32  	%r218, %r6, 992;
	add.s32 	%r219, %r218, 32;
	setp.gt.u32 	%p34, %r219, %r5;
	not.b32 	%r220, %r218;
	add.s32 	%r221, %r5, %r220;
	selp.b32 	%r216, %r221, 31, %p34;
	cvt.u32.u16 	%r222, %rs379;
	and.b32  	%r194, %r222, 255;
	mov.b32 	%r195, 1;
	mov.b32 	%r217, -1;
	// begin inline asm
	shfl.sync.down.b32 %r193, %r194, %r195, %r216, %r217;
	// end inline asm
	setp.lt.s32 	%p35, %r192, %r216;
	cvt.u16.u32 	%rs309, %r193;
	selp.b16 	%rs310, %rs309, 0, %p35;
	add.s16 	%rs311, %rs310, %rs379;
	cvt.u32.u16 	%r223, %rs311;
	and.b32  	%r199, %r223, 255;
	mov.b32 	%r200, 2;
	// begin inline asm
	shfl.sync.down.b32 %r198, %r199, %r200, %r216, %r217;
	// end inline asm
	add.s32 	%r224, %r192, 2;
	setp.gt.s32 	%p36, %r224, %r216;
	cvt.u16.u32 	%rs312, %r198;
	selp.b16 	%rs313, 0, %rs312, %p36;
	add.s16 	%rs314, %rs311, %rs313;
	cvt.u32.u16 	%r225, %rs314;
	and.b32  	%r204, %r225, 255;
	mov.b32 	%r205, 4;
	// begin inline asm
	shfl.sync.down.b32 %r203, %r204, %r205, %r216, %r217;
	// end inline asm
	add.s32 	%r226, %r192, 4;
	setp.gt.s32 	%p37, %r226, %r216;
	cvt.u16.u32 	%rs315, %r203;
	selp.b16 	%rs316, 0, %rs315, %p37;
	add.s16 	%rs317, %rs314, %rs316;
	cvt.u32.u16 	%r227, %rs317;
	and.b32  	%r209, %r227, 255;
	mov.b32 	%r210, 8;
	// begin inline asm
	shfl.sync.down.b32 %r208, %r209, %r210, %r216, %r217;
	// end inline asm
	add.s32 	%r228, %r192, 8;
	setp.gt.s32 	%p38, %r228, %r216;
	cvt.u16.u32 	%rs318, %r208;
	selp.b16 	%rs319, 0, %rs318, %p38;
	add.s16 	%rs320, %rs317, %rs319;
	cvt.u32.u16 	%r229, %rs320;
	and.b32  	%r214, %r229, 255;
	mov.b32 	%r215, 16;
	// begin inline asm
	shfl.sync.down.b32 %r213, %r214, %r215, %r216, %r217;
	// end inline asm
	add.s32 	%r230, %r192, 16;
	setp.gt.s32 	%p39, %r230, %r216;
	cvt.u16.u32 	%rs321, %r213;
	selp.b16 	%rs322, 0, %rs321, %p39;
	add.s16 	%rs390, %rs320, %rs322;
	setp.ne.s32 	%p40, %r192, 0;
	@%p40 bra 	$L__BB3_24;
	shr.u32 	%r231, %r6, 5;
	mov.u32 	%r232, _ZZN3cub18CUB_300001_SM_10006detail6reduce18DeviceReduceKernelINS2_10policy_hubIhjN4cuda3std3__44plusIhEEE10Policy1000EN6thrust24THRUST_300001_SM_1000_NS10device_ptrIhEEjS9_hNS7_10__identityEEEvT0_PT3_T1_NS0_13GridEvenShareISK_EET2_T4_E12temp_storage;
	add.s32 	%r233, %r232, %r231;
	st.shared.u8 	[%r233+8], %rs390;
$L__BB3_24:
	bar.sync 	0;
	setp.ne.s32 	%p41, %r6, 0;
	@%p41 bra 	$L__BB3_48;
	setp.gt.u32 	%p42, %r5, 32;
	ld.shared.u8 	%rs323, [_ZZN3cub18CUB_300001_SM_10006detail6reduce18DeviceReduceKernelINS2_10policy_hubIhjN4cuda3std3__44plusIhEEE10Policy1000EN6thrust24THRUST_300001_SM_1000_NS10device_ptrIhEEjS9_hNS7_10__identityEEEvT0_PT3_T1_NS0_13GridEvenShareISK_EET2_T4_E12temp_storage+9];
	selp.b16 	%rs324, %rs323, 0, %p42;
	add.s16 	%rs325, %rs324, %rs390;
	setp.gt.u32 	%p43, %r5, 64;
	ld.shared.u8 	%rs326, [_ZZN3cub18CUB_300001_SM_10006detail6reduce18DeviceReduceKernelINS2_10policy_hubIhjN4cuda3std3__44plusIhEEE10Policy1000EN6thrust24THRUST_300001_SM_1000_NS10device_ptrIhEEjS9_hNS7_10__identityEEEvT0_PT3_T1_NS0_13GridEvenShareISK_EET2_T4_E12temp_storage+10];
	selp.b16 	%rs327, %rs326, 0, %p43;
	add.s16 	%rs328, %rs325, %rs327;
	setp.gt.u32 	%p44, %r5, 96;
	ld.shared.u8 	%rs329, [_ZZN3cub18CUB_300001_SM_10006detail6reduce18DeviceReduceKernelINS2_10policy_hubIhjN4cuda3std3__44plusIhEEE10Policy1000EN6thrust24THRUST_300001_SM_1000_NS10device_ptrIhEEjS9_hNS7_10__identityEEEvT0_PT3_T1_NS0_13GridEvenShareISK_EET2_T4_E12temp_storage+11];
	selp.b16 	%rs330, %rs329, 0, %p44;
	add.s16 	%rs331, %rs328, %rs330;
	setp.gt.u32 	%p45, %r5, 128;
	ld.shared.u8 	%rs332, [_ZZN3cub18CUB_300001_SM_10006detail6reduce18DeviceReduceKernelINS2_10policy_hubIhjN4cuda3std3__44plusIhEEE10Policy1000EN6thrust24THRUST_300001_SM_1000_NS10device_ptrIhEEjS9_hNS7_10__identityEEEvT0_PT3_T1_NS0_13GridEvenShareISK_EET2_T4_E12temp_storage+12];
	selp.b16 	%rs333, %rs332, 0, %p45;
	add.s16 	%rs334, %rs331, %rs333;
	setp.gt.u32 	%p46, %r5, 160;
	ld.shared.u8 	%rs335, [_ZZN3cub18CUB_300001_SM_10006detail6reduce18DeviceReduceKernelINS2_10policy_hubIhjN4cuda3std3__44plusIhEEE10Policy1000EN6thrust24THRUST_300001_SM_1000_NS10device_ptrIhEEjS9_hNS7_10__identityEEEvT0_PT3_T1_NS0_13GridEvenShareISK_EET2_T4_E12temp_storage+13];
	selp.b16 	%rs336, %rs335, 0, %p46;
	add.s16 	%rs337, %rs334, %rs336;
	setp.gt.u32 	%p47, %r5, 192;
	ld.shared.u8 	%rs338, [_ZZN3cub18CUB_300001_SM_10006detail6reduce18DeviceReduceKernelINS2_10policy_hubIhjN4cuda3std3__44plusIhEEE10Policy1000EN6thrust24THRUST_300001_SM_1000_NS10device_ptrIhEEjS9_hNS7_10__identityEEEvT0_PT3_T1_NS0_13GridEvenShareISK_EET2_T4_E12temp_storage+14];
	selp.b16 	%rs339, %rs338, 0, %p47;
	add.s16 	%rs340, %rs337, %rs339;
	setp.gt.u32 	%p48, %r5, 224;
	ld.shared.u8 	%rs341, [_ZZN3cub18CUB_300001_SM_10006detail6reduce18DeviceReduceKernelINS2_10policy_hubIhjN4cuda3std3__44plusIhEEE10Policy1000EN6thrust24THRUST_300001_SM_1000_NS10device_ptrIhEEjS9_hNS7_10__identityEEEvT0_PT3_T1_NS0_13GridEvenShareISK_EET2_T4_E12temp_storage+15];
	selp.b16 	%rs342, %rs341, 0, %p48;
	add.s16 	%rs390, %rs340, %rs342;
	bra.uni 	$L__BB3_48;
$L__BB3_26:
	mov.u32 	%r34, %tid.x;
	add.s32 	%r72, %r34, %r282;
	cvt.u64.u32 	%rd4, %r72;
	add.s64 	%rd5, %rd1, %rd4;
	ld.global.u8 	%rs39, [%rd5];
	ld.global.u8 	%rs40, [%rd5+256];
	ld.global.u8 	%rs41, [%rd5+512];
	ld.global.u8 	%rs42, [%rd5+768];
	ld.global.u8 	%rs43, [%rd5+1024];
	ld.global.u8 	%rs44, [%rd5+1280];
	ld.global.u8 	%rs45, [%rd5+1536];
	ld.global.u8 	%rs46, [%rd5+1792];
	ld.global.u8 	%rs47, [%rd5+2048];
	ld.global.u8 	%rs48, [%rd5+2304];
	ld.global.u8 	%rs49, [%rd5+2560];
	ld.global.u8 	%rs50, [%rd5+2816];
	ld.global.u8 	%rs51, [%rd5+3072];
	ld.global.u8 	%rs52, [%rd5+3328];
	ld.global.u8 	%rs53, [%rd5+3584];
	ld.global.u8 	%rs54, [%rd5+3840];
	ld.global.u8 	%rs55, [%rd5+4096];
	ld.global.u8 	%rs56, [%rd5+4352];
	ld.global.u8 	%rs57, [%rd5+4608];
	ld.global.u8 	%rs58, [%rd5+4864];
	ld.global.u8 	%rs59, [%rd5+5120];
	ld.global.u8 	%rs60, [%rd5+5376];
	ld.global.u8 	%rs61, [%rd5+5632];
	ld.global.u8 	%rs62, [%rd5+5888];
	ld.global.u8 	%rs63, [%rd5+6144];
	ld.global.u8 	%rs64, [%rd5+6400];
	ld.global.u8 	%rs65, [%rd5+6656];
	ld.global.u8 	%rs66, [%rd5+6912];
	ld.global.u8 	%rs67, [%rd5+7168];
	ld.global.u8 	%rs68, [%rd5+7424];
	ld.global.u8 	%rs69, [%rd5+7680];
	ld.global.u8 	%rs70, [%rd5+7936];
	add.s16 	%rs71, %rs40, %rs39;
	add.s16 	%rs72, %rs42, %rs41;
	add.s16 	%rs73, %rs44, %rs43;
	add.s16 	%rs74, %rs46, %rs45;
	add.s16 	%rs75, %rs48, %rs47;
	add.s16 	%rs76, %rs50, %rs49;
	add.s16 	%rs77, %rs52, %rs51;
	add.s16 	%rs78, %rs54, %rs53;
	add.s16 	%rs79, %rs56, %rs55;
	add.s16 	%rs80, %rs58, %rs57;
	add.s16 	%rs81, %rs60, %rs59;
	add.s16 	%rs82, %rs62, %rs61;
	add.s16 	%rs83, %rs64, %rs63;
	add.s16 	%rs84, %rs66, %rs65;
	add.s16 	%rs85, %rs68, %rs67;
	add.s16 	%rs86, %rs70, %rs69;
	add.s16 	%rs87, %rs72, %rs71;
	add.s16 	%rs88, %rs74, %rs73;
	add.s16 	%rs89, %rs76, %rs75;
	add.s16 	%rs90, %rs78, %rs77;
	add.s16 	%rs91, %rs80, %rs79;
	add.s16 	%rs92, %rs82, %rs81;
	add.s16 	%rs93, %rs84, %rs83;
	add.s16 	%rs94, %rs86, %rs85;
	add.s16 	%rs95, %rs88, %rs87;
	add.s16 	%rs96, %rs90, %rs89;
	add.s16 	%rs97, %rs92, %rs91;
	add.s16 	%rs98, %rs94, %rs93;
	add.s16 	%rs99, %rs96, %rs95;
	add.s16 	%rs100, %rs98, %rs97;
	add.s16 	%rs389, %rs100, %rs99;
	shl.b32 	%r35, %r2, 13;
	setp.lt.u32 	%p2, %r5, %r35;
	@%p2 bra 	$L__BB3_44;
	add.s32 	%r36, %r35, %r282;
	not.b32 	%r74, %r34;
	add.s32 	%r75, %r74, %r1;
	sub.s32 	%r76, %r75, %r35;
	sub.s32 	%r279, %r76, %r282;
	add.s32 	%r77, %r36, %r34;
	add.s32 	%r278, %r77, 2048;
	mov.b32 	%r281, 0;
	mov.u32 	%r280, %r36;
$L__BB3_28:
	shl.b32 	%r78, %r2, 13;
	add.s32 	%r282, %r282, %r78;
	add.s32 	%r79, %r1, -8192;
	setp.gt.u32 	%p3, %r282, %r79;
	@%p3 bra 	$L__BB3_30;
	add.s32 	%r80, %r34, %r282;
	cvt.u64.u32 	%rd6, %r80;
	add.s64 	%rd7, %rd1, %rd6;
	ld.global.u8 	%rs101, [%rd7];
	ld.global.u8 	%rs102, [%rd7+256];
	ld.global.u8 	%rs103, [%rd7+512];
	ld.global.u8 	%rs104, [%rd7+768];
	ld.global.u8 	%rs105, [%rd7+1024];
	ld.global.u8 	%rs106, [%rd7+1280];
	ld.global.u8 	%rs107, [%rd7+1536];
	ld.global.u8 	%rs108, [%rd7+1792];
	ld.global.u8 	%rs109, [%rd7+2048];
	ld.global.u8 	%rs110, [%rd7+2304];
	ld.global.u8 	%rs111, [%rd7+2560];
	ld.global.u8 	%rs112, [%rd7+2816];
	ld.global.u8 	%rs113, [%rd7+3072];
	ld.global.u8 	%rs114, [%rd7+3328];
	ld.global.u8 	%rs115, [%rd7+3584];
	ld.global.u8 	%rs116, [%rd7+3840];
	ld.global.u8 	%rs117, [%rd7+4096];
	ld.global.u8 	%rs118, [%rd7+4352];
	ld.global.u8 	%rs119, [%rd7+4608];
	ld.global.u8 	%rs120, [%rd7+4864];
	ld.global.u8 	%rs121, [%rd7+5120];
	ld.global.u8 	%rs122, [%rd7+5376];
	ld.global.u8 	%rs123, [%rd7+5632];
	ld.global.u8 	%rs124, [%rd7+5888];
	ld.global.u8 	%rs125, [%rd7+6144];
	ld.global.u8 	%rs126, [%rd7+6400];
	ld.global.u8 	%rs127, [%rd7+6656];
	ld.global.u8 	%rs128, [%rd7+6912];
	ld.global.u8 	%rs129, [%rd7+7168];
	ld.global.u8 	%rs130, [%rd7+7424];
	ld.global.u8 	%rs131, [%rd7+7680];
	ld.global.u8 	%rs132, [%rd7+7936];
	add.s16 	%rs133, %rs101, %rs389;
	add.s16 	%rs134, %rs103, %rs102;
	add.s16 	%rs135, %rs105, %rs104;
	add.s16 	%rs136, %rs107, %rs106;
	add.s16 	%rs137, %rs109, %rs108;
	add.s16 	%rs138, %rs111, %rs110;
	add.s16 	%rs139, %rs113, %rs112;
	add.s16 	%rs140, %rs115, %rs114;
	add.s16 	%rs141, %rs117, %rs116;
	add.s16 	%rs142, %rs119, %rs118;
	add.s16 	%rs143, %rs121, %rs120;
	add.s16 	%rs144, %rs123, %rs122;
	add.s16 	%rs145, %rs125, %rs124;
	add.s16 	%rs146, %rs127, %rs126;
	add.s16 	%rs147, %rs129, %rs128;
	add.s16 	%rs148, %rs131, %rs130;
	add.s16 	%rs149, %rs134, %rs133;
	add.s16 	%rs150, %rs136, %rs135;
	add.s16 	%rs151, %rs138, %rs137;
	add.s16 	%rs152, %rs140, %rs139;
	add.s16 	%rs153, %rs142, %rs141;
	add.s16 	%rs154, %rs144, %rs143;
	add.s16 	%rs155, %rs146, %rs145;
	add.s16 	%rs156, %rs148, %rs147;
	add.s16 	%rs157, %rs150, %rs149;
	add.s16 	%rs158, %rs152, %rs151;
	add.s16 	%rs159, %rs154, %rs153;
	add.s16 	%rs160, %rs156, %rs155;
	add.s16 	%rs161, %rs158, %rs157;
	add.s16 	%rs162, %rs160, %rs159;
	add.s16 	%rs163, %rs162, %rs161;
	add.s16 	%rs389, %rs132, %rs163;
	sub.s32 	%r81, %r1, %r282;
	shl.b32 	%r82, %r2, 13;
	setp.lt.u32 	%p4, %r81, %r82;
	add.s32 	%r281, %r281, 1;
	add.s32 	%r280, %r280, %r82;
	sub.s32 	%r279, %r279, %r82;
	add.s32 	%r278, %r278, %r82;
	@%p4 bra 	$L__BB3_44;
	bra.uni 	$L__BB3_28;
$L__BB3_30:
	setp.le.u32 	%p5, %r1, %r282;
	sub.s32 	%r83, %r1, %r282;
	setp.ge.s32 	%p6, %r34, %r83;
	or.pred  	%p7, %p5, %p6;
	@%p7 bra 	$L__BB3_44;
	not.b32 	%r85, %r34;
	add.s32 	%r86, %r1, %r85;
	sub.s32 	%r87, %r86, %r36;
	mul.lo.s32 	%r88, %r2, %r281;
	shl.b32 	%r89, %r88, 13;
	sub.s32 	%r90, %r87, %r89;
	shr.u32 	%r91, %r90, 8;
	add.s32 	%r49, %r91, 1;
	and.b32  	%r50, %r49, 15;
	setp.lt.u32 	%p8, %r90, 3840;
	mov.u32 	%r287, %r34;
	@%p8 bra 	$L__BB3_35;
	or.b32  	%r285, %r34, 2048;
	shr.u32 	%r92, %r279, 8;
	add.s32 	%r93, %r92, 1;
	and.b32  	%r94, %r93, 33554416;
	neg.s32 	%r283, %r94;
$L__BB3_33:
	.pragma "nounroll";
	add.s32 	%r95, %r278, -2048;
	cvt.u64.u32 	%rd8, %r95;
	add.s64 	%rd9, %rd1, %rd8;
	ld.global.u8 	%rs165, [%rd9];
	add.s16 	%rs166, %rs165, %rs389;
	add.s32 	%r96, %r278, -1792;
	cvt.u64.u32 	%rd10, %r96;
	add.s64 	%rd11, %rd1, %rd10;
	ld.global.u8 	%rs167, [%rd11];
	add.s16 	%rs168, %rs167, %rs166;
	add.s32 	%r97, %r278, -1536;
	cvt.u64.u32 	%rd12, %r97;
	add.s64 	%rd13, %rd1, %rd12;
	ld.global.u8 	%rs169, [%rd13];
	add.s16 	%rs170, %rs169, %rs168;
	add.s32 	%r98, %r278, -1280;
	cvt.u64.u32 	%rd14, %r98;
	add.s64 	%rd15, %rd1, %rd14;
	ld.global.u8 	%rs171, [%rd15];
	add.s16 	%rs172, %rs171, %rs170;
	add.s32 	%r99, %r278, -1024;
	cvt.u64.u32 	%rd16, %r99;
	add.s64 	%rd17, %rd1, %rd16;
	ld.global.u8 	%rs173, [%rd17];
	add.s16 	%rs174, %rs173, %rs172;
	add.s32 	%r100, %r278, -768;
	cvt.u64.u32 	%rd18, %r100;
	add.s64 	%rd19, %rd1, %rd18;
	ld.global.u8 	%rs175, [%rd19];
	add.s16 	%rs176, %rs175, %rs174;
	add.s32 	%r101, %r278, -512;
	cvt.u64.u32 	%rd20, %r101;
	add.s64 	%rd21, %rd1, %rd20;
	ld.global.u8 	%rs177, [%rd21];
	add.s16 	%rs178, %rs177, %rs176;
	add.s32 	%r102, %r278, 1792;
	add.s32 	%r103, %r278, -256;
	cvt.u64.u32 	%rd22, %r103;
	add.s64 	%rd23, %rd1, %rd22;
	ld.global.u8 	%rs179, [%rd23];
	add.s16 	%rs180, %rs179, %rs178;
	cvt.u64.u32 	%rd24, %r278;
	add.s64 	%rd25, %rd1, %rd24;
	ld.global.u8 	%rs181, [%rd25];
	add.s16 	%rs182, %rs181, %rs180;
	add.s32 	%r104, %r278, 256;
	cvt.u64.u32 	%rd26, %r104;
	add.s64 	%rd27, %rd1, %rd26;
	ld.global.u8 	%rs183, [%rd27];
	add.s16 	%rs184, %rs183, %rs182;
	add.s32 	%r105, %r278, 512;
	cvt.u64.u32 	%rd28, %r105;
	add.s64 	%rd29, %rd1, %rd28;
	ld.global.u8 	%rs185, [%rd29];
	add.s16 	%rs186, %rs185, %rs184;
	add.s32 	%r106, %r278, 768;
	cvt.u64.u32 	%rd30, %r106;
	add.s64 	%rd31, %rd1, %rd30;
	ld.global.u8 	%rs187, [%rd31];
	add.s16 	%rs188, %rs187, %rs186;
	add.s32 	%r107, %r278, 1024;
	cvt.u64.u32 	%rd32, %r107;
	add.s64 	%rd33, %rd1, %rd32;
	ld.global.u8 	%rs189, [%rd33];
	add.s16 	%rs190, %rs189, %rs188;
	add.s32 	%r108, %r278, 1280;
	cvt.u64.u32 	%rd34, %r108;
	add.s64 	%rd35, %rd1, %rd34;
	ld.global.u8 	%rs191, [%rd35];
	add.s16 	%rs192, %rs191, %rs190;
	add.s32 	%r109, %r278, 1536;
	cvt.u64.u32 	%rd36, %r109;
	add.s64 	%rd37, %rd1, %rd36;
	ld.global.u8 	%rs193, [%rd37];
	add.s16 	%rs194, %rs193, %rs192;
	cvt.u64.u32 	%rd38, %r102;
	add.s64 	%rd39, %rd1, %rd38;
	ld.global.u8 	%rs195, [%rd39];
	add.s16 	%rs389, %rs195, %rs194;
	add.s32 	%r285, %r285, 4096;
	add.s32 	%r278, %r278, 4096;
	add.s32 	%r283, %r283, 16;
	setp.ne.s32 	%p9, %r283, 0;
	@%p9 bra 	$L__BB3_33;
	add.s32 	%r287, %r285, -2048;
$L__BB3_35:
	setp.eq.s32 	%p10, %r50, 0;
	@%p10 bra 	$L__BB3_44;
	and.b32  	%r61, %r49, 7;
	setp.lt.u32 	%p11, %r50, 8;
	@%p11 bra 	$L__BB3_38;
	add.s32 	%r110, %r287, %r282;
	cvt.u64.u32 	%rd40, %r110;
	add.s64 	%rd41, %rd1, %rd40;
	ld.global.u8 	%rs197, [%rd41];
	add.s16 	%rs198, %rs197, %rs389;
	add.s32 	%r111, %r110, 256;
	cvt.u64.u32 	%rd42, %r111;
	add.s64 	%rd43, %rd1, %rd42;
	ld.global.u8 	%rs199, [%rd43];
	add.s16 	%rs200, %rs199, %rs198;
	add.s32 	%r112, %r110, 512;
	cvt.u64.u32 	%rd44, %r112;
	add.s64 	%rd45, %rd1, %rd44;
	ld.global.u8 	%rs201, [%rd45];
	add.s16 	%rs202, %rs201, %rs200;
	add.s32 	%r113, %r110, 768;
	cvt.u64.u32 	%rd46, %r113;
	add.s64 	%rd47, %rd1, %rd46;
	ld.global.u8 	%rs203, [%rd47];
	add.s16 	%rs204, %rs203, %rs202;
	add.s32 	%r114, %r110, 1024;
	cvt.u64.u32 	%rd48, %r114;
	add.s64 	%rd49, %rd1, %rd48;
	ld.global.u8 	%rs205, [%rd49];
	add.s16 	%rs206, %rs205, %rs204;
	add.s32 	%r115, %r110, 1280;
	cvt.u64.u32 	%rd50, %r115;
	add.s64 	%rd51, %rd1, %rd50;
	ld.global.u8 	%rs207, [%rd51];
	add.s16 	%rs208, %rs207, %rs206;
	add.s32 	%r116, %r110, 1536;
	cvt.u64.u32 	%rd52, %r116;
	add.s64 	%rd53, %rd1, %rd52;
	ld.global.u8 	%rs209, [%rd53];
	add.s16 	%rs210, %rs209, %rs208;
	add.s32 	%r117, %r110, 1792;
	cvt.u64.u32 	%rd54, %r117;
	add.s64 	%rd55, %rd1, %rd54;
	ld.global.u8 	%rs211, [%rd55];
	add.s16 	%rs389, %rs211, %rs210;
	add.s32 	%r287, %r287, 2048;
$L__BB3_38:
	setp.eq.s32 	%p12, %r61, 0;
	@%p12 bra 	$L__BB3_44;
	setp.lt.u32 	%p13, %r61, 4;
	@%p13 bra 	$L__BB3_41;
	add.s32 	%r118, %r287, %r282;
	cvt.u64.u32 	%rd56, %r118;
	add.s64 	%rd57, %rd1, %rd56;
	ld.global.u8 	%rs213, [%rd57];
	add.s16 	%rs214, %rs213, %rs389;
	add.s32 	%r119, %r118, 256;
	cvt.u64.u32 	%rd58, %r119;
	add.s64 	%rd59, %rd1, %rd58;
	ld.global.u8 	%rs215, [%rd59];
	add.s16 	%rs216, %rs215, %rs214;
	add.s32 	%r120, %r118, 512;
	cvt.u64.u32 	%rd60, %r120;
	add.s64 	%rd61, %rd1, %rd60;
	ld.global.u8 	%rs217, [%rd61];
	add.s16 	%rs218, %rs217, %rs216;
	add.s32 	%r121, %r118, 768;
	cvt.u64.u32 	%rd62, %r121;
	add.s64 	%rd63, %rd1, %rd62;
	ld.global.u8 	%rs219, [%rd63];
	add.s16 	%rs389, %rs219, %rs218;
	add.s32 	%r287, %r287, 1024;
$L__BB3_41:
	and.b32  	%r122, %r49, 3;
	setp.eq.s32 	%p14, %r122, 0;
	@%p14 bra 	$L__BB3_44;
	add.s32 	%r290, %r287, %r280;
	cvt.u16.u32 	%rs220, %r279;
	shr.u16 	%rs221, %rs220, 8;
	add.s16 	%rs222, %rs221, 1;
	cvt.u32.u16 	%r123, %rs222;
	and.b32  	%r124, %r123, 3;
	neg.s32 	%r289, %r124;
$L__BB3_43:
	.pragma "nounroll";
	cvt.u64.u32 	%rd64, %r290;
	add.s64 	%rd65, %rd1, %rd64;
	ld.global.u8 	%rs223, [%rd65];
	add.s16 	%rs389, %rs223, %rs389;
	add.s32 	%r290, %r290, 256;
	add.s32 	%r289, %r289, 1;
	setp.ne.s32 	%p15, %r289, 0;
	@%p15 bra 	$L__BB3_43;
$L__BB3_44:
	// begin inline asm
	mov.u32 %r125, %laneid;
	// end inline asm
	cvt.u32.u16 	%r151, %rs389;
	and.b32  	%r127, %r151, 255;
	mov.b32 	%r128, 1;
	mov.b32 	%r149, 31;
	mov.b32 	%r150, -1;
	// begin inline asm
	shfl.sync.down.b32 %r126, %r127, %r128, %r149, %r150;
	// end inline asm
	setp.gt.s32 	%p16, %r125, 30;
	cvt.u16.u32 	%rs224, %r126;
	selp.b16 	%rs225, 0, %rs224, %p16;
	add.s16 	%rs226, %rs225, %rs389;
	cvt.u32.u16 	%r152, %rs226;
	and.b32  	%r132, %r152, 255;
	mov.b32 	%r133, 2;
	// begin inline asm
	shfl.sync.down.b32 %r131, %r132, %r133, %r149, %r150;
	// end inline asm
	setp.gt.s32 	%p17, %r125, 29;
	cvt.u16.u32 	%rs227, %r131;
	selp.b16 	%rs228, 0, %rs227, %p17;
	add.s16 	%rs229, %rs226, %rs228;
	cvt.u32.u16 	%r153, %rs229;
	and.b32  	%r137, %r153, 255;
	mov.b32 	%r138, 4;
	// begin inline asm
	shfl.sync.down.b32 %r136, %r137, %r138, %r149, %r150;
	// end inline asm
	setp.gt.s32 	%p18, %r125, 27;
	cvt.u16.u32 	%rs230, %r136;
	selp.b16 	%rs231, 0, %rs230, %p18;
	add.s16 	%rs232, %rs229, %rs231;
	cvt.u32.u16 	%r154, %rs232;
	and.b32  	%r142, %r154, 255;
	mov.b32 	%r143, 8;
	// begin inline asm
	shfl.sync.down.b32 %r141, %r142, %r143, %r149, %r150;
	// end inline asm
	setp.gt.s32 	%p19, %r125, 23;
	cvt.u16.u32 	%rs233, %r141;
	selp.b16 	%rs234, 0, %rs233, %p19;
	add.s16 	%rs235, %rs232, %rs234;
	cvt.u32.u16 	%r155, %rs235;
	and.b32  	%r147, %r155, 255;
	mov.b32 	%r148, 16;
	// begin inline asm
	shfl.sync.down.b32 %r146, %r147, %r148, %r149, %r150;
	// end inline asm
	setp.gt.s32 	%p20, %r125, 15;
	cvt.u16.u32 	%rs236, %r146;
	selp.b16 	%rs237, 0, %rs236, %p20;
	add.s16 	%rs390, %rs235, %rs237;
	setp.ne.s32 	%p21, %r125, 0;
	@%p21 bra 	$L__BB3_46;
	shr.u32 	%r156, %r34, 5;
	mov.u32 	%r157, _ZZN3cub18CUB_300001_SM_10006detail6reduce18DeviceReduceKernelINS2_10policy_hubIhjN4cuda3std3__44plusIhEEE10Policy1000EN6thrust24THRUST_300001_SM_1000_NS10device_ptrIhEEjS9_hNS7_10__identityEEEvT0_PT3_T1_NS0_13GridEvenShareISK_EET2_T4_E12temp_storage;
	add.s32 	%r158, %r157, %r156;
	st.shared.u8 	[%r158+8], %rs390;
$L__BB3_46:
	bar.sync 	0;
	setp.ne.s32 	%p22, %r34, 0;
	@%p22 bra 	$L__BB3_48;
	ld.shared.u8 	%rs238, [_ZZN3cub18CUB_300001_SM_10006detail6reduce18DeviceReduceKernelINS2_10policy_hubIhjN4cuda3std3__44plusIhEEE10Policy1000EN6thrust24THRUST_300001_SM_1000_NS10device_ptrIhEEjS9_hNS7_10__identityEEEvT0_PT3_T1_NS0_13GridEvenShareISK_EET2_T4_E12temp_storage+9];
	add.s16 	%rs239, %rs238, %rs390;
	ld.shared.u8 	%rs240, [_ZZN3cub18CUB_300001_SM_10006detail6reduce18DeviceReduceKernelINS2_10policy_hubIhjN4cuda3std3__44plusIhEEE10Policy1000EN6thrust24THRUST_300001_SM_1000_NS10device_ptrIhEEjS9_hNS7_10__identityEEEvT0_PT3_T1_NS0_13GridEvenShareISK_EET2_T4_E12temp_storage+10];
	add.s16 	%rs241, %rs239, %rs240;
	ld.shared.u8 	%rs242, [_ZZN3cub18CUB_300001_SM_10006detail6reduce18DeviceReduceKernelINS2_10policy_hubIhjN4cuda3std3__44plusIhEEE10Policy1000EN6thrust24THRUST_300001_SM_1000_NS10device_ptrIhEEjS9_hNS7_10__identityEEEvT0_PT3_T1_NS0_13GridEvenShareISK_EET2_T4_E12temp_storage+11];
	add.s16 	%rs243, %rs241, %rs242;
	ld.shared.u8 	%rs244, [_ZZN3cub18CUB_300001_SM_10006detail6reduce18DeviceReduceKernelINS2_10policy_hubIhjN4cuda3std3__44plusIhEEE10Policy1000EN6thrust24THRUST_300001_SM_1000_NS10device_ptrIhEEjS9_hNS7_10__identityEEEvT0_PT3_T1_NS0_13GridEvenShareISK_EET2_T4_E12temp_storage+12];
	add.s16 	%rs245, %rs243, %rs244;
	ld.shared.u8 	%rs246, [_ZZN3cub18CUB_300001_SM_10006detail6reduce18DeviceReduceKernelINS2_10policy_hubIhjN4cuda3std3__44plusIhEEE10Policy1000EN6thrust24THRUST_300001_SM_1000_NS10device_ptrIhEEjS9_hNS7_10__identityEEEvT0_PT3_T1_NS0_13GridEvenShareISK_EET2_T4_E12temp_storage+13];
	add.s16 	%rs247, %rs245, %rs246;
	ld.shared.u8 	%rs248, [_ZZN3cub18CUB_300001_SM_10006detail6reduce18DeviceReduceKernelINS2_10policy_hubIhjN4cuda3std3__44plusIhEEE10Policy1000EN6thrust24THRUST_300001_SM_1000_NS10device_ptrIhEEjS9_hNS7_10__identityEEEvT0_PT3_T1_NS0_13GridEvenShareISK_EET2_T4_E12temp_storage+14];
	add.s16 	%rs249, %rs247, %rs248;
	ld.shared.u8 	%rs250, [_ZZN3cub18CUB_300001_SM_10006detail6reduce18DeviceReduceKernelINS2_10policy_hubIhjN4cuda3std3__44plusIhEEE10Policy1000EN6thrust24THRUST_300001_SM_1000_NS10device_ptrIhEEjS9_hNS7_10__identityEEEvT0_PT3_T1_NS0_13GridEvenShareISK_EET2_T4_E12temp_storage+15];
	add.s16 	%rs390, %rs249, %rs250;
$L__BB3_48:
	mov.u32 	%r268, %tid.x;
	setp.ne.s32 	%p56, %r268, 0;
	@%p56 bra 	$L__BB3_50;
	ld.param.u64 	%rd129, [_ZN3cub18CUB_300001_SM_10006detail6reduce18DeviceReduceKernelINS2_10policy_hubIhjN4cuda3std3__44plusIhEEE10Policy1000EN6thrust24THRUST_300001_SM_1000_NS10device_ptrIhEEjS9_hNS7_10__identityEEEvT0_PT3_T1_NS0_13GridEvenShareISK_EET2_T4__param_1];
	cvt.u64.u32 	%rd126, %r3;
	cvta.to.global.u64 	%rd127, %rd129;
	add.s64 	%rd128, %rd127, %rd126;
	st.global.u8 	[%rd128], %rs390;
$L__BB3_50:
	ret;

}
	// .globl	_ZN3cub18CUB_300001_SM_10006detail6reduce28DeviceReduceSingleTileKernelINS2_10policy_hubIhjN4cuda3std3__44plusIhEEE10Policy1000EPhSC_iS9_hhNS7_10__identityEEEvT0_T1_T2_T3_T4_T6_
.visible .entry _ZN3cub18CUB_300001_SM_10006detail6reduce28DeviceReduceSingleTileKernelINS2_10policy_hubIhjN4cuda3std3__44plusIhEEE10Policy1000EPhSC_iS9_hhNS7_10__identityEEEvT0_T1_T2_T3_T4_T6_(
	.param .u64 .ptr .align 1 _ZN3cub18CUB_300001_SM_10006detail6reduce28DeviceReduceSingleTileKernelINS2_10policy_hubIhjN4cuda3std3__44plusIhEEE10Policy1000EPhSC_iS9_hhNS7_10__identityEEEvT0_T1_T2_T3_T4_T6__param_0,
	.param .u64 .ptr .align 1 _ZN3cub18CUB_300001_SM_10006detail6reduce28DeviceReduceSingleTileKernelINS2_10policy_hubIhjN4cuda3std3__44plusIhEEE10Policy1000EPhSC_iS9_hhNS7_10__identityEEEvT0_T1_T2_T3_T4_T6__param_1,
	.param .u32 _ZN3cub18CUB_300001_SM_10006detail6reduce28DeviceReduceSingleTileKernelINS2_10policy_hubIhjN4cuda3std3__44plusIhEEE10Policy1000EPhSC_iS9_hhNS7_10__identityEEEvT0_T1_T2_T3_T4_T6__param_2,
	.param .align 1 .b8 _ZN3cub18CUB_300001_SM_10006detail6reduce28DeviceReduceSingleTileKernelINS2_10policy_hubIhjN4cuda3std3__44plusIhEEE10Policy1000EPhSC_iS9_hhNS7_10__identityEEEvT0_T1_T2_T3_T4_T6__param_3[1],
	.param .u8 _ZN3cub18CUB_300001_SM_10006detail6reduce28DeviceReduceSingleTileKernelINS2_10policy_hubIhjN4cuda3std3__44plusIhEEE10Policy1000EPhSC_iS9_hhNS7_10__identityEEEvT0_T1_T2_T3_T4_T6__param_4,
	.param .align 1 .b8 _ZN3cub18CUB_300001_SM_10006detail6reduce28DeviceReduceSingleTileKernelINS2_10policy_hubIhjN4cuda3std3__44plusIhEEE10Policy1000EPhSC_iS9_hhNS7_10__identityEEEvT0_T1_T2_T3_T4_T6__param_5[1]
)
.maxntid 256
.minnctapersm 1
{
	.reg .pred 	%p<97>;
	.reg .b16 	%rs<422>;
	.reg .b32 	%r<477>;
	.reg .b64 	%rd<147>;
	// demoted variable
	.shared .align 1 .b8 _ZZN3cub18CUB_300001_SM_10006detail6reduce28DeviceReduceSingleTileKernelINS2_10policy_hubIhjN4cuda3std3__44plusIhEEE10Policy1000EPhSC_iS9_hhNS7_10__identityEEEvT0_T1_T2_T3_T4_T6_E12temp_storage[17];
	ld.param.u64 	%rd16, [_ZN3cub18CUB_300001_SM_10006detail6reduce28DeviceReduceSingleTileKernelINS2_10policy_hubIhjN4cuda3std3__44plusIhEEE10Policy1000EPhSC_iS9_hhNS7_10__identityEEEvT0_T1_T2_T3_T4_T6__param_0];
	ld.param.u64 	%rd17, [_ZN3cub18CUB_300001_SM_10006detail6reduce28DeviceReduceSingleTileKernelINS2_10policy_hubIhjN4cuda3std3__44plusIhEEE10Policy1000EPhSC_iS9_hhNS7_10__identityEEEvT0_T1_T2_T3_T4_T6__param_1];
	ld.param.u32 	%r71, [_ZN3cub18CUB_300001_SM_10006detail6reduce28DeviceReduceSingleTileKernelINS2_10policy_hubIhjN4cuda3std3__44plusIhEEE10Policy1000EPhSC_iS9_hhNS7_10__identityEEEvT0_T1_T2_T3_T4_T6__param_2];
	ld.param.u8 	%rs54, [_ZN3cub18CUB_300001_SM_10006detail6reduce28DeviceReduceSingleTileKernelINS2_10policy_hubIhjN4cuda3std3__44plusIhEEE10Policy1000EPhSC_iS9_hhNS7_10__identityEEEvT0_T1_T2_T3_T4_T6__param_4];
	cvta.to.global.u64 	%rd1, %rd17;
	setp.ne.s32 	%p1, %r71, 0;
	@%p1 bra 	$L__BB4_3;
	mov.u32 	%r448, %tid.x;
	setp.ne.s32 	%p96, %r448, 0;
	@%p96 bra 	$L__BB4_75;
	st.global.u8 	[%rd1], %rs54;
	bra.uni 	$L__BB4_75;
$L__BB4_3:
	and.b64  	%rd18, %rd16, 3;
	setp.ne.s64 	%p2, %rd18, 0;
	@%p2 bra 	$L__BB4_39;
	setp.gt.s32 	%p49, %r71, 8191;
	@%p49 bra 	$L__BB4_22;
	mov.u32 	%r1, %tid.x;
	setp.ge.s32 	%p66, %r1, %r71;
	mov.b16 	%rs402, 0;
	mov.u32 	%r452, %r1;
	@%p66 bra 	$L__BB4_7;
	cvt.u64.u32 	%rd135, %r1;
	add.s64 	%rd134, %rd16, %rd135;
	// begin inline asm
	{   .reg .u8 datum;    ld.global.nc.u8 datum, [%rd134];    cvt.u16.u8 %rs402, datum;}
	// end inline asm
	add.s32 	%r452, %r1, 256;
$L__BB4_7:
	setp.ge.s32 	%p67, %r452, %r71;
	@%p67 bra 	$L__BB4_13;
	not.b32 	%r366, %r452;
	add.s32 	%r4, %r71, %r366;
	and.b32  	%r367, %r4, 768;
	setp.eq.s32 	%p68, %r367, 768;
	@%p68 bra 	$L__BB4_11;
	cvt.u64.u32 	%rd136, %r452;
	add.s64 	%rd143, %rd16, %rd136;
	shr.u32 	%r368, %r4, 8;
	add.s32 	%r369, %r368, 1;
	and.b32  	%r370, %r369, 3;
	neg.s32 	%r450, %r370;
$L__BB4_10:
	.pragma "nounroll";
	// begin inline asm
	{   .reg .u8 datum;    ld.global.nc.u8 datum, [%rd143];    cvt.u16.u8 %rs327, datum;}
	// end inline asm
	add.s16 	%rs402, %rs402, %rs327;
	add.s32 	%r452, %r452, 256;
	add.s64 	%rd143, %rd143, 256;
	add.s32 	%r450, %r450, 1;
	setp.ne.s32 	%p69, %r450, 0;
	@%p69 bra 	$L__BB4_10;
$L__BB4_11:
	setp.lt.u32 	%p70, %r4, 768;
	@%p70 bra 	$L__BB4_13;
$L__BB4_12:
	cvt.s64.s32 	%rd142, %r452;
	add.s64 	%rd138, %rd16, %rd142;
	// begin inline asm
	{   .reg .u8 datum;    ld.global.nc.u8 datum, [%rd138];    cvt.u16.u8 %rs328, datum;}
	// end inline asm
	add.s16 	%rs332, %rs402, %rs328;
	add.s64 	%rd139, %rd138, 256;
	// begin inline asm
	{   .reg .u8 datum;    ld.global.nc.u8 datum, [%rd139];    cvt.u16.u8 %rs329, datum;}
	// end inline asm
	add.s16 	%rs333, %rs332, %rs329;
	add.s64 	%rd140, %rd138, 512;
	// begin inline asm
	{   .reg .u8 datum;    ld.global.nc.u8 datum, [%rd140];    cvt.u16.u8 %rs330, datum;}
	// end inline asm
	add.s16 	%rs334, %rs333, %rs330;
	add.s64 	%rd141, %rd138, 768;
	// begin inline asm
	{   .reg .u8 datum;    ld.global.nc.u8 datum, [%rd141];    cvt.u16.u8 %rs331, datum;}
	// end inline asm
	add.s16 	%rs402, %rs334, %rs331;
	add.s32 	%r452, %r452, 1024;
	setp.lt.s32 	%p71, %r452, %r71;
	@%p71 bra 	$L__BB4_12;
$L__BB4_13:
	setp.lt.s32 	%p72, %r71, 256;
	@%p72 bra 	$L__BB4_18;
	// begin inline asm
	mov.u32 %r413, %laneid;
	// end inline asm
	cvt.u32.u16 	%r439, %rs402;
	and.b32  	%r415, %r439, 255;
	mov.b32 	%r416, 1;
	mov.b32 	%r437, 31;
	mov.b32 	%r438, -1;
	// begin inline asm
	shfl.sync.down.b32 %r414, %r415, %r416, %r437, %r438;
	// end inline asm
	setp.gt.s32 	%p88, %r413, 30;
	cvt.u16.u32 	%rs369, %r414;
	selp.b16 	%rs370, 0, %rs369, %p88;
	add.s16 	%rs371, %rs370, %rs402;
	cvt.u32.u16 	%r440, %rs371;
	and.b32  	%r420, %r440, 255;
	mov.b32 	%r421, 2;
	// begin inline asm
	shfl.sync.down.b32 %r419, %r420, %r421, %r437, %r438;
	// end inline asm
	setp.gt.s32 	%p89, %r413, 29;
	cvt.u16.u32 	%rs372, %r419;
	selp.b16 	%rs373, 0, %rs372, %p89;
	add.s16 	%rs374, %rs371, %rs373;
	cvt.u32.u16 	%r441, %rs374;
	and.b32  	%r425, %r441, 255;
	mov.b32 	%r426, 4;
	// begin inline asm
	shfl.sync.down.b32 %r424, %r425, %r426, %r437, %r438;
	// end inline asm
	setp.gt.s32 	%p90, %r413, 27;
	cvt.u16.u32 	%rs375, %r424;
	selp.b16 	%rs376, 0, %rs375, %p90;
	add.s16 	%rs377, %rs374, %rs376;
	cvt.u32.u16 	%r442, %rs377;
	and.b32  	%r430, %r442, 255;
	mov.b32 	%r431, 8;
	// begin inline asm
	shfl.sync.down.b32 %r429, %r430, %r431, %r437, %r438;
	// end inline asm
	setp.gt.s32 	%p91, %r413, 23;
	cvt.u16.u32 	%rs378, %r429;
	selp.b16 	%rs379, 0, %rs378, %p91;
	add.s16 	%rs380, %rs377, %rs379;
	cvt.u32.u16 	%r443, %rs380;
	and.b32  	%r435, %r443, 255;
	mov.b32 	%r436, 16;
	// begin inline asm
	shfl.sync.down.b32 %r434, %r435, %r436, %r437, %r438;
	// end inline asm
	setp.gt.s32 	%p92, %r413, 15;
	cvt.u16.u32 	%rs381, %r434;
	selp.b16 	%rs382, 0, %rs381, %p92;
	add.s16 	%rs421, %rs380, %rs382;
	setp.ne.s32 	%p93, %r413, 0;
	@%p93 bra 	$L__BB4_16;
	shr.u32 	%r444, %r1, 5;
	mov.u32 	%r445, _ZZN3cub18CUB_300001_SM_10006detail6reduce28DeviceReduceSingleTileKernelINS2_10policy_hubIhjN4cuda3std3__44plusIhEEE10Policy1000EPhSC_iS9_hhNS7_10__identityEEEvT0_T1_T2_T3_T4_T6_E12temp_storage;
	add.s32 	%r446, %r445, %r444;
	st.shared.u8 	[%r446+8], %rs421;
$L__BB4_16:
	bar.sync 	0;
	setp.ne.s32 	%p94, %r1, 0;
	@%p94 bra 	$L__BB4_73;
	ld.shared.u8 	%rs383, [_ZZN3cub18CUB_300001_SM_10006detail6reduce28DeviceReduceSingleTileKernelINS2_10policy_hubIhjN4cuda3std3__44plusIhEEE10Policy1000EPhSC_iS9_hhNS7_10__identityEEEvT0_T1_T2_T3_T4_T6_E12temp_storage+9];
	add.s16 	%rs384, %rs383, %rs421;
	ld.shared.u8 	%rs385, [_ZZN3cub18CUB_300001_SM_10006detail6reduce28DeviceReduceSingleTileKernelINS2_10policy_hubIhjN4cuda3std3__44plusIhEEE10Policy1000EPhSC_iS9_hhNS7_10__identityEEEvT0_T1_T2_T3_T4_T6_E12temp_storage+10];
	add.s16 	%rs386, %rs384, %rs385;
	ld.shared.u8 	%rs387, [_ZZN3cub18CUB_300001_SM_10006detail6reduce28DeviceReduceSingleTileKernelINS2_10policy_hubIhjN4cuda3std3__44plusIhEEE10Policy1000EPhSC_iS9_hhNS7_10__identityEEEvT0_T1_T2_T3_T4_T6_E12temp_storage+11];
	add.s16 	%rs388, %rs386, %rs387;
	ld.shared.u8 	%rs389, [_ZZN3cub18CUB_300001_SM_10006detail6reduce28DeviceReduceSingleTileKernelINS2_10policy_hubIhjN4cuda3std3__44plusIhEEE10Policy1000EPhSC_iS9_hhNS7_10__identityEEEvT0_T1_T2_T3_T4_T6_E12temp_storage+12];
	add.s16 	%rs390, %rs388, %rs389;
	ld.shared.u8 	%rs391, [_ZZN3cub18CUB_300001_SM_10006detail6reduce28DeviceReduceSingleTileKernelINS2_10policy_hubIhjN4cuda3std3__44plusIhEEE10Policy1000EPhSC_iS9_hhNS7_10__identityEEEvT0_T1_T2_T3_T4_T6_E12temp_storage+13];
	add.s16 	%rs392, %rs390, %rs391;
	ld.shared.u8 	%rs393, [_ZZN3cub18CUB_300001_SM_10006detail6reduce28DeviceReduceSingleTileKernelINS2_10policy_hubIhjN4cuda3std3__44plusIhEEE10Policy1000EPhSC_iS9_hhNS7_10__identityEEEvT0_T1_T2_T3_T4_T6_E12temp_storage+14];
	add.s16 	%rs394, %rs392, %rs393;
	ld.shared.u8 	%rs395, [_ZZN3cub18CUB_300001_SM_10006detail6reduce28DeviceReduceSingleTileKernelINS2_10policy_hubIhjN4cuda3std3__44plusIhEEE10Policy1000EPhSC_iS9_hhNS7_10__identityEEEvT0_T1_T2_T3_T4_T6_E12temp_storage+15];
	add.s16 	%rs421, %rs394, %rs395;
	bra.uni 	$L__BB4_73;
$L__BB4_18:
	// begin inline asm
	mov.u32 %r371, %laneid;
	// end inline asm
	and.b32  	%r397, %r1, 992;
	add.s32 	%r398, %r397, 32;
	setp.gt.s32 	%p73, %r398, %r71;
	not.b32 	%r399, %r397;
	add.s32 	%r400, %r71, %r399;
	selp.b32 	%r395, %r400, 31, %p73;
	cvt.u32.u16 	%r401, %rs402;
	and.b32  	%r373, %r401, 255;
	mov.b32 	%r374, 1;
	mov.b32 	%r396, -1;
	// begin inline asm
	shfl.sync.down.b32 %r372, %r373, %r374, %r395, %r396;
	// end inline asm
	setp.lt.s32 	%p74, %r371, %r395;
	cvt.u16.u32 	%rs335, %r372;
	selp.b16 	%rs336, %rs335, 0, %p74;
	add.s16 	%rs337, %rs336, %rs402;
	cvt.u32.u16 	%r402, %rs337;
	and.b32  	%r378, %r402, 255;
	mov.b32 	%r379, 2;
	// begin inline asm
	shfl.sync.down.b32 %r377, %r378, %r379, %r395, %r396;
	// end inline asm
	add.s32 	%r403, %r371, 2;
	setp.gt.s32 	%p75, %r403, %r395;
	cvt.u16.u32 	%rs338, %r377;
	selp.b16 	%rs339, 0, %rs338, %p75;
	add.s16 	%rs340, %rs337, %rs339;
	cvt.u32.u16 	%r404, %rs340;
	and.b32  	%r383, %r404, 255;
	mov.b32 	%r384, 4;
	// begin inline asm
	shfl.sync.down.b32 %r382, %r383, %r384, %r395, %r396;
	// end inline asm
	add.s32 	%r405, %r371, 4;
	setp.gt.s32 	%p76, %r405, %r395;
	cvt.u16.u32 	%rs341, %r382;
	selp.b16 	%rs342, 0, %rs341, %p76;
	add.s16 	%rs343, %rs340, %rs342;
	cvt.u32.u16 	%r406, %rs343;
	and.b32  	%r388, %r406, 255;
	mov.b32 	%r389, 8;
	// begin inline asm
	shfl.sync.down.b32 %r387, %r388, %r389, %r395, %r396;
	// end inline asm
	add.s32 	%r407, %r371, 8;
	setp.gt.s32 	%p77, %r407, %r395;
	cvt.u16.u32 	%rs344, %r387;
	selp.b16 	%rs345, 0, %rs344, %p77;
	add.s16 	%rs346, %rs343, %rs345;
	cvt.u32.u16 	%r408, %rs346;
	and.b32  	%r393, %r408, 255;
	mov.b32 	%r394, 16;
	// begin inline asm
	shfl.sync.down.b32 %r392, %r393, %r394, %r395, %r396;
	// end inline asm
	add.s32 	%r409, %r371, 16;
	setp.gt.s32 	%p78, %r409, %r395;
	cvt.u16.u32 	%rs347, %r392;
	selp.b16 	%rs348, 0, %rs347, %p78;
	add.s16 	%rs421, %rs346, %rs348;
	setp.ne.s32 	%p79, %r371, 0;
	@%p79 bra 	$L__BB4_20;
	shr.u32 	%r410, %r1, 5;
	mov.u32 	%r411, _ZZN3cub18CUB_300001_SM_10006detail6reduce28DeviceReduceSingleTileKernelINS2_10policy_hubIhjN4cuda3std3__44plusIhEEE10Policy1000EPhSC_iS9_hhNS7_10__identityEEEvT0_T1_T2_T3_T4_T6_E12temp_storage;
	add.s32 	%r412, %r411, %r410;
	st.shared.u8 	[%r412+8], %rs421;
$L__BB4_20:
	bar.sync 	0;
	setp.ne.s32 	%p80, %r1, 0;
	@%p80 bra 	$L__BB4_73;
	setp.gt.s32 	%p81, %r71, 32;
	ld.shared.u8 	%rs349, [_ZZN3cub18CUB_300001_SM_10006detail6reduce28DeviceReduceSingleTileKernelINS2_10policy_hubIhjN4cuda3std3__44plusIhEEE10Policy1000EPhSC_iS9_hhNS7_10__identityEEEvT0_T1_T2_T3_T4_T6_E12temp_storage+9];
	selp.b16 	%rs350, %rs349, 0, %p81;
	add.s16 	%rs351, %rs350, %rs421;
	setp.gt.s32 	%p82, %r71, 64;
	ld.shared.u8 	%rs352, [_ZZN3cub18CUB_300001_SM_10006detail6reduce28DeviceReduceSingleTileKernelINS2_10policy_hubIhjN4cuda3std3__44plusIhEEE10Policy1000EPhSC_iS9_hhNS7_10__identityEEEvT0_T1_T2_T3_T4_T6_E12temp_storage+10];
	selp.b16 	%rs353, %rs352, 0, %p82;
	add.s16 	%rs354, %rs351, %rs353;
	setp.gt.s32 	%p83, %r71, 96;
	ld.shared.u8 	%rs355, [_ZZN3cub18CUB_300001_SM_10006detail6reduce28DeviceReduceSingleTileKernelINS2_10policy_hubIhjN4cuda3std3__44plusIhEEE10Policy1000EPhSC_iS9_hhNS7_10__identityEEEvT0_T1_T2_T3_T4_T6_E12temp_storage+11];
	selp.b16 	%rs356, %rs355, 0, %p83;
	add.s16 	%rs357, %rs354, %rs356;
	setp.gt.s32 	%p84, %r71, 128;
	ld.shared.u8 	%rs358, [_ZZN3cub18CUB_300001_SM_10006detail6reduce28DeviceReduceSingleTileKernelINS2_10policy_hubIhjN4cuda3std3__44plusIhEEE10Policy1000EPhSC_iS9_hhNS7_10__identityEEEvT0_T1_T2_T3_T4_T6_E12temp_storage+12];
	selp.b16 	%rs359, %rs358, 0, %p84;
	add.s16 	%rs360, %rs357, %rs359;
	setp.gt.s32 	%p85, %r71, 160;
	ld.shared.u8 	%rs361, [_ZZN3cub18CUB_300001_SM_10006detail6reduce28DeviceReduceSingleTileKernelINS2_10policy_hubIhjN4cuda3std3__44plusIhEEE10Policy1000EPhSC_iS9_hhNS7_10__identityEEEvT0_T1_T2_T3_T4_T6_E12temp_storage+13];
	selp.b16 	%rs362, %rs361, 0, %p85;
	add.s16 	%rs363, %rs360, %rs362;
	setp.gt.s32 	%p86, %r71, 192;
	ld.shared.u8 	%rs364, [_ZZN3cub18CUB_300001_SM_10006detail6reduce28DeviceReduceSingleTileKernelINS2_10policy_hubIhjN4cuda3std3__44plusIhEEE10Policy1000EPhSC_iS9_hhNS7_10__identityEEEvT0_T1_T2_T3_T4_T6_E12temp_storage+14];
	selp.b16 	%rs365, %rs364, 0, %p86;
	add.s16 	%rs366, %rs363, %rs365;
	setp.gt.s32 	%p87, %r71, 224;
	ld.shared.u8 	%rs367, [_ZZN3cub18CUB_300001_SM_10006detail6reduce28DeviceReduceSingleTileKernelINS2_10policy_hubIhjN4cuda3std3__44plusIhEEE10Policy1000EPhSC_iS9_hhNS7_10__identityEEEvT0_T1_T2_T3_T4_T6_E12temp_storage+15];
	selp.b16 	%rs368, %rs367, 0, %p87;
	add.s16 	%rs421, %rs366, %rs368;
	bra.uni 	$L__BB4_73;
$L__BB4_22:
	mov.u32 	%r13, %tid.x;
	shl.b32 	%r205, %r13, 2;
	cvt.u64.u32 	%rd113, %r205;
	add.s64 	%rd105, %rd16, %rd113;
	// begin inline asm
	ld.global.nc.u32 %r196, [%rd105];
	// end inline asm
	shr.u32 	%r206, %r196, 8;
	shr.u32 	%r207, %r196, 16;
	shr.u32 	%r208, %r196, 24;
	add.s64 	%rd106, %rd105, 1024;
	// begin inline asm
	ld.global.nc.u32 %r197, [%rd106];
	// end inline asm
	shr.u32 	%r209, %r197, 8;
	shr.u32 	%r210, %r197, 16;
	shr.u32 	%r211, %r197, 24;
	add.s64 	%rd107, %rd105, 2048;
	// begin inline asm
	ld.global.nc.u32 %r198, [%rd107];
	// end inline asm
	shr.u32 	%r212, %r198, 8;
	shr.u32 	%r213, %r198, 16;
	shr.u32 	%r214, %r198, 24;
	add.s64 	%rd108, %rd105, 3072;
	// begin inline asm
	ld.global.nc.u32 %r199, [%rd108];
	// end inline asm
	shr.u32 	%r215, %r199, 8;
	shr.u32 	%r216, %r199, 16;
	shr.u32 	%r217, %r199, 24;
	add.s64 	%rd109, %rd105, 4096;
	// begin inline asm
	ld.global.nc.u32 %r200, [%rd109];
	// end inline asm
	shr.u32 	%r218, %r200, 8;
	shr.u32 	%r219, %r200, 16;
	shr.u32 	%r220, %r200, 24;
	add.s64 	%rd110, %rd105, 5120;
	// begin inline asm
	ld.global.nc.u32 %r201, [%rd110];
	// end inline asm
	shr.u32 	%r221, %r201, 8;
	shr.u32 	%r222, %r201, 16;
	shr.u32 	%r223, %r201, 24;
	add.s64 	%rd111, %rd105, 6144;
	// begin inline asm
	ld.global.nc.u32 %r202, [%rd111];
	// end inline asm
	shr.u32 	%r224, %r202, 8;
	shr.u32 	%r225, %r202, 16;
	shr.u32 	%r226, %r202, 24;
	add.s64 	%rd112, %rd105, 7168;
	// begin inline asm
	ld.global.nc.u32 %r203, [%rd112];
	// end inline asm
	shr.u32 	%r227, %r203, 8;
	shr.u32 	%r228, %r203, 16;
	shr.u32 	%r229, %r203, 24;
	add.s32 	%r230, %r206, %r196;
	add.s32 	%r231, %r208, %r207;
	add.s32 	%r232, %r209, %r197;
	add.s32 	%r233, %r211, %r210;
	add.s32 	%r234, %r212, %r198;
	add.s32 	%r235, %r214, %r213;
	add.s32 	%r236, %r215, %r199;
	add.s32 	%r237, %r217, %r216;
	add.s32 	%r238, %r218, %r200;
	add.s32 	%r239, %r220, %r219;
	add.s32 	%r240, %r221, %r201;
	add.s32 	%r241, %r223, %r222;
	add.s32 	%r242, %r224, %r202;
	add.s32 	%r243, %r226, %r225;
	add.s32 	%r244, %r227, %r203;
	add.s32 	%r245, %r229, %r228;
	add.s32 	%r246, %r231, %r230;
	add.s32 	%r247, %r233, %r232;
	add.s32 	%r248, %r235, %r234;
	add.s32 	%r249, %r237, %r236;
	add.s32 	%r250, %r239, %r238;
	add.s32 	%r251, %r241, %r240;
	add.s32 	%r252, %r243, %r242;
	add.s32 	%r253, %r245, %r244;
	add.s32 	%r254, %r247, %r246;
	add.s32 	%r255, %r249, %r248;
	add.s32 	%r256, %r251, %r250;
	add.s32 	%r257, %r253, %r252;
	add.s32 	%r258, %r255, %r254;
	add.s32 	%r259, %r257, %r256;
	add.s32 	%r455, %r259, %r258;
	setp.lt.u32 	%p50, %r71, 16384;
	mov.b32 	%r457, 8192;
	@%p50 bra 	$L__BB4_26;
	add.s32 	%r15, %r71, -8192;
	mov.b32 	%r457, 8192;
$L__BB4_24:
	and.b32  	%r269, %r455, 255;
	cvt.s64.s32 	%rd122, %r457;
	add.s64 	%rd114, %rd105, %rd122;
	// begin inline asm
	ld.global.nc.u32 %r261, [%rd114];
	// end inline asm
	shr.u32 	%r270, %r261, 8;
	shr.u32 	%r271, %r261, 16;
	shr.u32 	%r272, %r261, 24;
	add.s64 	%rd115, %rd114, 1024;
	// begin inline asm
	ld.global.nc.u32 %r262, [%rd115];
	// end inline asm
	shr.u32 	%r273, %r262, 8;
	shr.u32 	%r274, %r262, 16;
	shr.u32 	%r275, %r262, 24;
	add.s64 	%rd116, %rd114, 2048;
	// begin inline asm
	ld.global.nc.u32 %r263, [%rd116];
	// end inline asm
	shr.u32 	%r276, %r263, 8;
	shr.u32 	%r277, %r263, 16;
	shr.u32 	%r278, %r263, 24;
	add.s64 	%rd117, %rd114, 3072;
	// begin inline asm
	ld.global.nc.u32 %r264, [%rd117];
	// end inline asm
	shr.u32 	%r279, %r264, 8;
	shr.u32 	%r280, %r264, 16;
	shr.u32 	%r281, %r264, 24;
	add.s64 	%rd118, %rd114, 4096;
	// begin inline asm
	ld.global.nc.u32 %r265, [%rd118];
	// end inline asm
	shr.u32 	%r282, %r265, 8;
	shr.u32 	%r283, %r265, 16;
	shr.u32 	%r284, %r265, 24;
	add.s64 	%rd119, %rd114, 5120;
	// begin inline asm
	ld.global.nc.u32 %r266, [%rd119];
	// end inline asm
	shr.u32 	%r285, %r266, 8;
	shr.u32 	%r286, %r266, 16;
	shr.u32 	%r287, %r266, 24;
	add.s64 	%rd120, %rd114, 6144;
	// begin inline asm
	ld.global.nc.u32 %r267, [%rd120];
	// end inline asm
	shr.u32 	%r288, %r267, 8;
	shr.u32 	%r289, %r267, 16;
	shr.u32 	%r290, %r267, 24;
	add.s64 	%rd121, %rd114, 7168;
	// begin inline asm
	ld.global.nc.u32 %r268, [%rd121];
	// end inline asm
	shr.u32 	%r291, %r268, 8;
	shr.u32 	%r292, %r268, 16;
	shr.u32 	%r293, %r268, 24;
	add.s32 	%r294, %r261, %r269;
	add.s32 	%r295, %r271, %r270;
	add.s32 	%r296, %r262, %r272;
	add.s32 	%r297, %r274, %r273;
	add.s32 	%r298, %r263, %r275;
	add.s32 	%r299, %r277, %r276;
	add.s32 	%r300, %r264, %r278;
	add.s32 	%r301, %r280, %r279;
	add.s32 	%r302, %r265, %r281;
	add.s32 	%r303, %r283, %r282;
	add.s32 	%r304, %r266, %r284;
	add.s32 	%r305, %r286, %r285;
	add.s32 	%r306, %r267, %r287;
	add.s32 	%r307, %r289, %r288;
	add.s32 	%r308, %r268, %r290;
	add.s32 	%r309, %r292, %r291;
	add.s32 	%r310, %r295, %r294;
	add.s32 	%r311, %r297, %r296;
	add.s32 	%r312, %r299, %r298;
	add.s32 	%r313, %r301, %r300;
	add.s32 	%r314, %r303, %r302;
	add.s32 	%r315, %r305, %r304;
	add.s32 	%r316, %r307, %r306;
	add.s32 	%r317, %r309, %r308;
	add.s32 	%r318, %r311, %r310;
	add.s32 	%r319, %r313, %r312;
	add.s32 	%r320, %r315, %r314;
	add.s32 	%r321, %r317, %r316;
	add.s32 	%r322, %r319, %r318;
	add.s32 	%r323, %r321, %r320;
	add.s32 	%r324, %r323, %r322;
	add.s32 	%r455, %r293, %r324;
	sub.s32 	%r325, %r71, %r457;
	setp.lt.s32 	%p51, %r325, 8192;
	@%p51 bra 	$L__BB4_34;
	add.s32 	%r457, %r457, 8192;
	setp.le.s32 	%p52, %r457, %r15;
	@%p52 bra 	$L__BB4_24;
$L__BB4_26:
	cvt.u16.u32 	%rs407, %r455;
	setp.le.s32 	%p53, %r71, %r457;
	@%p53 bra 	$L__BB4_35;
	sub.s32 	%r22, %r71, %r457;
	setp.ge.s32 	%p54, %r13, %r22;
	@%p54 bra 	$L__BB4_35;
	not.b32 	%r326, %r13;
	add.s32 	%r327, %r71, %r326;
	sub.s32 	%r23, %r327, %r457;
	and.b32  	%r328, %r23, 768;
	setp.eq.s32 	%p55, %r328, 768;
	mov.u32 	%r461, %r13;
	@%p55 bra 	$L__BB4_31;
	add.s32 	%r459, %r13, %r457;
	shr.u32 	%r329, %r23, 8;
	add.s32 	%r330, %r329, 1;
	and.b32  	%r331, %r330, 3;
	neg.s32 	%r458, %r331;
	mov.u32 	%r461, %r13;
$L__BB4_30:
	.pragma "nounroll";
	cvt.u64.u32 	%rd124, %r459;
	add.s64 	%rd123, %rd16, %rd124;
	// begin inline asm
	{   .reg .u8 datum;    ld.global.nc.u8 datum, [%rd123];    cvt.u16.u8 %rs289, datum;}
	// end inline asm
	add.s16 	%rs407, %rs407, %rs289;
	add.s32 	%r461, %r461, 256;
	add.s32 	%r459, %r459, 256;
	add.s32 	%r458, %r458, 1;
	setp.ne.s32 	%p56, %r458, 0;
	@%p56 bra 	$L__BB4_30;
$L__BB4_31:
	setp.lt.u32 	%p57, %r23, 768;
	@%p57 bra 	$L__BB4_35;
	cvt.u64.u32 	%rd125, %r457;
	cvt.u64.u32 	%rd126, %r461;
	add.s64 	%rd127, %rd125, %rd126;
	add.s64 	%rd128, %rd127, %rd16;
	add.s64 	%rd144, %rd128, 512;
	add.s32 	%r462, %r461, %r457;
$L__BB4_33:
	cvt.u64.u32 	%rd133, %r462;
	add.s64 	%rd129, %rd16, %rd133;
	// begin inline asm
	{   .reg .u8 datum;    ld.global.nc.u8 datum, [%rd129];    cvt.u16.u8 %rs290, datum;}
	// end inline asm
	add.s16 	%rs294, %rs407, %rs290;
	add.s64 	%rd130, %rd144, -256;
	// begin inline asm
	{   .reg .u8 datum;    ld.global.nc.u8 datum, [%rd130];    cvt.u16.u8 %rs291, datum;}
	// end inline asm
	add.s16 	%rs295, %rs294, %rs291;
	// begin inline asm
	{   .reg .u8 datum;    ld.global.nc.u8 datum, [%rd144];    cvt.u16.u8 %rs292, datum;}
	// end inline asm
	add.s16 	%rs296, %rs295, %rs292;
	add.s64 	%rd132, %rd144, 256;
	// begin inline asm
	{   .reg .u8 datum;    ld.global.nc.u8 datum, [%rd132];    cvt.u16.u8 %rs293, datum;}
	// end inline asm
	add.s16 	%rs407, %rs296, %rs293;
	add.s32 	%r461, %r461, 1024;
	add.s64 	%rd144, %rd144, 1024;
	add.s32 	%r462, %r462, 1024;
	setp.lt.s32 	%p58, %r461, %r22;
	@%p58 bra 	$L__BB4_33;
	bra.uni 	$L__BB4_35;
$L__BB4_34:
	cvt.u16.u32 	%rs407, %r455;
$L__BB4_35:
	// begin inline asm
	mov.u32 %r332, %laneid;
	// end inline asm
	cvt.u32.u16 	%r358, %rs407;
	and.b32  	%r334, %r358, 255;
	mov.b32 	%r335, 1;
	mov.b32 	%r356, 31;
	mov.b32 	%r357, -1;
	// begin inline asm
	shfl.sync.down.b32 %r333, %r334, %r335, %r356, %r357;
	// end inline asm
	setp.gt.s32 	%p59, %r332, 30;
	cvt.u16.u32 	%rs297, %r333;
	selp.b16 	%rs298, 0, %rs297, %p59;
	add.s16 	%rs299, %rs298, %rs407;
	cvt.u32.u16 	%r359, %rs299;
	and.b32  	%r339, %r359, 255;
	mov.b32 	%r340, 2;
	// begin inline asm
	shfl.sync.down.b32 %r338, %r339, %r340, %r356, %r357;
	// end inline asm
	setp.gt.s32 	%p60, %r332, 29;
	cvt.u16.u32 	%rs300, %r338;
	selp.b16 	%rs301, 0, %rs300, %p60;
	add.s16 	%rs302, %rs299, %rs301;
	cvt.u32.u16 	%r360, %rs302;
	and.b32  	%r344, %r360, 255;
	mov.b32 	%r345, 4;
	// begin inline asm
	shfl.sync.down.b32 %r343, %r344, %r345, %r356, %r357;
	// end inline asm
	setp.gt.s32 	%p61, %r332, 27;
	cvt.u16.u32 	%rs303, %r343;
	selp.b16 	%rs304, 0, %rs303, %p61;
	add.s16 	%rs305, %rs302, %rs304;
	cvt.u32.u16 	%r361, %rs305;
	and.b32  	%r349, %r361, 255;
	mov.b32 	%r350, 8;
	// begin inline asm
	shfl.sync.down.b32 %r348, %r349, %r350, %r356, %r357;
	// end inline asm
	setp.gt.s32 	%p62, %r332, 23;
	cvt.u16.u32 	%rs306, %r348;
	selp.b16 	%rs307, 0, %rs306, %p62;
	add.s16 	%rs308, %rs305, %rs307;
	cvt.u32.u16 	%r362, %rs308;
	and.b32  	%r354, %r362, 255;
	mov.b32 	%r355, 16;
	// begin inline asm
	shfl.sync.down.b32 %r353, %r354, %r355, %r356, %r357;
	// end inline asm
	setp.gt.s32 	%p63, %r332, 15;
	cvt.u16.u32 	%rs309, %r353;
	selp.b16 	%rs310, 0, %rs309, %p63;
	add.s16 	%rs421, %rs308, %rs310;
	setp.ne.s32 	%p64, %r332, 0;
	@%p64 bra 	$L__BB4_37;
	shr.u32 	%r363, %r13, 5;
	mov.u32 	%r364, _ZZN3cub18CUB_300001_SM_10006detail6reduce28DeviceReduceSingleTileKernelINS2_10policy_hubIhjN4cuda3std3__44plusIhEEE10Policy1000EPhSC_iS9_hhNS7_10__identityEEEvT0_T1_T2_T3_T4_T6_E12temp_storage;
	add.s32 	%r365, %r364, %r363;
	st.shared.u8 	[%r365+8], %rs421;
$L__BB4_37:
	bar.sync 	0;
	setp.ne.s32 	%p65, %r13, 0;
	@%p65 bra 	$L__BB4_73;
	ld.shared.u8 	%rs311, [_ZZN3cub18CUB_300001_SM_10006detail6reduce28DeviceReduceSingleTileKernelINS2_10policy_hubIhjN4cuda3std3__44plusIhEEE10Policy1000EPhSC_iS9_hhNS7_10__identityEEEvT0_T1_T2_T3_T4_T6_E12temp_storage+9];
	add.s16 	%rs312, %rs311, %rs421;
	ld.shared.u8 	%rs313, [_ZZN3cub18CUB_300001_SM_10006detail6reduce28DeviceReduceSingleTileKernelINS2_10policy_hubIhjN4cuda3std3__44plusIhEEE10Policy1000EPhSC_iS9_hhNS7_10__identityEEEvT0_T1_T2_T3_T4_T6_E12temp_storage+10];
	add.s16 	%rs314, %rs312, %rs313;
	ld.shared.u8 	%rs315, [_ZZN3cub18CUB_300001_SM_10006detail6reduce28DeviceReduceSingleTileKernelINS2_10policy_hubIhjN4cuda3std3__44plusIhEEE10Policy1000EPhSC_iS9_hhNS7_10__identityEEEvT0_T1_T2_T3_T4_T6_E12temp_storage+11];
	add.s16 	%rs316, %rs314, %rs315;
	ld.shared.u8 	%rs317, [_ZZN3cub18CUB_300001_SM_10006detail6reduce28DeviceReduceSingleTileKernelINS2_10policy_hubIhjN4cuda3std3__44plusIhEEE10Policy1000EPhSC_iS9_hhNS7_10__identityEEEvT0_T1_T2_T3_T4_T6_E12temp_storage+12];
	add.s16 	%rs318, %rs316, %rs317;
	ld.shared.u8 	%rs319, [_ZZN3cub18CUB_300001_SM_10006detail6reduce28DeviceReduceSingleTileKernelINS2_10policy_hubIhjN4cuda3std3__44plusIhEEE10Policy1000EPhSC_iS9_hhNS7_10__identityEEEvT0_T1_T2_T3_T4_T6_E12temp_storage+13];
	add.s16 	%rs320, %rs318, %rs319;
	ld.shared.u8 	%rs321, [_ZZN3cub18CUB_300001_SM_10006detail6reduce28DeviceReduceSingleTileKernelINS2_10policy_hubIhjN4cuda3std3__44plusIhEEE10Policy1000EPhSC_iS9_hhNS7_10__identityEEEvT0_T1_T2_T3_T4_T6_E12temp_storage+14];
	add.s16 	%rs322, %rs320, %rs321;
	ld.shared.u8 	%rs323, [_ZZN3cub18CUB_300001_SM_10006detail6reduce28DeviceReduceSingleTileKernelINS2_10policy_hubIhjN4cuda3std3__44plusIhEEE10Policy1000EPhSC_iS9_hhNS7_10__identityEEEvT0_T1_T2_T3_T4_T6_E12temp_storage+15];
	add.s16 	%rs421, %rs322, %rs323;
	bra.uni 	$L__BB4_73;
$L__BB4_39:
	setp.gt.s32 	%p3, %r71, 8191;
	@%p3 bra 	$L__BB4_57;
	mov.u32 	%r38, %tid.x;
	setp.ge.s32 	%p20, %r38, %r71;
	mov.b16 	%rs413, 0;
	mov.u32 	%r467, %r38;
	@%p20 bra 	$L__BB4_42;
	cvt.u64.u32 	%rd97, %r38;
	add.s64 	%rd96, %rd16, %rd97;
	// begin inline asm
	{   .reg .u8 datum;    ld.global.nc.u8 datum, [%rd96];    cvt.u16.u8 %rs413, datum;}
	// end inline asm
	add.s32 	%r467, %r38, 256;
$L__BB4_42:
	setp.ge.s32 	%p21, %r467, %r71;
	@%p21 bra 	$L__BB4_48;
	not.b32 	%r115, %r467;
	add.s32 	%r41, %r71, %r115;
	and.b32  	%r116, %r41, 768;
	setp.eq.s32 	%p22, %r116, 768;
	@%p22 bra 	$L__BB4_46;
	cvt.u64.u32 	%rd98, %r467;
	add.s64 	%rd145, %rd16, %rd98;
	shr.u32 	%r117, %r41, 8;
	add.s32 	%r118, %r117, 1;
	and.b32  	%r119, %r118, 3;
	neg.s32 	%r465, %r119;
$L__BB4_45:
	.pragma "nounroll";
	// begin inline asm
	{   .reg .u8 datum;    ld.global.nc.u8 datum, [%rd145];    cvt.u16.u8 %rs219, datum;}
	// end inline asm
	add.s16 	%rs413, %rs413, %rs219;
	add.s32 	%r467, %r467, 256;
	add.s64 	%rd145, %rd145, 256;
	add.s32 	%r465, %r465, 1;
	setp.ne.s32 	%p23, %r465, 0;
	@%p23 bra 	$L__BB4_45;
$L__BB4_46:
	setp.lt.u32 	%p24, %r41, 768;
	@%p24 bra 	$L__BB4_48;
$L__BB4_47:
	cvt.s64.s32 	%rd104, %r467;
	add.s64 	%rd100, %rd16, %rd104;
	// begin inline asm
	{   .reg .u8 datum;    ld.global.nc.u8 datum, [%rd100];    cvt.u16.u8 %rs220, datum;}
	// end inline asm
	add.s16 	%rs224, %rs413, %rs220;
	add.s64 	%rd101, %rd100, 256;
	// begin inline asm
	{   .reg .u8 datum;    ld.global.nc.u8 datum, [%rd101];    cvt.u16.u8 %rs221, datum;}
	// end inline asm
	add.s16 	%rs225, %rs224, %rs221;
	add.s64 	%rd102, %rd100, 512;
	// begin inline asm
	{   .reg .u8 datum;    ld.global.nc.u8 datum, [%rd102];    cvt.u16.u8 %rs222, datum;}
	// end inline asm
	add.s16 	%rs226, %rs225, %rs222;
	add.s64 	%rd103, %rd100, 768;
	// begin inline asm
	{   .reg .u8 datum;    ld.global.nc.u8 datum, [%rd103];    cvt.u16.u8 %rs223, datum;}
	// end inline asm
	add.s16 	%rs413, %rs226, %rs223;
	add.s32 	%r467, %r467, 1024;
	setp.lt.s32 	%p25, %r467, %r71;
	@%p25 bra 	$L__BB4_47;
$L__BB4_48:
	setp.lt.s32 	%p26, %r71, 256;
	@%p26 bra 	$L__BB4_53;
	// begin inline asm
	mov.u32 %r162, %laneid;
	// end inline asm
	cvt.u32.u16 	%r188, %rs413;
	and.b32  	%r164, %r188, 255;
	mov.b32 	%r165, 1;
	mov.b32 	%r186, 31;
	mov.b32 	%r187, -1;
	// begin inline asm
	shfl.sync.down.b32 %r163, %r164, %r165, %r186, %r187;
	// end inline asm
	setp.gt.s32 	%p42, %r162, 30;
	cvt.u16.u32 	%rs261, %r163;
	selp.b16 	%rs262, 0, %rs261, %p42;
	add.s16 	%rs263, %rs262, %rs413;
	cvt.u32.u16 	%r189, %rs263;
	and.b32  	%r169, %r189, 255;
	mov.b32 	%r170, 2;
	// begin inline asm
	shfl.sync.down.b32 %r168, %r169, %r170, %r186, %r187;
	// end inline asm
	setp.gt.s32 	%p43, %r162, 29;
	cvt.u16.u32 	%rs264, %r168;
	selp.b16 	%rs265, 0, %rs264, %p43;
	add.s16 	%rs266, %rs263, %rs265;
	cvt.u32.u16 	%r190, %rs266;
	and.b32  	%r174, %r190, 255;
	mov.b32 	%r175, 4;
	// begin inline asm
	shfl.sync.down.b32 %r173, %r174, %r175, %r186, %r187;
	// end inline asm
	setp.gt.s32 	%p44, %r162, 27;
	cvt.u16.u32 	%rs267, %r173;
	selp.b16 	%rs268, 0, %rs267, %p44;
	add.s16 	%rs269, %rs266, %rs268;
	cvt.u32.u16 	%r191, %rs269;
	and.b32  	%r179, %r191, 255;
	mov.b32 	%r180, 8;
	// begin inline asm
	shfl.sync.down.b32 %r178, %r179, %r180, %r186, %r187;
	// end inline asm
	setp.gt.s32 	%p45, %r162, 23;
	cvt.u16.u32 	%rs270, %r178;
	selp.b16 	%rs271, 0, %rs270, %p45;
	add.s16 	%rs272, %rs269, %rs271;
	cvt.u32.u16 	%r192, %rs272;
	and.b32  	%r184, %r192, 255;
	mov.b32 	%r185, 16;
	// begin inline asm
	shfl.sync.down.b32 %r183, %r184, %r185, %r186, %r187;
	// end inline asm
	setp.gt.s32 	%p46, %r162, 15;
	cvt.u16.u32 	%rs273, %r183;
	selp.b16 	%rs274, 0, %rs273, %p46;
	add.s16 	%rs421, %rs272, %rs274;
	setp.ne.s32 	%p47, %r162, 0;
	@%p47 bra 	$L__BB4_51;
	shr.u32 	%r193, %r38, 5;
	mov.u32 	%r194, _ZZN3cub18CUB_300001_SM_10006detail6reduce28DeviceReduceSingleTileKernelINS2_10policy_hubIhjN4cuda3std3__44plusIhEEE10Policy1000EPhSC_iS9_hhNS7_10__identityEEEvT0_T1_T2_T3_T4_T6_E12temp_storage;
	add.s32 	%r195, %r194, %r193;
	st.shared.u8 	[%r195+8], %rs421;
$L__BB4_51:
	bar.sync 	0;
	setp.ne.s32 	%p48, %r38, 0;
	@%p48 bra 	$L__BB4_73;
	ld.shared.u8 	%rs275, [_ZZN3cub18CUB_300001_SM_10006detail6reduce28DeviceReduceSingleTileKernelINS2_10policy_hubIhjN4cuda3std3__44plusIhEEE10Policy1000EPhSC_iS9_hhNS7_10__identityEEEvT0_T1_T2_T3_T4_T6_E12temp_storage+9];
	add.s16 	%rs276, %rs275, %rs421;
	ld.shared.u8 	%rs277, [_ZZN3cub18CUB_300001_SM_10006detail6reduce28DeviceReduceSingleTileKernelINS2_10policy_hubIhjN4cuda3std3__44plusIhEEE10Policy1000EPhSC_iS9_hhNS7_10__identityEEEvT0_T1_T2_T3_T4_T6_E12temp_storage+10];
	add.s16 	%rs278, %rs276, %rs277;
	ld.shared.u8 	%rs279, [_ZZN3cub18CUB_300001_SM_10006detail6reduce28DeviceReduceSingleTileKernelINS2_10policy_hubIhjN4cuda3std3__44plusIhEEE10Policy1000EPhSC_iS9_hhNS7_10__identityEEEvT0_T1_T2_T3_T4_T6_E12temp_storage+11];
	add.s16 	%rs280, %rs278, %rs279;
	ld.shared.u8 	%rs281, [_ZZN3cub18CUB_300001_SM_10006detail6reduce28DeviceReduceSingleTileKernelINS2_10policy_hubIhjN4cuda3std3__44plusIhEEE10Policy1000EPhSC_iS9_hhNS7_10__identityEEEvT0_T1_T2_T3_T4_T6_E12temp_storage+12];
	add.s16 	%rs282, %rs280, %rs281;
	ld.shared.u8 	%rs283, [_ZZN3cub18CUB_300001_SM_10006detail6reduce28DeviceReduceSingleTileKernelINS2_10policy_hubIhjN4cuda3std3__44plusIhEEE10Policy1000EPhSC_iS9_hhNS7_10__identityEEEvT0_T1_T2_T3_T4_T6_E12temp_storage+13];
	add.s16 	%rs284, %rs282, %rs283;
	ld.shared.u8 	%rs285, [_ZZN3cub18CUB_300001_SM_10006detail6reduce28DeviceReduceSingleTileKernelINS2_10policy_hubIhjN4cuda3std3__44plusIhEEE10Policy1000EPhSC_iS9_hhNS7_10__identityEEEvT0_T1_T2_T3_T4_T6_E12temp_storage+14];
	add.s16 	%rs286, %rs284, %rs285;
	ld.shared.u8 	%rs287, [_ZZN3cub18CUB_300001_SM_10006detail6reduce28DeviceReduceSingleTileKernelINS2_10policy_hubIhjN4cuda3std3__44plusIhEEE10Policy1000EPhSC_iS9_hhNS7_10__identityEEEvT0_T1_T2_T3_T4_T6_E12temp_storage+15];
	add.s16 	%rs421, %rs286, %rs287;
	bra.uni 	$L__BB4_73;
$L__BB4_53:
	// begin inline asm
	mov.u32 %r120, %laneid;
	// end inline asm
	and.b32  	%r146, %r38, 992;
	add.s32 	%r147, %r146, 32;
	setp.gt.s32 	%p27, %r147, %r71;
	not.b32 	%r148, %r146;
	add.s32 	%r149, %r71, %r148;
	selp.b32 	%r144, %r149, 31, %p27;
	cvt.u32.u16 	%r150, %rs413;
	and.b32  	%r122, %r150, 255;
	mov.b32 	%r123, 1;
	mov.b32 	%r145, -1;
	// begin inline asm
	shfl.sync.down.b32 %r121, %r122, %r123, %r144, %r145;
	// end inline asm
	setp.lt.s32 	%p28, %r120, %r144;
	cvt.u16.u32 	%rs227, %r121;
	selp.b16 	%rs228, %rs227, 0, %p28;
	add.s16 	%rs229, %rs228, %rs413;
	cvt.u32.u16 	%r151, %rs229;
	and.b32  	%r127, %r151, 255;
	mov.b32 	%r128, 2;
	// begin inline asm
	shfl.sync.down.b32 %r126, %r127, %r128, %r144, %r145;
	// end inline asm
	add.s32 	%r152, %r120, 2;
	setp.gt.s32 	%p29, %r152, %r144;
	cvt.u16.u32 	%rs230, %r126;
	selp.b16 	%rs231, 0, %rs230, %p29;
	add.s16 	%rs232, %rs229, %rs231;
	cvt.u32.u16 	%r153, %rs232;
	and.b32  	%r132, %r153, 255;
	mov.b32 	%r133, 4;
	// begin inline asm
	shfl.sync.down.b32 %r131, %r132, %r133, %r144, %r145;
	// end inline asm
	add.s32 	%r154, %r120, 4;
	setp.gt.s32 	%p30, %r154, %r144;
	cvt.u16.u32 	%rs233, %r131;
	selp.b16 	%rs234, 0, %rs233, %p30;
	add.s16 	%rs235, %rs232, %rs234;
	cvt.u32.u16 	%r155, %rs235;
	and.b32  	%r137, %r155, 255;
	mov.b32 	%r138, 8;
	// begin inline asm
	shfl.sync.down.b32 %r136, %r137, %r138, %r144, %r145;
	// end inline asm
	add.s32 	%r156, %r120, 8;
	setp.gt.s32 	%p31, %r156, %r144;
	cvt.u16.u32 	%rs236, %r136;
	selp.b16 	%rs237, 0, %rs236, %p31;
	add.s16 	%rs238, %rs235, %rs237;
	cvt.u32.u16 	%r157, %rs238;
	and.b32  	%r142, %r157, 255;
	mov.b32 	%r143, 16;
	// begin inline asm
	shfl.sync.down.b32 %r141, %r142, %r143, %r144, %r145;
	// end inline asm
	add.s32 	%r158, %r120, 16;
	setp.gt.s32 	%p32, %r158, %r144;
	cvt.u16.u32 	%rs239, %r141;
	selp.b16 	%rs240, 0, %rs239, %p32;
	add.s16 	%rs421, %rs238, %rs240;
	setp.ne.s32 	%p33, %r120, 0;
	@%p33 bra 	$L__BB4_55;
	shr.u32 	%r159, %r38, 5;
	mov.u32 	%r160, _ZZN3cub18CUB_300001_SM_10006detail6reduce28DeviceReduceSingleTileKernelINS2_10policy_hubIhjN4cuda3std3__44plusIhEEE10Policy1000EPhSC_iS9_hhNS7_10__identityEEEvT0_T1_T2_T3_T4_T6_E12temp_storage;
	add.s32 	%r161, %r160, %r159;
	st.shared.u8 	[%r161+8], %rs421;
$L__BB4_55:
	bar.sync 	0;
	setp.ne.s32 	%p34, %r38, 0;
	@%p34 bra 	$L__BB4_73;
	setp.gt.s32 	%p35, %r71, 32;
	ld.shared.u8 	%rs241, [_ZZN3cub18CUB_300001_SM_10006detail6reduce28DeviceReduceSingleTileKernelINS2_10policy_hubIhjN4cuda3std3__44plusIhEEE10Policy1000EPhSC_iS9_hhNS7_10__identityEEEvT0_T1_T2_T3_T4_T6_E12temp_storage+9];
	selp.b16 	%rs242, %rs241, 0, %p35;
	add.s16 	%rs243, %rs242, %rs421;
	setp.gt.s32 	%p36, %r71, 64;
	ld.shared.u8 	%rs244, [_ZZN3cub18CUB_300001_SM_10006detail6reduce28DeviceReduceSingleTileKernelINS2_10policy_hubIhjN4cuda3std3__44plusIhEEE10Policy1000EPhSC_iS9_hhNS7_10__identityEEEvT0_T1_T2_T3_T4_T6_E12temp_storage+10];
	selp.b16 	%rs245, %rs244, 0, %p36;
	add.s16 	%rs246, %rs243, %rs245;
	setp.gt.s32 	%p37, %r71, 96;
	ld.shared.u8 	%rs247, [_ZZN3cub18CUB_300001_SM_10006detail6reduce28DeviceReduceSingleTileKernelINS2_10policy_hubIhjN4cuda3std3__44plusIhEEE10Policy1000EPhSC_iS9_hhNS7_10__identityEEEvT0_T1_T2_T3_T4_T6_E12temp_storage+11];
	selp.b16 	%rs248, %rs247, 0, %p37;
	add.s16 	%rs249, %rs246, %rs248;
	setp.gt.s32 	%p38, %r71, 128;
	ld.shared.u8 	%rs250, [_ZZN3cub18CUB_300001_SM_10006detail6reduce28DeviceReduceSingleTileKernelINS2_10policy_hubIhjN4cuda3std3__44plusIhEEE10Policy1000EPhSC_iS9_hhNS7_10__identityEEEvT0_T1_T2_T3_T4_T6_E12temp_storage+12];
	selp.b16 	%rs251, %rs250, 0, %p38;
	add.s16 	%rs252, %rs249, %rs251;
	setp.gt.s32 	%p39, %r71, 160;
	ld.shared.u8 	%rs253, [_ZZN3cub18CUB_300001_SM_10006detail6reduce28DeviceReduceSingleTileKernelINS2_10policy_hubIhjN4cuda3std3__44plusIhEEE10Policy1000EPhSC_iS9_hhNS7_10__identityEEEvT0_T1_T2_T3_T4_T6_E12temp_storage+13];
	selp.b16 	%rs254, %rs253, 0, %p39;
	add.s16 	%rs255, %rs252, %rs254;
	setp.gt.s32 	%p40, %r71, 192;
	ld.shared.u8 	%rs256, [_ZZN3cub18CUB_300001_SM_10006detail6reduce28DeviceReduceSingleTileKernelINS2_10policy_hubIhjN4cuda3std3__44plusIhEEE10Policy1000EPhSC_iS9_hhNS7_10__identityEEEvT0_T1_T2_T3_T4_T6_E12temp_storage+14];
	selp.b16 	%rs257, %rs256, 0, %p40;
	add.s16 	%rs258, %rs255, %rs257;
	setp.gt.s32 	%p41, %r71, 224;
	ld.shared.u8 	%rs259, [_ZZN3cub18CUB_300001_SM_10006detail6reduce28DeviceReduceSingleTileKernelINS2_10policy_hubIhjN4cuda3std3__44plusIhEEE10Policy1000EPhSC_iS9_hhNS7_10__identityEEEvT0_T1_T2_T3_T4_T6_E12temp_storage+15];
	selp.b16 	%rs260, %rs259, 0, %p41;
	add.s16 	%rs421, %rs258, %rs260;
	bra.uni 	$L__BB4_73;
$L__BB4_57:
	mov.u32 	%r50, %tid.x;
	cvt.u64.u32 	%rd51, %r50;
	add.s64 	%rd19, %rd16, %rd51;
	// begin inline asm
	{   .reg .u8 datum;    ld.global.nc.u8 datum, [%rd19];    cvt.u16.u8 %rs55, datum;}
	// end inline asm
	add.s64 	%rd20, %rd19, 256;
	// begin inline asm
	{   .reg .u8 datum;    ld.global.nc.u8 datum, [%rd20];    cvt.u16.u8 %rs56, datum;}
	// end inline asm
	add.s64 	%rd21, %rd19, 512;
	// begin inline asm
	{   .reg .u8 datum;    ld.global.nc.u8 datum, [%rd21];    cvt.u16.u8 %rs57, datum;}
	// end inline asm
	add.s64 	%rd22, %rd19, 768;
	// begin inline asm
	{   .reg .u8 datum;    ld.global.nc.u8 datum, [%rd22];    cvt.u16.u8 %rs58, datum;}
	// end inline asm
	add.s64 	%rd23, %rd19, 1024;
	// begin inline asm
	{   .reg .u8 datum;    ld.global.nc.u8 datum, [%rd23];    cvt.u16.u8 %rs59, datum;}
	// end inline asm
	add.s64 	%rd24, %rd19, 1280;
	// begin inline asm
	{   .reg .u8 datum;    ld.global.nc.u8 datum, [%rd24];    cvt.u16.u8 %rs60, datum;}
	// end inline asm
	add.s64 	%rd25, %rd19, 1536;
	// begin inline asm
	{   .reg .u8 datum;    ld.global.nc.u8 datum, [%rd25];    cvt.u16.u8 %rs61, datum;}
	// end inline asm
	add.s64 	%rd26, %rd19, 1792;
	// begin inline asm
	{   .reg .u8 datum;    ld.global.nc.u8 datum, [%rd26];    cvt.u16.u8 %rs62, datum;}
	// end inline asm
	add.s64 	%rd27, %rd19, 2048;
	// begin inline asm
	{   .reg .u8 datum;    ld.global.nc.u8 datum, [%rd27];    cvt.u16.u8 %rs63, datum;}
	// end inline asm
	add.s64 	%rd28, %rd19, 2304;
	// begin inline asm
	{   .reg .u8 datum;    ld.global.nc.u8 datum, [%rd28];    cvt.u16.u8 %rs64, datum;}
	// end inline asm
	add.s64 	%rd29, %rd19, 2560;
	// begin inline asm
	{   .reg .u8 datum;    ld.global.nc.u8 datum, [%rd29];    cvt.u16.u8 %rs65, datum;}
	// end inline asm
	add.s64 	%rd30, %rd19, 2816;
	// begin inline asm
	{   .reg .u8 datum;    ld.global.nc.u8 datum, [%rd30];    cvt.u16.u8 %rs66, datum;}
	// end inline asm
	add.s64 	%rd31, %rd19, 3072;
	// begin inline asm
	{   .reg .u8 datum;    ld.global.nc.u8 datum, [%rd31];    cvt.u16.u8 %rs67, datum;}
	// end inline asm
	add.s64 	%rd32, %rd19, 3328;
	// begin inline asm
	{   .reg .u8 datum;    ld.global.nc.u8 datum, [%rd32];    cvt.u16.u8 %rs68, datum;}
	// end inline asm
	add.s64 	%rd33, %rd19, 3584;
	// begin inline asm
	{   .reg .u8 datum;    ld.global.nc.u8 datum, [%rd33];    cvt.u16.u8 %rs69, datum;}
	// end inline asm
	add.s64 	%rd34, %rd19, 3840;
	// begin inline asm
	{   .reg .u8 datum;    ld.global.nc.u8 datum, [%rd34];    cvt.u16.u8 %rs70, datum;}
	// end inline asm
	add.s64 	%rd35, %rd19, 4096;
	// begin inline asm
	{   .reg .u8 datum;    ld.global.nc.u8 datum, [%rd35];    cvt.u16.u8 %rs71, datum;}
	// end inline asm
	add.s64 	%rd36, %rd19, 4352;
	// begin inline asm
	{   .reg .u8 datum;    ld.global.nc.u8 datum, [%rd36];    cvt.u16.u8 %rs72, datum;}
	// end inline asm
	add.s64 	%rd37, %rd19, 4608;
	// begin inline asm
	{   .reg .u8 datum;    ld.global.nc.u8 datum, [%rd37];    cvt.u16.u8 %rs73, datum;}
	// end inline asm
	add.s64 	%rd38, %rd19, 4864;
	// begin inline asm
	{   .reg .u8 datum;    ld.global.nc.u8 datum, [%rd38];    cvt.u16.u8 %rs74, datum;}
	// end inline asm
	add.s64 	%rd39, %rd19, 5120;
	// begin inline asm
	{   .reg .u8 datum;    ld.global.nc.u8 datum, [%rd39];    cvt.u16.u8 %rs75, datum;}
	// end inline asm
	add.s64 	%rd40, %rd19, 5376;
	// begin inline asm
	{   .reg .u8 datum;    ld.global.nc.u8 datum, [%rd40];    cvt.u16.u8 %rs76, datum;}
	// end inline asm
	add.s64 	%rd41, %rd19, 5632;
	// begin inline asm
	{   .reg .u8 datum;    ld.global.nc.u8 datum, [%rd41];    cvt.u16.u8 %rs77, datum;}
	// end inline asm
	add.s64 	%rd42, %rd19, 5888;
	// begin inline asm
	{   .reg .u8 datum;    ld.global.nc.u8 datum, [%rd42];    cvt.u16.u8 %rs78, datum;}
	// end inline asm
	add.s64 	%rd43, %rd19, 6144;
	// begin inline asm
	{   .reg .u8 datum;    ld.global.nc.u8 datum, [%rd43];    cvt.u16.u8 %rs79, datum;}
	// end inline asm
	add.s64 	%rd44, %rd19, 6400;
	// begin inline asm
	{   .reg .u8 datum;    ld.global.nc.u8 datum, [%rd44];    cvt.u16.u8 %rs80, datum;}
	// end inline asm
	add.s64 	%rd45, %rd19, 6656;
	// begin inline asm
	{   .reg .u8 datum;    ld.global.nc.u8 datum, [%rd45];    cvt.u16.u8 %rs81, datum;}
	// end inline asm
	add.s64 	%rd46, %rd19, 6912;
	// begin inline asm
	{   .reg .u8 datum;    ld.global.nc.u8 datum, [%rd46];    cvt.u16.u8 %rs82, datum;}
	// end inline asm
	add.s64 	%rd47, %rd19, 7168;
	// begin inline asm
	{   .reg .u8 datum;    ld.global.nc.u8 datum, [%rd47];    cvt.u16.u8 %rs83, datum;}
	// end inline asm
	add.s64 	%rd48, %rd19, 7424;
	// begin inline asm
	{   .reg .u8 datum;    ld.global.nc.u8 datum, [%rd48];    cvt.u16.u8 %rs84, datum;}
	// end inline asm
	add.s64 	%rd49, %rd19, 7680;
	// begin inline asm
	{   .reg .u8 datum;    ld.global.nc.u8 datum, [%rd49];    cvt.u16.u8 %rs85, datum;}
	// end inline asm
	add.s64 	%rd50, %rd19, 7936;
	// begin inline asm
	{   .reg .u8 datum;    ld.global.nc.u8 datum, [%rd50];    cvt.u16.u8 %rs86, datum;}
	// end inline asm
	add.s16 	%rs87, %rs56, %rs55;
	add.s16 	%rs88, %rs58, %rs57;
	add.s16 	%rs89, %rs60, %rs59;
	add.s16 	%rs90, %rs62, %rs61;
	add.s16 	%rs91, %rs64, %rs63;
	add.s16 	%rs92, %rs66, %rs65;
	add.s16 	%rs93, %rs68, %rs67;
	add.s16 	%rs94, %rs70, %rs69;
	add.s16 	%rs95, %rs72, %rs71;
	add.s16 	%rs96, %rs74, %rs73;
	add.s16 	%rs97, %rs76, %rs75;
	add.s16 	%rs98, %rs78, %rs77;
	add.s16 	%rs99, %rs80, %rs79;
	add.s16 	%rs100, %rs82, %rs81;
	add.s16 	%rs101, %rs84, %rs83;
	add.s16 	%rs102, %rs86, %rs85;
	add.s16 	%rs103, %rs88, %rs87;
	add.s16 	%rs104, %rs90, %rs89;
	add.s16 	%rs105, %rs92, %rs91;
	add.s16 	%rs106, %rs94, %rs93;
	add.s16 	%rs107, %rs96, %rs95;
	add.s16 	%rs108, %rs98, %rs97;
	add.s16 	%rs109, %rs100, %rs99;
	add.s16 	%rs110, %rs102, %rs101;
	add.s16 	%rs111, %rs104, %rs103;
	add.s16 	%rs112, %rs106, %rs105;
	add.s16 	%rs113, %rs108, %rs107;
	add.s16 	%rs114, %rs110, %rs109;
	add.s16 	%rs115, %rs112, %rs111;
	add.s16 	%rs116, %rs114, %rs113;
	add.s16 	%rs420, %rs116, %rs115;
	setp.lt.u32 	%p4, %r71, 16384;
	mov.b32 	%r470, 8192;
	@%p4 bra 	$L__BB4_61;
	add.s32 	%r51, %r71, -8192;
	mov.b32 	%r470, 8192;
$L__BB4_59:
	cvt.s64.s32 	%rd84, %r470;
	add.s64 	%rd52, %rd19, %rd84;
	// begin inline asm
	{   .reg .u8 datum;    ld.global.nc.u8 datum, [%rd52];    cvt.u16.u8 %rs117, datum;}
	// end inline asm
	add.s64 	%rd53, %rd52, 256;
	// begin inline asm
	{   .reg .u8 datum;    ld.global.nc.u8 datum, [%rd53];    cvt.u16.u8 %rs118, datum;}
	// end inline asm
	add.s64 	%rd54, %rd52, 512;
	// begin inline asm
	{   .reg .u8 datum;    ld.global.nc.u8 datum, [%rd54];    cvt.u16.u8 %rs119, datum;}
	// end inline asm
	add.s64 	%rd55, %rd52, 768;
	// begin inline asm
	{   .reg .u8 datum;    ld.global.nc.u8 datum, [%rd55];    cvt.u16.u8 %rs120, datum;}
	// end inline asm
	add.s64 	%rd56, %rd52, 1024;
	// begin inline asm
	{   .reg .u8 datum;    ld.global.nc.u8 datum, [%rd56];    cvt.u16.u8 %rs121, datum;}
	// end inline asm
	add.s64 	%rd57, %rd52, 1280;
	// begin inline asm
	{   .reg .u8 datum;    ld.global.nc.u8 datum, [%rd57];    cvt.u16.u8 %rs122, datum;}
	// end inline asm
	add.s64 	%rd58, %rd52, 1536;
	// begin inline asm
	{   .reg .u8 datum;    ld.global.nc.u8 datum, [%rd58];    cvt.u16.u8 %rs123, datum;}
	// end inline asm
	add.s64 	%rd59, %rd52, 1792;
	// begin inline asm
	{   .reg .u8 datum;    ld.global.nc.u8 datum, [%rd59];    cvt.u16.u8 %rs124, datum;}
	// end inline asm
	add.s64 	%rd60, %rd52, 2048;
	// begin inline asm
	{   .reg .u8 datum;    ld.global.nc.u8 datum, [%rd60];    cvt.u16.u8 %rs125, datum;}
	// end inline asm
	add.s64 	%rd61, %rd52, 2304;
	// begin inline asm
	{   .reg .u8 datum;    ld.global.nc.u8 datum, [%rd61];    cvt.u16.u8 %rs126, datum;}
	// end inline asm
	add.s64 	%rd62, %rd52, 2560;
	// begin inline asm
	{   .reg .u8 datum;    ld.global.nc.u8 datum, [%rd62];    cvt.u16.u8 %rs127, datum;}
	// end inline asm
	add.s64 	%rd63, %rd52, 2816;
	// begin inline asm
	{   .reg .u8 datum;    ld.global.nc.u8 datum, [%rd63];    cvt.u16.u8 %rs128, datum;}
	// end inline asm
	add.s64 	%rd64, %rd52, 3072;
	// begin inline asm
	{   .reg .u8 datum;    ld.global.nc.u8 datum, [%rd64];    cvt.u16.u8 %rs129, datum;}
	// end inline asm
	add.s64 	%rd65, %rd52, 3328;
	// begin inline asm
	{   .reg .u8 datum;    ld.global.nc.u8 datum, [%rd65];    cvt.u16.u8 %rs130, datum;}
	// end inline asm
	add.s64 	%rd66, %rd52, 3584;
	// begin inline asm
	{   .reg .u8 datum;    ld.global.nc.u8 datum, [%rd66];    cvt.u16.u8 %rs131, datum;}
	// end inline asm
	add.s64 	%rd67, %rd52, 3840;
	// begin inline asm
	{   .reg .u8 datum;    ld.global.nc.u8 datum, [%rd67];    cvt.u16.u8 %rs132, datum;}
	// end inline asm
	add.s64 	%rd68, %rd52, 4096;
	// begin inline asm
	{   .reg .u8 datum;    ld.global.nc.u8 datum, [%rd68];    cvt.u16.u8 %rs133, datum;}
	// end inline asm
	add.s64 	%rd69, %rd52, 4352;
	// begin inline asm
	{   .reg .u8 datum;    ld.global.nc.u8 datum, [%rd69];    cvt.u16.u8 %rs134, datum;}
	// end inline asm
	add.s64 	%rd70, %rd52, 4608;
	// begin inline asm
	{   .reg .u8 datum;    ld.global.nc.u8 datum, [%rd70];    cvt.u16.u8 %rs135, datum;}
	// end inline asm
	add.s64 	%rd71, %rd52, 4864;
	// begin inline asm
	{   .reg .u8 datum;    ld.global.nc.u8 datum, [%rd71];    cvt.u16.u8 %rs136, datum;}
	// end inline asm
	add.s64 	%rd72, %rd52, 5120;
	// begin inline asm
	{   .reg .u8 datum;    ld.global.nc.u8 datum, [%rd72];    cvt.u16.u8 %rs137, datum;}
	// end inline asm
	add.s64 	%rd73, %rd52, 5376;
	// begin inline asm
	{   .reg .u8 datum;    ld.global.nc.u8 datum, [%rd73];    cvt.u16.u8 %rs138, datum;}
	// end inline asm
	add.s64 	%rd74, %rd52, 5632;
	// begin inline asm
	{   .reg .u8 datum;    ld.global.nc.u8 datum, [%rd74];    cvt.u16.u8 %rs139, datum;}
	// end inline asm
	add.s64 	%rd75, %rd52, 5888;
	// begin inline asm
	{   .reg .u8 datum;    ld.global.nc.u8 datum, [%rd75];    cvt.u16.u8 %rs140, datum;}
	// end inline asm
	add.s64 	%rd76, %rd52, 6144;
	// begin inline asm
	{   .reg .u8 datum;    ld.global.nc.u8 datum, [%rd76];    cvt.u16.u8 %rs141, datum;}
	// end inline asm
	add.s64 	%rd77, %rd52, 6400;
	// begin inline asm
	{   .reg .u8 datum;    ld.global.nc.u8 datum, [%rd77];    cvt.u16.u8 %rs142, datum;}
	// end inline asm
	add.s64 	%rd78, %rd52, 6656;
	// begin inline asm
	{   .reg .u8 datum;    ld.global.nc.u8 datum, [%rd78];    cvt.u16.u8 %rs143, datum;}
	// end inline asm
	add.s64 	%rd79, %rd52, 6912;
	// begin inline asm
	{   .reg .u8 datum;    ld.global.nc.u8 datum, [%rd79];    cvt.u16.u8 %rs144, datum;}
	// end inline asm
	add.s64 	%rd80, %rd52, 7168;
	// begin inline asm
	{   .reg .u8 datum;    ld.global.nc.u8 datum, [%rd80];    cvt.u16.u8 %rs145, datum;}
	// end inline asm
	add.s64 	%rd81, %rd52, 7424;
	// begin inline asm
	{   .reg .u8 datum;    ld.global.nc.u8 datum, [%rd81];    cvt.u16.u8 %rs146, datum;}
	// end inline asm
	add.s64 	%rd82, %rd52, 7680;
	// begin inline asm
	{   .reg .u8 datum;    ld.global.nc.u8 datum, [%rd82];    cvt.u16.u8 %rs147, datum;}
	// end inline asm
	add.s64 	%rd83, %rd52, 7936;
	// begin inline asm
	{   .reg .u8 datum;    ld.global.nc.u8 datum, [%rd83];    cvt.u16.u8 %rs148, datum;}
	// end inline asm
	add.s16 	%rs149, %rs420, %rs117;
	add.s16 	%rs150, %rs119, %rs118;
	add.s16 	%rs151, %rs121, %rs120;
	add.s16 	%rs152, %rs123, %rs122;
	add.s16 	%rs153, %rs125, %rs124;
	add.s16 	%rs154, %rs127, %rs126;
	add.s16 	%rs155, %rs129, %rs128;
	add.s16 	%rs156, %rs131, %rs130;
	add.s16 	%rs157, %rs133, %rs132;
	add.s16 	%rs158, %rs135, %rs134;
	add.s16 	%rs159, %rs137, %rs136;
	add.s16 	%rs160, %rs139, %rs138;
	add.s16 	%rs161, %rs141, %rs140;
	add.s16 	%rs162, %rs143, %rs142;
	add.s16 	%rs163, %rs145, %rs144;
	add.s16 	%rs164, %rs147, %rs146;
	add.s16 	%rs165, %rs149, %rs150;
	add.s16 	%rs166, %rs152, %rs151;
	add.s16 	%rs167, %rs154, %rs153;
	add.s16 	%rs168, %rs156, %rs155;
	add.s16 	%rs169, %rs158, %rs157;
	add.s16 	%rs170, %rs160, %rs159;
	add.s16 	%rs171, %rs162, %rs161;
	add.s16 	%rs172, %rs164, %rs163;
	add.s16 	%rs173, %rs165, %rs166;
	add.s16 	%rs174, %rs168, %rs167;
	add.s16 	%rs175, %rs170, %rs169;
	add.s16 	%rs176, %rs172, %rs171;
	add.s16 	%rs177, %rs173, %rs174;
	add.s16 	%rs178, %rs176, %rs175;
	add.s16 	%rs179, %rs177, %rs178;
	add.s16 	%rs420, %rs179, %rs148;
	sub.s32 	%r74, %r71, %r470;
	setp.lt.s32 	%p5, %r74, 8192;
	@%p5 bra 	$L__BB4_69;
	add.s32 	%r470, %r470, 8192;
	setp.le.s32 	%p6, %r470, %r51;
	@%p6 bra 	$L__BB4_59;
$L__BB4_61:
	setp.le.s32 	%p7, %r71, %r470;
	@%p7 bra 	$L__BB4_69;
	sub.s32 	%r55, %r71, %r470;
	setp.ge.s32 	%p8, %r50, %r55;
	@%p8 bra 	$L__BB4_69;
	not.b32 	%r75, %r50;
	add.s32 	%r76, %r71, %r75;
	sub.s32 	%r56, %r76, %r470;
	and.b32  	%r77, %r56, 768;
	setp.eq.s32 	%p9, %r77, 768;
	mov.u32 	%r474, %r50;
	@%p9 bra 	$L__BB4_66;
	add.s32 	%r472, %r50, %r470;
	shr.u32 	%r78, %r56, 8;
	add.s32 	%r79, %r78, 1;
	and.b32  	%r80, %r79, 3;
	neg.s32 	%r471, %r80;
	mov.u32 	%r474, %r50;
$L__BB4_65:
	.pragma "nounroll";
	cvt.u64.u32 	%rd86, %r472;
	add.s64 	%rd85, %rd16, %rd86;
	// begin inline asm
	{   .reg .u8 datum;    ld.global.nc.u8 datum, [%rd85];    cvt.u16.u8 %rs181, datum;}
	// end inline asm
	add.s16 	%rs420, %rs420, %rs181;
	add.s32 	%r474, %r474, 256;
	add.s32 	%r472, %r472, 256;
	add.s32 	%r471, %r471, 1;
	setp.ne.s32 	%p10, %r471, 0;
	@%p10 bra 	$L__BB4_65;
$L__BB4_66:
	setp.lt.u32 	%p11, %r56, 768;
	@%p11 bra 	$L__BB4_69;
	cvt.u64.u32 	%rd87, %r470;
	cvt.u64.u32 	%rd88, %r474;
	add.s64 	%rd89, %rd87, %rd88;
	add.s64 	%rd90, %rd89, %rd16;
	add.s64 	%rd146, %rd90, 512;
	add.s32 	%r475, %r474, %r470;
$L__BB4_68:
	cvt.u64.u32 	%rd95, %r475;
	add.s64 	%rd91, %rd16, %rd95;
	// begin inline asm
	{   .reg .u8 datum;    ld.global.nc.u8 datum, [%rd91];    cvt.u16.u8 %rs182, datum;}
	// end inline asm
	add.s16 	%rs186, %rs420, %rs182;
	add.s64 	%rd92, %rd146, -256;
	// begin inline asm
	{   .reg .u8 datum;    ld.global.nc.u8 datum, [%rd92];    cvt.u16.u8 %rs183, datum;}
	// end inline asm
	add.s16 	%rs187, %rs186, %rs183;
	// begin inline asm
	{   .reg .u8 datum;    ld.global.nc.u8 datum, [%rd146];    cvt.u16.u8 %rs184, datum;}
	// end inline asm
	add.s16 	%rs188, %rs187, %rs184;
	add.s64 	%rd94, %rd146, 256;
	// begin inline asm
	{   .reg .u8 datum;    ld.global.nc.u8 datum, [%rd94];    cvt.u16.u8 %rs185, datum;}
	// end inline asm
	add.s16 	%rs420, %rs188, %rs185;
	add.s32 	%r474, %r474, 1024;
	add.s64 	%rd146, %rd146, 1024;
	add.s32 	%r475, %r475, 1024;
	setp.lt.s32 	%p12, %r474, %r55;
	@%p12 bra 	$L__BB4_68;
$L__BB4_69:
	// begin inline asm
	mov.u32 %r81, %laneid;
	// end inline asm
	cvt.u32.u16 	%r107, %rs420;
	and.b32  	%r83, %r107, 255;
	mov.b32 	%r84, 1;
	mov.b32 	%r105, 31;
	mov.b32 	%r106, -1;
	// begin inline asm
	shfl.sync.down.b32 %r82, %r83, %r84, %r105, %r106;
	// end inline asm
	setp.gt.s32 	%p13, %r81, 30;
	cvt.u16.u32 	%rs189, %r82;
	selp.b16 	%rs190, 0, %rs189, %p13;
	add.s16 	%rs191, %rs190, %rs420;
	cvt.u32.u16 	%r108, %rs191;
	and.b32  	%r88, %r108, 255;
	mov.b32 	%r89, 2;
	// begin inline asm
	shfl.sync.down.b32 %r87, %r88, %r89, %r105, %r106;
	// end inline asm
	setp.gt.s32 	%p14, %r81, 29;
	cvt.u16.u32 	%rs192, %r87;
	selp.b16 	%rs193, 0, %rs192, %p14;
	add.s16 	%rs194, %rs191, %rs193;
	cvt.u32.u16 	%r109, %rs194;
	and.b32  	%r93, %r109, 255;
	mov.b32 	%r94, 4;
	// begin inline asm
	shfl.sync.down.b32 %r92, %r93, %r94, %r105, %r106;
	// end inline asm
	setp.gt.s32 	%p15, %r81, 27;
	cvt.u16.u32 	%rs195, %r92;
	selp.b16 	%rs196, 0, %rs195, %p15;
	add.s16 	%rs197, %rs194, %rs196;
	cvt.u32.u16 	%r110, %rs197;
	and.b32  	%r98, %r110, 255;
	mov.b32 	%r99, 8;
	// begin inline asm
	shfl.sync.down.b32 %r97, %r98, %r99, %r105, %r106;
	// end inline asm
	setp.gt.s32 	%p16, %r81, 23;
	cvt.u16.u32 	%rs198, %r97;
	selp.b16 	%rs199, 0, %rs198, %p16;
	add.s16 	%rs200, %rs197, %rs199;
	cvt.u32.u16 	%r111, %rs200;
	and.b32  	%r103, %r111, 255;
	mov.b32 	%r104, 16;
	// begin inline asm
	shfl.sync.down.b32 %r102, %r103, %r104, %r105, %r106;
	// end inline asm
	setp.gt.s32 	%p17, %r81, 15;
	cvt.u16.u32 	%rs201, %r102;
	selp.b16 	%rs202, 0, %rs201, %p17;
	add.s16 	%rs421, %rs200, %rs202;
	setp.ne.s32 	%p18, %r81, 0;
	@%p18 bra 	$L__BB4_71;
	shr.u32 	%r112, %r50, 5;
	mov.u32 	%r113, _ZZN3cub18CUB_300001_SM_10006detail6reduce28DeviceReduceSingleTileKernelINS2_10policy_hubIhjN4cuda3std3__44plusIhEEE10Policy1000EPhSC_iS9_hhNS7_10__identityEEEvT0_T1_T2_T3_T4_T6_E12temp_storage;
	add.s32 	%r114, %r113, %r112;
	st.shared.u8 	[%r114+8], %rs421;
$L__BB4_71:
	bar.sync 	0;
	setp.ne.s32 	%p19, %r50, 0;
	@%p19 bra 	$L__BB4_73;
	ld.shared.u8 	%rs203, [_ZZN3cub18CUB_300001_SM_10006detail6reduce28DeviceReduceSingleTileKernelINS2_10policy_hubIhjN4cuda3std3__44plusIhEEE10Policy1000EPhSC_iS9_hhNS7_10__identityEEEvT0_T1_T2_T3_T4_T6_E12temp_storage+9];
	add.s16 	%rs204, %rs203, %rs421;
	ld.shared.u8 	%rs205, [_ZZN3cub18CUB_300001_SM_10006detail6reduce28DeviceReduceSingleTileKernelINS2_10policy_hubIhjN4cuda3std3__44plusIhEEE10Policy1000EPhSC_iS9_hhNS7_10__identityEEEvT0_T1_T2_T3_T4_T6_E12temp_storage+10];
	add.s16 	%rs206, %rs204, %rs205;
	ld.shared.u8 	%rs207, [_ZZN3cub18CUB_300001_SM_10006detail6reduce28DeviceReduceSingleTileKernelINS2_10policy_hubIhjN4cuda3std3__44plusIhEEE10Policy1000EPhSC_iS9_hhNS7_10__identityEEEvT0_T1_T2_T3_T4_T6_E12temp_storage+11];
	add.s16 	%rs208, %rs206, %rs207;
	ld.shared.u8 	%rs209, [_ZZN3cub18CUB_300001_SM_10006detail6reduce28DeviceReduceSingleTileKernelINS2_10policy_hubIhjN4cuda3std3__44plusIhEEE10Policy1000EPhSC_iS9_hhNS7_10__identityEEEvT0_T1_T2_T3_T4_T6_E12temp_storage+12];
	add.s16 	%rs210, %rs208, %rs209;
	ld.shared.u8 	%rs211, [_ZZN3cub18CUB_300001_SM_10006detail6reduce28DeviceReduceSingleTileKernelINS2_10policy_hubIhjN4cuda3std3__44plusIhEEE10Policy1000EPhSC_iS9_hhNS7_10__identityEEEvT0_T1_T2_T3_T4_T6_E12temp_storage+13];
	add.s16 	%rs212, %rs210, %rs211;
	ld.shared.u8 	%rs213, [_ZZN3cub18CUB_300001_SM_10006detail6reduce28DeviceReduceSingleTileKernelINS2_10policy_hubIhjN4cuda3std3__44plusIhEEE10Policy1000EPhSC_iS9_hhNS7_10__identityEEEvT0_T1_T2_T3_T4_T6_E12temp_storage+14];
	add.s16 	%rs214, %rs212, %rs213;
	ld.shared.u8 	%rs215, [_ZZN3cub18CUB_300001_SM_10006detail6reduce28DeviceReduceSingleTileKernelINS2_10policy_hubIhjN4cuda3std3__44plusIhEEE10Policy1000EPhSC_iS9_hhNS7_10__identityEEEvT0_T1_T2_T3_T4_T6_E12temp_storage+15];
	add.s16 	%rs421, %rs214, %rs215;
$L__BB4_73:
	mov.u32 	%r447, %tid.x;
	setp.ne.s32 	%p95, %r447, 0;
	@%p95 bra 	$L__BB4_75;
	add.s16 	%rs396, %rs421, %rs54;
	st.global.u8 	[%rd1], %rs396;
$L__BB4_75:
	ret;

}
	// .globl	_ZN3cub18CUB_300001_SM_10006detail6reduce28DeviceReduceSingleTileKernelINS2_10policy_hubIhyN4cuda3std3__44plusIhEEE10Policy1000EN6thrust24THRUST_300001_SM_1000_NS10device_ptrIhEEPhyS9_hhNS7_10__identityEEEvT0_T1_T2_T3_T4_T6_
.visible .entry _ZN3cub18CUB_300001_SM_10006detail6reduce28DeviceReduceSingleTileKernelINS2_10policy_hubIhyN4cuda3std3__44plusIhEEE10Policy1000EN6thrust24THRUST_300001_SM_1000_NS10device_ptrIhEEPhyS9_hhNS7_10__identityEEEvT0_T1_T2_T3_T4_T6_(
	.param .align 8 .b8 _ZN3cub18CUB_300001_SM_10006detail6reduce28DeviceReduceSingleTileKernelINS2_10policy_hubIhyN4cuda3std3__44plusIhEEE10Policy1000EN6thrust24THRUST_300001_SM_1000_NS10device_ptrIhEEPhyS9_hhNS7_10__identityEEEvT0_T1_T2_T3_T4_T6__param_0[8],
	.param .u64 .ptr .align 1 _ZN3cub18CUB_300001_SM_10006detail6reduce28DeviceReduceSingleTileKernelINS2_10policy_hubIhyN4cuda3std3__44plusIhEEE10Policy1000EN6thrust24THRUST_300001_SM_1000_NS10device_ptrIhEEPhyS9_hhNS7_10__identityEEEvT0_T1_T2_T3_T4_T6__param_1,
	.param .u64 _ZN3cub18CUB_300001_SM_10006detail6reduce28DeviceReduceSingleTileKernelINS2_10policy_hubIhyN4cuda3std3__44plusIhEEE10Policy1000EN6thrust24THRUST_300001_SM_1000_NS10device_ptrIhEEPhyS9_hhNS7_10__identityEEEvT0_T1_T2_T3_T4_T6__param_2,
	.param .align 1 .b8 _ZN3cub18CUB_300001_SM_10006detail6reduce28DeviceReduceSingleTileKernelINS2_10policy_hubIhyN4cuda3std3__44plusIhEEE10Policy1000EN6thrust24THRUST_300001_SM_1000_NS10device_ptrIhEEPhyS9_hhNS7_10__identityEEEvT0_T1_T2_T3_T4_T6__param_3[1],
	.param .u8 _ZN3cub18CUB_300001_SM_10006detail6reduce28DeviceReduceSingleTileKernelINS2_10policy_hubIhyN4cuda3std3__44plusIhEEE10Policy1000EN6thrust24THRUST_300001_SM_1000_NS10device_ptrIhEEPhyS9_hhNS7_10__identityEEEvT0_T1_T2_T3_T4_T6__param_4,
	.param .align 1 .b8 _ZN3cub18CUB_300001_SM_10006detail6reduce28DeviceReduceSingleTileKernelINS2_10policy_hubIhyN4cuda3std3__44plusIhEEE10Policy1000EN6thrust24THRUST_300001_SM_1000_NS10device_ptrIhEEPhyS9_hhNS7_10__identityEEEvT0_T1_T2_T3_T4_T6__param_5[1]
)
.maxntid 256
.minnctapersm 1
{
	.reg .pred 	%p<59>;
	.reg .b16 	%rs<392>;
	.reg .b32 	%r<183>;
	.reg .b64 	%rd<50>;
	// demoted variable
	.shared .align 1 .b8 _ZZN3cub18CUB_300001_SM_10006detail6reduce28DeviceReduceSingleTileKernelINS2_10policy_hubIhyN4cuda3std3__44plusIhEEE10Policy1000EN6thrust24THRUST_300001_SM_1000_NS10device_ptrIhEEPhyS9_hhNS7_10__identityEEEvT0_T1_T2_T3_T4_T6_E12temp_storage[17];
	ld.param.u64 	%rd18, [_ZN3cub18CUB_300001_SM_10006detail6reduce28DeviceReduceSingleTileKernelINS2_10policy_hubIhyN4cuda3std3__44plusIhEEE10Policy1000EN6thrust24THRUST_300001_SM_1000_NS10device_ptrIhEEPhyS9_hhNS7_10__identityEEEvT0_T1_T2_T3_T4_T6__param_0];
	ld.param.u64 	%rd20, [_ZN3cub18CUB_300001_SM_10006detail6reduce28DeviceReduceSingleTileKernelINS2_10policy_hubIhyN4cuda3std3__44plusIhEEE10Policy1000EN6thrust24THRUST_300001_SM_1000_NS10device_ptrIhEEPhyS9_hhNS7_10__identityEEEvT0_T1_T2_T3_T4_T6__param_1];
	ld.param.u64 	%rd19, [_ZN3cub18CUB_300001_SM_10006detail6reduce28DeviceReduceSingleTileKernelINS2_10policy_hubIhyN4cuda3std3__44plusIhEEE10Policy1000EN6thrust24THRUST_300001_SM_1000_NS10device_ptrIhEEPhyS9_hhNS7_10__identityEEEvT0_T1_T2_T3_T4_T6__param_2];
	ld.param.u8 	%rs40, [_ZN3cub18CUB_300001_SM_10006detail6reduce28DeviceReduceSingleTileKernelINS2_10policy_hubIhyN4cuda3std3__44plusIhEEE10Policy1000EN6thrust24THRUST_300001_SM_1000_NS10device_ptrIhEEPhyS9_hhNS7_10__identityEEEvT0_T1_T2_T3_T4_T6__param_4];
	cvta.to.global.u64 	%rd1, %rd20;
	setp.ne.s64 	%p1, %rd19, 0;
	@%p1 bra 	$L__BB5_3;
	mov.u32 	%r168, %tid.x;
	setp.ne.s32 	%p58, %r168, 0;
	@%p58 bra 	$L__BB5_51;
	st.global.u8 	[%rd1], %rs40;
	bra.uni 	$L__BB5_51;
$L__BB5_3:
	cvta.to.global.u64 	%rd2, %rd18;
	setp.gt.u64 	%p2, %rd19, 8191;
	@%p2 bra 	$L__BB5_28;
	cvt.u32.u64 	%r1, %rd19;
	mov.u32 	%r2, %tid.x;
	setp.ge.u32 	%p24, %r2, %r1;
	mov.b16 	%rs379, 0;
	mov.u32 	%r172, %r2;
	@%p24 bra 	$L__BB5_6;
	cvt.u64.u32 	%rd35, %r2;
	add.s64 	%rd36, %rd2, %rd35;
	ld.global.u8 	%rs379, [%rd36];
	add.s32 	%r172, %r2, 256;
$L__BB5_6:
	setp.ge.u32 	%p25, %r172, %r1;
	@%p25 bra 	$L__BB5_19;
	not.b32 	%r87, %r172;
	add.s32 	%r88, %r87, %r1;
	shr.u32 	%r89, %r88, 8;
	add.s32 	%r5, %r89, 1;
	and.b32  	%r6, %r5, 15;
	setp.lt.u32 	%p26, %r88, 3840;
	@%p26 bra 	$L__BB5_10;
	and.b32  	%r90, %r5, 33554416;
	neg.s32 	%r170, %r90;
	cvt.u64.u32 	%rd37, %r172;
	add.s64 	%rd38, %rd37, %rd2;
	add.s64 	%rd45, %rd38, 2048;
$L__BB5_9:
	.pragma "nounroll";
	ld.global.u8 	%rs252, [%rd45+-2048];
	add.s16 	%rs253, %rs252, %rs379;
	ld.global.u8 	%rs254, [%rd45+-1792];
	add.s16 	%rs255, %rs254, %rs253;
	ld.global.u8 	%rs256, [%rd45+-1536];
	add.s16 	%rs257, %rs256, %rs255;
	ld.global.u8 	%rs258, [%rd45+-1280];
	add.s16 	%rs259, %rs258, %rs257;
	ld.global.u8 	%rs260, [%rd45+-1024];
	add.s16 	%rs261, %rs260, %rs259;
	ld.global.u8 	%rs262, [%rd45+-768];
	add.s16 	%rs263, %rs262, %rs261;
	ld.global.u8 	%rs264, [%rd45+-512];
	add.s16 	%rs265, %rs264, %rs263;
	ld.global.u8 	%rs266, [%rd45+-256];
	add.s16 	%rs267, %rs266, %rs265;
	ld.global.u8 	%rs268, [%rd45];
	add.s16 	%rs269, %rs268, %rs267;
	ld.global.u8 	%rs270, [%rd45+256];
	add.s16 	%rs271, %rs270, %rs269;
	ld.global.u8 	%rs272, [%rd45+512];
	add.s16 	%rs273, %rs272, %rs271;
	ld.global.u8 	%rs274, [%rd45+768];
	add.s16 	%rs275, %rs274, %rs273;
	ld.global.u8 	%rs276, [%rd45+1024];
	add.s16 	%rs277, %rs276, %rs275;
	ld.global.u8 	%rs278, [%rd45+1280];
	add.s16 	%rs279, %rs278, %rs277;
	ld.global.u8 	%rs280, [%rd45+1536];
	add.s16 	%rs281, %rs280, %rs279;
	ld.global.u8 	%rs282, [%rd45+1792];
	add.s16 	%rs379, %rs282, %rs281;
	add.s32 	%r172, %r172, 4096;
	add.s32 	%r170, %r170, 16;
	add.s64 	%rd45, %rd45, 4096;
	setp.ne.s32 	%p27, %r170, 0;
	@%p27 bra 	$L__BB5_9;
$L__BB5_10:
	setp.eq.s32 	%p28, %r6, 0;
	@%p28 bra 	$L__BB5_19;
	and.b32  	%r13, %r5, 7;
	setp.lt.u32 	%p29, %r6, 8;
	@%p29 bra 	$L__BB5_13;
	cvt.s64.s32 	%rd39, %r172;
	add.s64 	%rd40, %rd2, %rd39;
	ld.global.u8 	%rs284, [%rd40];
	add.s16 	%rs285, %rs284, %rs379;
	ld.global.u8 	%rs286, [%rd40+256];
	add.s16 	%rs287, %rs286, %rs285;
	ld.global.u8 	%rs288, [%rd40+512];
	add.s16 	%rs289, %rs288, %rs287;
	ld.global.u8 	%rs290, [%rd40+768];
	add.s16 	%rs291, %rs290, %rs289;
	ld.global.u8 	%rs292, [%rd40+1024];
	add.s16 	%rs293, %rs292, %rs291;
	ld.global.u8 	%rs294, [%rd40+1280];
	add.s16 	%rs295, %rs294, %rs293;
	ld.global.u8 	%rs296, [%rd40+1536];
	add.s16 	%rs297, %rs296, %rs295;
	ld.global.u8 	%rs298, [%rd40+1792];
	add.s16 	%rs379, %rs298, %rs297;
	add.s32 	%r172, %r172, 2048;
$L__BB5_13:
	setp.eq.s32 	%p30, %r13, 0;
	@%p30 bra 	$L__BB5_19;
	and.b32  	%r16, %r5, 3;
	setp.lt.u32 	%p31, %r13, 4;
	@%p31 bra 	$L__BB5_16;
	cvt.s64.s32 	%rd41, %r172;
	add.s64 	%rd42, %rd2, %rd41;
	ld.global.u8 	%rs300, [%rd42];
	add.s16 	%rs301, %rs300, %rs379;
	ld.global.u8 	%rs302, [%rd42+256];
	add.s16 	%rs303, %rs302, %rs301;
	ld.global.u8 	%rs304, [%rd42+512];
	add.s16 	%rs305, %rs304, %rs303;
	ld.global.u8 	%rs306, [%rd42+768];
	add.s16 	%rs379, %rs306, %rs305;
	add.s32 	%r172, %r172, 1024;
$L__BB5_16:
	setp.eq.s32 	%p32, %r16, 0;
	@%p32 bra 	$L__BB5_19;
	neg.s32 	%r175, %r16;
$L__BB5_18:
	.pragma "nounroll";
	cvt.s64.s32 	%rd43, %r172;
	add.s64 	%rd44, %rd2, %rd43;
	ld.global.u8 	%rs307, [%rd44];
	add.s16 	%rs379, %rs307, %rs379;
	add.s32 	%r172, %r172, 256;
	add.s32 	%r175, %r175, 1;
	setp.ne.s32 	%p33, %r175, 0;
	@%p33 bra 	$L__BB5_18;
$L__BB5_19:
	setp.lt.u64 	%p34, %rd19, 256;
	@%p34 bra 	$L__BB5_24;
	// begin inline asm
	mov.u32 %r133, %laneid;
	// end inline asm
	cvt.u32.u16 	%r159, %rs379;
	and.b32  	%r135, %r159, 255;
	mov.b32 	%r136, 1;
	mov.b32 	%r157, 31;
	mov.b32 	%r158, -1;
	// begin inline asm
	shfl.sync.down.b32 %r134, %r135, %r136, %r157, %r158;
	// end inline asm
	setp.gt.s32 	%p50, %r133, 30;
	cvt.u16.u32 	%rs342, %r134;
	selp.b16 	%rs343, 0, %rs342, %p50;
	add.s16 	%rs344, %rs343, %rs379;
	cvt.u32.u16 	%r160, %rs344;
	and.b32  	%r140, %r160, 255;
	mov.b32 	%r141, 2;
	// begin inline asm
	shfl.sync.down.b32 %r139, %r140, %r141, %r157, %r158;
	// end inline asm
	setp.gt.s32 	%p51, %r133, 29;
	cvt.u16.u32 	%rs345, %r139;
	selp.b16 	%rs346, 0, %rs345, %p51;
	add.s16 	%rs347, %rs344, %rs346;
	cvt.u32.u16 	%r161, %rs347;
	and.b32  	%r145, %r161, 255;
	mov.b32 	%r146, 4;
	// begin inline asm
	shfl.sync.down.b32 %r144, %r145, %r146, %r157, %r158;
	// end inline asm
	setp.gt.s32 	%p52, %r133, 27;
	cvt.u16.u32 	%rs348, %r144;
	selp.b16 	%rs349, 0, %rs348, %p52;
	add.s16 	%rs350, %rs347, %rs349;
	cvt.u32.u16 	%r162, %rs350;
	and.b32  	%r150, %r162, 255;
	mov.b32 	%r151, 8;
	// begin inline asm
	shfl.sync.down.b32 %r149, %r150, %r151, %r157, %r158;
	// end inline asm
	setp.gt.s32 	%p53, %r133, 23;
	cvt.u16.u32 	%rs351, %r149;
	selp.b16 	%rs352, 0, %rs351, %p53;
	add.s16 	%rs353, %rs350, %rs352;
	cvt.u32.u16 	%r163, %rs353;
	and.b32  	%r155, %r163, 255;
	mov.b32 	%r156, 16;
	// begin inline asm
	shfl.sync.down.b32 %r154, %r155, %r156, %r157, %r158;
	// end inline asm
	setp.gt.s32 	%p54, %r133, 15;
	cvt.u16.u32 	%rs354, %r154;
	selp.b16 	%rs355, 0, %rs354, %p54;
	add.s16 	%rs391, %rs353, %rs355;
	setp.ne.s32 	%p55, %r133, 0;
	@%p55 bra 	$L__BB5_22;
	shr.u32 	%r164, %r2, 5;
	mov.u32 	%r165, _ZZN3cub18CUB_300001_SM_10006detail6reduce28DeviceReduceSingleTileKernelINS2_10policy_hubIhyN4cuda3std3__44plusIhEEE10Policy1000EN6thrust24THRUST_300001_SM_1000_NS10device_ptrIhEEPhyS9_hhNS7_10__identityEEEvT0_T1_T2_T3_T4_T6_E12temp_storage;
	add.s32 	%r166, %r165, %r164;
	st.shared.u8 	[%r166+8], %rs391;
$L__BB5_22:
	bar.sync 	0;
	setp.ne.s32 	%p56, %r2, 0;
	@%p56 bra 	$L__BB5_49;
	ld.shared.u8 	%rs356, [_ZZN3cub18CUB_300001_SM_10006detail6reduce28DeviceReduceSingleTileKernelINS2_10policy_hubIhyN4cuda3std3__44plusIhEEE10Policy1000EN6thrust24THRUST_300001_SM_1000_NS10device_ptrIhEEPhyS9_hhNS7_10__identityEEEvT0_T1_T2_T3_T4_T6_E12temp_storage+9];
	add.s16 	%rs357, %rs356, %rs391;
	ld.shared.u8 	%rs358, [_ZZN3cub18CUB_300001_SM_10006detail6reduce28DeviceReduceSingleTileKernelINS2_10policy_hubIhyN4cuda3std3__44plusIhEEE10Policy1000EN6thrust24THRUST_300001_SM_1000_NS10device_ptrIhEEPhyS9_hhNS7_10__identityEEEvT0_T1_T2_T3_T4_T6_E12temp_storage+10];
	add.s16 	%rs359, %rs357, %rs358;
	ld.shared.u8 	%rs360, [_ZZN3cub18CUB_300001_SM_10006detail6reduce28DeviceReduceSingleTileKernelINS2_10policy_hubIhyN4cuda3std3__44plusIhEEE10Policy1000EN6thrust24THRUST_300001_SM_1000_NS10device_ptrIhEEPhyS9_hhNS7_10__identityEEEvT0_T1_T2_T3_T4_T6_E12temp_storage+11];
	add.s16 	%rs361, %rs359, %rs360;
	ld.shared.u8 	%rs362, [_ZZN3cub18CUB_300001_SM_10006detail6reduce28DeviceReduceSingleTileKernelINS2_10policy_hubIhyN4cuda3std3__44plusIhEEE10Policy1000EN6thrust24THRUST_300001_SM_1000_NS10device_ptrIhEEPhyS9_hhNS7_10__identityEEEvT0_T1_T2_T3_T4_T6_E12temp_storage+12];
	add.s16 	%rs363, %rs361, %rs362;
	ld.shared.u8 	%rs364, [_ZZN3cub18CUB_300001_SM_10006detail6reduce28DeviceReduceSingleTileKernelINS2_10policy_hubIhyN4cuda3std3__44plusIhEEE10Policy1000EN6thrust24THRUST_300001_SM_1000_NS10device_ptrIhEEPhyS9_hhNS7_10__identityEEEvT0_T1_T2_T3_T4_T6_E12temp_storage+13];
	add.s16 	%rs365, %rs363, %rs364;
	ld.shared.u8 	%rs366, [_ZZN3cub18CUB_300001_SM_10006detail6reduce28DeviceReduceSingleTileKernelINS2_10policy_hubIhyN4cuda3std3__44plusIhEEE10Policy1000EN6thrust24THRUST_300001_SM_1000_NS10device_ptrIhEEPhyS9_hhNS7_10__identityEEEvT0_T1_T2_T3_T4_T6_E12temp_storage+14];
	add.s16 	%rs367, %rs365, %rs366;
	ld.shared.u8 	%rs368, [_ZZN3cub18CUB_300001_SM_10006detail6reduce28DeviceReduceSingleTileKernelINS2_10policy_hubIhyN4cuda3std3__44plusIhEEE10Policy1000EN6thrust24THRUST_300001_SM_1000_NS10device_ptrIhEEPhyS9_hhNS7_10__identityEEEvT0_T1_T2_T3_T4_T6_E12temp_storage+15];
	add.s16 	%rs391, %rs367, %rs368;
	bra.uni 	$L__BB5_49;
$L__BB5_24:
	// begin inline asm
	mov.u32 %r91, %laneid;
	// end inline asm
	and.b32  	%r117, %r2, 992;
	add.s32 	%r118, %r117, 32;
	setp.gt.u32 	%p35, %r118, %r1;
	not.b32 	%r119, %r117;
	add.s32 	%r120, %r1, %r119;
	selp.b32 	%r115, %r120, 31, %p35;
	cvt.u32.u16 	%r121, %rs379;
	and.b32  	%r93, %r121, 255;
	mov.b32 	%r94, 1;
	mov.b32 	%r116, -1;
	// begin inline asm
	shfl.sync.down.b32 %r92, %r93, %r94, %r115, %r116;
	// end inline asm
	setp.lt.s32 	%p36, %r91, %r115;
	cvt.u16.u32 	%rs308, %r92;
	selp.b16 	%rs309, %rs308, 0, %p36;
	add.s16 	%rs310, %rs309, %rs379;
	cvt.u32.u16 	%r122, %rs310;
	and.b32  	%r98, %r122, 255;
	mov.b32 	%r99, 2;
	// begin inline asm
	shfl.sync.down.b32 %r97, %r98, %r99, %r115, %r116;
	// end inline asm
	add.s32 	%r123, %r91, 2;
	setp.gt.s32 	%p37, %r123, %r115;
	cvt.u16.u32 	%rs311, %r97;
	selp.b16 	%rs312, 0, %rs311, %p37;
	add.s16 	%rs313, %rs310, %rs312;
	cvt.u32.u16 	%r124, %rs313;
	and.b32  	%r103, %r124, 255;
	mov.b32 	%r104, 4;
	// begin inline asm
	shfl.sync.down.b32 %r102, %r103, %r104, %r115, %r116;
	// end inline asm
	add.s32 	%r125, %r91, 4;
	setp.gt.s32 	%p38, %r125, %r115;
	cvt.u16.u32 	%rs314, %r102;
	selp.b16 	%rs315, 0, %rs314, %p38;
	add.s16 	%rs316, %rs313, %rs315;
	cvt.u32.u16 	%r126, %rs316;
	and.b32  	%r108, %r126, 255;
	mov.b32 	%r109, 8;
	// begin inline asm
	shfl.sync.down.b32 %r107, %r108, %r109, %r115, %r116;
	// end inline asm
	add.s32 	%r127, %r91, 8;
	setp.gt.s32 	%p39, %r127, %r115;
	cvt.u16.u32 	%rs317, %r107;
	selp.b16 	%rs318, 0, %rs317, %p39;
	add.s16 	%rs319, %rs316, %rs318;
	cvt.u32.u16 	%r128, %rs319;
	and.b32  	%r113, %r128, 255;
	mov.b32 	%r114, 16;
	// begin inline asm
	shfl.sync.down.b32 %r112, %r113, %r114, %r115, %r116;
	// end inline asm
	add.s32 	%r129, %r91, 16;
	setp.gt.s32 	%p40, %r129, %r115;
	cvt.u16.u32 	%rs320, %r112;
	selp.b16 	%rs321, 0, %rs320, %p40;
	add.s16 	%rs391, %rs319, %rs321;
	setp.ne.s32 	%p41, %r91, 0;
	@%p41 bra 	$L__BB5_26;
	shr.u32 	%r130, %r2, 5;
	mov.u32 	%r131, _ZZN3cub18CUB_300001_SM_10006detail6reduce28DeviceReduceSingleTileKernelINS2_10policy_hubIhyN4cuda3std3__44plusIhEEE10Policy1000EN6thrust24THRUST_300001_SM_1000_NS10device_ptrIhEEPhyS9_hhNS7_10__identityEEEvT0_T1_T2_T3_T4_T6_E12temp_storage;
	add.s32 	%r132, %r131, %r130;
	st.shared.u8 	[%r132+8], %rs391;
$L__BB5_26:
	bar.sync 	0;
	setp.ne.s32 	%p42, %r2, 0;
	@%p42 bra 	$L__BB5_49;
	setp.gt.u64 	%p43, %rd19, 32;
	ld.shared.u8 	%rs322, [_ZZN3cub18CUB_300001_SM_10006detail6reduce28DeviceReduceSingleTileKernelINS2_10policy_hubIhyN4cuda3std3__44plusIhEEE10Policy1000EN6thrust24THRUST_300001_SM_1000_NS10device_ptrIhEEPhyS9_hhNS7_10__identityEEEvT0_T1_T2_T3_T4_T6_E12temp_storage+9];
	selp.b16 	%rs323, %rs322, 0, %p43;
	add.s16 	%rs324, %rs323, %rs391;
	setp.gt.u64 	%p44, %rd19, 64;
	ld.shared.u8 	%rs325, [_ZZN3cub18CUB_300001_SM_10006detail6reduce28DeviceReduceSingleTileKernelINS2_10policy_hubIhyN4cuda3std3__44plusIhEEE10Policy1000EN6thrust24THRUST_300001_SM_1000_NS10device_ptrIhEEPhyS9_hhNS7_10__identityEEEvT0_T1_T2_T3_T4_T6_E12temp_storage+10];
	selp.b16 	%rs326, %rs325, 0, %p44;
	add.s16 	%rs327, %rs324, %rs326;
	setp.gt.u64 	%p45, %rd19, 96;
	ld.shared.u8 	%rs328, [_ZZN3cub18CUB_300001_SM_10006detail6reduce28DeviceReduceSingleTileKernelINS2_10policy_hubIhyN4cuda3std3__44plusIhEEE10Policy1000EN6thrust24THRUST_300001_SM_1000_NS10device_ptrIhEEPhyS9_hhNS7_10__identityEEEvT0_T1_T2_T3_T4_T6_E12temp_storage+11];
	selp.b16 	%rs329, %rs328, 0, %p45;
	add.s16 	%rs330, %rs327, %rs329;
	setp.gt.u64 	%p46, %rd19, 128;
	ld.shared.u8 	%rs331, [_ZZN3cub18CUB_300001_SM_10006detail6reduce28DeviceReduceSingleTileKernelINS2_10policy_hubIhyN4cuda3std3__44plusIhEEE10Policy1000EN6thrust24THRUST_300001_SM_1000_NS10device_ptrIhEEPhyS9_hhNS7_10__identityEEEvT0_T1_T2_T3_T4_T6_E12temp_storage+12];
	selp.b16 	%rs332, %rs331, 0, %p46;
	add.s16 	%rs333, %rs330, %rs332;
	setp.gt.u64 	%p47, %rd19, 160;
	ld.shared.u8 	%rs334, [_ZZN3cub18CUB_300001_SM_10006detail6reduce28DeviceReduceSingleTileKernelINS2_10policy_hubIhyN4cuda3std3__44plusIhEEE10Policy1000EN6thrust24THRUST_300001_SM_1000_NS10device_ptrIhEEPhyS9_hhNS7_10__identityEEEvT0_T1_T2_T3_T4_T6_E12temp_storage+13];
	selp.b16 	%rs335, %rs334, 0, %p47;
	add.s16 	%rs336, %rs333, %rs335;
	setp.gt.u64 	%p48, %rd19, 192;
	ld.shared.u8 	%rs337, [_ZZN3cub18CUB_300001_SM_10006detail6reduce28DeviceReduceSingleTileKernelINS2_10policy_hubIhyN4cuda3std3__44plusIhEEE10Policy1000EN6thrust24THRUST_300001_SM_1000_NS10device_ptrIhEEPhyS9_hhNS7_10__identityEEEvT0_T1_T2_T3_T4_T6_E12temp_storage+14];
	selp.b16 	%rs338, %rs337, 0, %p48;
	add.s16 	%rs339, %rs336, %rs338;
	setp.gt.u64 	%p49, %rd19, 224;
	ld.shared.u8 	%rs340, [_ZZN3cub18CUB_300001_SM_10006detail6reduce28DeviceReduceSingleTileKernelINS2_10policy_hubIhyN4cuda3std3__44plusIhEEE10Policy1000EN6thrust24THRUST_300001_SM_1000_NS10device_ptrIhEEPhyS9_hhNS7_10__identityEEEvT0_T1_T2_T3_T4_T6_E12temp_storage+15];
	selp.b16 	%rs341, %rs340, 0, %p49;
	add.s16 	%rs391, %rs339, %rs341;
	bra.uni 	$L__BB5_49;
$L__BB5_28:
	mov.u32 	%r24, %tid.x;
	cvt.u64.u32 	%rd6, %r24;
	add.s64 	%rd7, %rd2, %rd6;
	ld.global.u8 	%rs41, [%rd7];
	ld.global.u8 	%rs42, [%rd7+256];
	ld.global.u8 	%rs43, [%rd7+512];
	ld.global.u8 	%rs44, [%rd7+768];
	ld.global.u8 	%rs45, [%rd7+1024];
	ld.global.u8 	%rs46, [%rd7+1280];
	ld.global.u8 	%rs47, [%rd7+1536];
	ld.global.u8 	%rs48, [%rd7+1792];
	ld.global.u8 	%rs49, [%rd7+2048];
	ld.global.u8 	%rs50, [%rd7+2304];
	ld.global.u8 	%rs51, [%rd7+2560];
	ld.global.u8 	%rs52, [%rd7+2816];
	ld.global.u8 	%rs53, [%rd7+3072];
	ld.global.u8 	%rs54, [%rd7+3328];
	ld.global.u8 	%rs55, [%rd7+3584];
	ld.global.u8 	%rs56, [%rd7+3840];
	ld.global.u8 	%rs57, [%rd7+4096];
	ld.global.u8 	%rs58, [%rd7+4352];
	ld.global.u8 	%rs59, [%rd7+4608];
	ld.global.u8 	%rs60, [%rd7+4864];
	ld.global.u8 	%rs61, [%rd7+5120];
	ld.global.u8 	%rs62, [%rd7+5376];
	ld.global.u8 	%rs63, [%rd7+5632];
	ld.global.u8 	%rs64, [%rd7+5888];
	ld.global.u8 	%rs65, [%rd7+6144];
	ld.global.u8 	%rs66, [%rd7+6400];
	ld.global.u8 	%rs67, [%rd7+6656];
	ld.global.u8 	%rs68, [%rd7+6912];
	ld.global.u8 	%rs69, [%rd7+7168];
	ld.global.u8 	%rs70, [%rd7+7424];
	ld.global.u8 	%rs71, [%rd7+7680];
	ld.global.u8 	%rs72, [%rd7+7936];
	add.s16 	%rs73, %rs42, %rs41;
	add.s16 	%rs74, %rs44, %rs43;
	add.s16 	%rs75, %rs46, %rs45;
	add.s16 	%rs76, %rs48, %rs47;
	add.s16 	%rs77, %rs50, %rs49;
	add.s16 	%rs78, %rs52, %rs51;
	add.s16 	%rs79, %rs54, %rs53;
	add.s16 	%rs80, %rs56, %rs55;
	add.s16 	%rs81, %rs58, %rs57;
	add.s16 	%rs82, %rs60, %rs59;
	add.s16 	%rs83, %rs62, %rs61;
	add.s16 	%rs84, %rs64, %rs63;
	add.s16 	%rs85, %rs66, %rs65;
	add.s16 	%rs86, %rs68, %rs67;
	add.s16 	%rs87, %rs70, %rs69;
	add.s16 	%rs88, %rs72, %rs71;
	add.s16 	%rs89, %rs74, %rs73;
	add.s16 	%rs90, %rs76, %rs75;
	add.s16 	%rs91, %rs78, %rs77;
	add.s16 	%rs92, %rs80, %rs79;
	add.s16 	%rs93, %rs82, %rs81;
	add.s16 	%rs94, %rs84, %rs83;
	add.s16 	%rs95, %rs86, %rs85;
	add.s16 	%rs96, %rs88, %rs87;
	add.s16 	%rs97, %rs90, %rs89;
	add.s16 	%rs98, %rs92, %rs91;
	add.s16 	%rs99, %rs94, %rs93;
	add.s16 	%rs100, %rs96, %rs95;
	add.s16 	%rs101, %rs98, %rs97;
	add.s16 	%rs102, %rs100, %rs99;
	add.s16 	%rs390, %rs102, %rs101;
	add.s64 	%rd8, %rd19, -8192;
	setp.lt.u64 	%p3, %rd8, 8192;
	mov.b64 	%rd47, 8192;
	@%p3 bra 	$L__BB5_32;
	mov.b64 	%rd47, 8192;
$L__BB5_30:
	add.s64 	%rd23, %rd7, %rd47;
	ld.global.u8 	%rs103, [%rd23];
	ld.global.u8 	%rs104, [%rd23+256];
	ld.global.u8 	%rs105, [%rd23+512];
	ld.global.u8 	%rs106, [%rd23+768];
	ld.global.u8 	%rs107, [%rd23+1024];
	ld.global.u8 	%rs108, [%rd23+1280];
	ld.global.u8 	%rs109, [%rd23+1536];
	ld.global.u8 	%rs110, [%rd23+1792];
	ld.global.u8 	%rs111, [%rd23+2048];
	ld.global.u8 	%rs112, [%rd23+2304];
	ld.global.u8 	%rs113, [%rd23+2560];
	ld.global.u8 	%rs114, [%rd23+2816];
	ld.global.u8 	%rs115, [%rd23+3072];
	ld.global.u8 	%rs116, [%rd23+3328];
	ld.global.u8 	%rs117, [%rd23+3584];
	ld.global.u8 	%rs118, [%rd23+3840];
	ld.global.u8 	%rs119, [%rd23+4096];
	ld.global.u8 	%rs120, [%rd23+4352];
	ld.global.u8 	%rs121, [%rd23+4608];
	ld.global.u8 	%rs122, [%rd23+4864];
	ld.global.u8 	%rs123, [%rd23+5120];
	ld.global.u8 	%rs124, [%rd23+5376];
	ld.global.u8 	%rs125, [%rd23+5632];
	ld.global.u8 	%rs126, [%rd23+5888];
	ld.global.u8 	%rs127, [%rd23+6144];
	ld.global.u8 	%rs128, [%rd23+6400];
	ld.global.u8 	%rs129, [%rd23+6656];
	ld.global.u8 	%rs130, [%rd23+6912];
	ld.global.u8 	%rs131, [%rd23+7168];
	ld.global.u8 	%rs132, [%rd23+7424];
	ld.global.u8 	%rs133, [%rd23+7680];
	ld.global.u8 	%rs134, [%rd23+7936];
	add.s16 	%rs135, %rs103, %rs390;
	add.s16 	%rs136, %rs105, %rs104;
	add.s16 	%rs137, %rs107, %rs106;
	add.s16 	%rs138, %rs109, %rs108;
	add.s16 	%rs139, %rs111, %rs110;
	add.s16 	%rs140, %rs113, %rs112;
	add.s16 	%rs141, %rs115, %rs114;
	add.s16 	%rs142, %rs117, %rs116;
	add.s16 	%rs143, %rs119, %rs118;
	add.s16 	%rs144, %rs121, %rs120;
	add.s16 	%rs145, %rs123, %rs122;
	add.s16 	%rs146, %rs125, %rs124;
	add.s16 	%rs147, %rs127, %rs126;
	add.s16 	%rs148, %rs129, %rs128;
	add.s16 	%rs149, %rs131, %rs130;
	add.s16 	%rs150, %rs133, %rs132;
	add.s16 	%rs151, %rs136, %rs135;
	add.s16 	%rs152, %rs138, %rs137;
	add.s16 	%rs153, %rs140, %rs139;
	add.s16 	%rs154, %rs142, %rs141;
	add.s16 	%rs155, %rs144, %rs143;
	add.s16 	%rs156, %rs146, %rs145;
	add.s16 	%rs157, %rs148, %rs147;
	add.s16 	%rs158, %rs150, %rs149;
	add.s16 	%rs159, %rs152, %rs151;
	add.s16 	%rs160, %rs154, %rs153;
	add.s16 	%rs161, %rs156, %rs155;
	add.s16 	%rs162, %rs158, %rs157;
	add.s16 	%rs163, %rs160, %rs159;
	add.s16 	%rs164, %rs162, %rs161;
	add.s16 	%rs165, %rs164, %rs163;
	add.s16 	%rs390, %rs134, %rs165;
	sub.s64 	%rd24, %rd19, %rd47;
	setp.lt.u64 	%p4, %rd24, 8192;
	@%p4 bra 	$L__BB5_45;
	add.s64 	%rd47, %rd47, 8192;
	setp.le.u64 	%p5, %rd47, %rd8;
	@%p5 bra 	$L__BB5_30;
$L__BB5_32:
	setp.le.u64 	%p6, %rd19, %rd47;
	cvt.u32.u64 	%r42, %rd47;
	cvt.u32.u64 	%r43, %rd19;
	sub.s32 	%r44, %r43, %r42;
	setp.ge.s32 	%p7, %r24, %r44;
	or.pred  	%p8, %p6, %p7;
	@%p8 bra 	$L__BB5_45;
	not.b32 	%r47, %r24;
	add.s32 	%r48, %r47, %r43;
	sub.s32 	%r50, %r48, %r42;
	shr.u32 	%r51, %r50, 8;
	add.s32 	%r25, %r51, 1;
	and.b32  	%r26, %r25, 15;
	setp.lt.u32 	%p9, %r50, 3840;
	mov.u32 	%r179, %r24;
	@%p9 bra 	$L__BB5_36;
	and.b32  	%r52, %r25, 33554416;
	neg.s32 	%r177, %r52;
	add.s64 	%rd25, %rd47, %rd6;
	add.s64 	%rd26, %rd25, %rd2;
	add.s64 	%rd48, %rd26, 2048;
	mov.u32 	%r179, %r24;
$L__BB5_35:
	.pragma "nounroll";
	ld.global.u8 	%rs167, [%rd48+-2048];
	add.s16 	%rs168, %rs167, %rs390;
	ld.global.u8 	%rs169, [%rd48+-1792];
	add.s16 	%rs170, %rs169, %rs168;
	ld.global.u8 	%rs171, [%rd48+-1536];
	add.s16 	%rs172, %rs171, %rs170;
	ld.global.u8 	%rs173, [%rd48+-1280];
	add.s16 	%rs174, %rs173, %rs172;
	ld.global.u8 	%rs175, [%rd48+-1024];
	add.s16 	%rs176, %rs175, %rs174;
	ld.global.u8 	%rs177, [%rd48+-768];
	add.s16 	%rs178, %rs177, %rs176;
	ld.global.u8 	%rs179, [%rd48+-512];
	add.s16 	%rs180, %rs179, %rs178;
	ld.global.u8 	%rs181, [%rd48+-256];
	add.s16 	%rs182, %rs181, %rs180;
	ld.global.u8 	%rs183, [%rd48];
	add.s16 	%rs184, %rs183, %rs182;
	ld.global.u8 	%rs185, [%rd48+256];
	add.s16 	%rs186, %rs185, %rs184;
	ld.global.u8 	%rs187, [%rd48+512];
	add.s16 	%rs188, %rs187, %rs186;
	ld.global.u8 	%rs189, [%rd48+768];
	add.s16 	%rs190, %rs189, %rs188;
	ld.global.u8 	%rs191, [%rd48+1024];
	add.s16 	%rs192, %rs191, %rs190;
	ld.global.u8 	%rs193, [%rd48+1280];
	add.s16 	%rs194, %rs193, %rs192;
	ld.global.u8 	%rs195, [%rd48+1536];
	add.s16 	%rs196, %rs195, %rs194;
	ld.global.u8 	%rs197, [%rd48+1792];
	add.s16 	%rs390, %rs197, %rs196;
	add.s32 	%r179, %r179, 4096;
	add.s32 	%r177, %r177, 16;
	add.s64 	%rd48, %rd48, 4096;
	setp.ne.s32 	%p10, %r177, 0;
	@%p10 bra 	$L__BB5_35;
$L__BB5_36:
	setp.eq.s32 	%p11, %r26, 0;
	@%p11 bra 	$L__BB5_45;
	and.b32  	%r33, %r25, 7;
	setp.lt.u32 	%p12, %r26, 8;
	@%p12 bra 	$L__BB5_39;
	cvt.u64.u32 	%rd27, %r179;
	add.s64 	%rd28, %rd47, %rd27;
	add.s64 	%rd29, %rd2, %rd28;
	ld.global.u8 	%rs199, [%rd29];
	add.s16 	%rs200, %rs199, %rs390;
	ld.global.u8 	%rs201, [%rd29+256];
	add.s16 	%rs202, %rs201, %rs200;
	ld.global.u8 	%rs203, [%rd29+512];
	add.s16 	%rs204, %rs203, %rs202;
	ld.global.u8 	%rs205, [%rd29+768];
	add.s16 	%rs206, %rs205, %rs204;
	ld.global.u8 	%rs207, [%rd29+1024];
	add.s16 	%rs208, %rs207, %rs206;
	ld.global.u8 	%rs209, [%rd29+1280];
	add.s16 	%rs210, %rs209, %rs208;
	ld.global.u8 	%rs211, [%rd29+1536];
	add.s16 	%rs212, %rs211, %rs210;
	ld.global.u8 	%rs213, [%rd29+1792];
	add.s16 	%rs390, %rs213, %rs212;
	add.s32 	%r179, %r179, 2048;
$L__BB5_39:
	setp.eq.s32 	%p13, %r33, 0;
	@%p13 bra 	$L__BB5_45;
	and.b32  	%r36, %r25, 3;
	setp.lt.u32 	%p14, %r33, 4;
	@%p14 bra 	$L__BB5_42;
	cvt.u64.u32 	%rd30, %r179;
	add.s64 	%rd31, %rd47, %rd30;
	add.s64 	%rd32, %rd2, %rd31;
	ld.global.u8 	%rs215, [%rd32];
	add.s16 	%rs216, %rs215, %rs390;
	ld.global.u8 	%rs217, [%rd32+256];
	add.s16 	%rs218, %rs217, %rs216;
	ld.global.u8 	%rs219, [%rd32+512];
	add.s16 	%rs220, %rs219, %rs218;
	ld.global.u8 	%rs221, [%rd32+768];
	add.s16 	%rs390, %rs221, %rs220;
	add.s32 	%r179, %r179, 1024;
$L__BB5_42:
	setp.eq.s32 	%p15, %r36, 0;
	@%p15 bra 	$L__BB5_45;
	cvt.u64.u32 	%rd33, %r179;
	add.s64 	%rd34, %rd47, %rd33;
	add.s64 	%rd49, %rd2, %rd34;
	neg.s32 	%r182, %r36;
$L__BB5_44:
	.pragma "nounroll";
	ld.global.u8 	%rs222, [%rd49];
	add.s16 	%rs390, %rs222, %rs390;
	add.s64 	%rd49, %rd49, 256;
	add.s32 	%r182, %r182, 1;
	setp.ne.s32 	%p16, %r182, 0;
	@%p16 bra 	$L__BB5_44;
$L__BB5_45:
	// begin inline asm
	mov.u32 %r53, %laneid;
	// end inline asm
	cvt.u32.u16 	%r79, %rs390;
	and.b32  	%r55, %r79, 255;
	mov.b32 	%r56, 1;
	mov.b32 	%r77, 31;
	mov.b32 	%r78, -1;
	// begin inline asm
	shfl.sync.down.b32 %r54, %r55, %r56, %r77, %r78;
	// end inline asm
	setp.gt.s32 	%p17, %r53, 30;
	cvt.u16.u32 	%rs223, %r54;
	selp.b16 	%rs224, 0, %rs223, %p17;
	add.s16 	%rs225, %rs224, %rs390;
	cvt.u32.u16 	%r80, %rs225;
	and.b32  	%r60, %r80, 255;
	mov.b32 	%r61, 2;
	// begin inline asm
	shfl.sync.down.b32 %r59, %r60, %r61, %r77, %r78;
	// end inline asm
	setp.gt.s32 	%p18, %r53, 29;
	cvt.u16.u32 	%rs226, %r59;
	selp.b16 	%rs227, 0, %rs226, %p18;
	add.s16 	%rs228, %rs225, %rs227;
	cvt.u32.u16 	%r81, %rs228;
	and.b32  	%r65, %r81, 255;
	mov.b32 	%r66, 4;
	// begin inline asm
	shfl.sync.down.b32 %r64, %r65, %r66, %r77, %r78;
	// end inline asm
	setp.gt.s32 	%p19, %r53, 27;
	cvt.u16.u32 	%rs229, %r64;
	selp.b16 	%rs230, 0, %rs229, %p19;
	add.s16 	%rs231, %rs228, %rs230;
	cvt.u32.u16 	%r82, %rs231;
	and.b32  	%r70, %r82, 255;
	mov.b32 	%r71, 8;
	// begin inline asm
	shfl.sync.down.b32 %r69, %r70, %r71, %r77, %r78;
	// end inline asm
	setp.gt.s32 	%p20, %r53, 23;
	cvt.u16.u32 	%rs232, %r69;
	selp.b16 	%rs233, 0, %rs232, %p20;
	add.s16 	%rs234, %rs231, %rs233;
	cvt.u32.u16 	%r83, %rs234;
	and.b32  	%r75, %r83, 255;
	mov.b32 	%r76, 16;
	// begin inline asm
	shfl.sync.down.b32 %r74, %r75, %r76, %r77, %r78;
	// end inline asm
	setp.gt.s32 	%p21, %r53, 15;
	cvt.u16.u32 	%rs235, %r74;
	selp.b16 	%rs236, 0, %rs235, %p21;
	add.s16 	%rs391, %rs234, %rs236;
	setp.ne.s32 	%p22, %r53, 0;
	@%p22 bra 	$L__BB5_47;
	shr.u32 	%r84, %r24, 5;
	mov.u32 	%r85, _ZZN3cub18CUB_300001_SM_10006detail6reduce28DeviceReduceSingleTileKernelINS2_10policy_hubIhyN4cuda3std3__44plusIhEEE10Policy1000EN6thrust24THRUST_300001_SM_1000_NS10device_ptrIhEEPhyS9_hhNS7_10__identityEEEvT0_T1_T2_T3_T4_T6_E12temp_storage;
	add.s32 	%r86, %r85, %r84;
	st.shared.u8 	[%r86+8], %rs391;
$L__BB5_47:
	bar.sync 	0;
	setp.ne.s32 	%p23, %r24, 0;
	@%p23 bra 	$L__BB5_49;
	ld.shared.u8 	%rs237, [_ZZN3cub18CUB_300001_SM_10006detail6reduce28DeviceReduceSingleTileKernelINS2_10policy_hubIhyN4cuda3std3__44plusIhEEE10Policy1000EN6thrust24THRUST_300001_SM_1000_NS10device_ptrIhEEPhyS9_hhNS7_10__identityEEEvT0_T1_T2_T3_T4_T6_E12temp_storage+9];
	add.s16 	%rs238, %rs237, %rs391;
	ld.shared.u8 	%rs239, [_ZZN3cub18CUB_300001_SM_10006detail6reduce28DeviceReduceSingleTileKernelINS2_10policy_hubIhyN4cuda3std3__44plusIhEEE10Policy1000EN6thrust24THRUST_300001_SM_1000_NS10device_ptrIhEEPhyS9_hhNS7_10__identityEEEvT0_T1_T2_T3_T4_T6_E12temp_storage+10];
	add.s16 	%rs240, %rs238, %rs239;
	ld.shared.u8 	%rs241, [_ZZN3cub18CUB_300001_SM_10006detail6reduce28DeviceReduceSingleTileKernelINS2_10policy_hubIhyN4cuda3std3__44plusIhEEE10Policy1000EN6thrust24THRUST_300001_SM_1000_NS10device_ptrIhEEPhyS9_hhNS7_10__identityEEEvT0_T1_T2_T3_T4_T6_E12temp_storage+11];
	add.s16 	%rs242, %rs240, %rs241;
	ld.shared.u8 	%rs243, [_ZZN3cub18CUB_300001_SM_10006detail6reduce28DeviceReduceSingleTileKernelINS2_10policy_hubIhyN4cuda3std3__44plusIhEEE10Policy1000EN6thrust24THRUST_300001_SM_1000_NS10device_ptrIhEEPhyS9_hhNS7_10__identityEEEvT0_T1_T2_T3_T4_T6_E12temp_storage+12];
	add.s16 	%rs244, %rs242, %rs243;
	ld.shared.u8 	%rs245, [_ZZN3cub18CUB_300001_SM_10006detail6reduce28DeviceReduceSingleTileKernelINS2_10policy_hubIhyN4cuda3std3__44plusIhEEE10Policy1000EN6thrust24THRUST_300001_SM_1000_NS10device_ptrIhEEPhyS9_hhNS7_10__identityEEEvT0_T1_T2_T3_T4_T6_E12temp_storage+13];
	add.s16 	%rs246, %rs244, %rs245;
	ld.shared.u8 	%rs247, [_ZZN3cub18CUB_300001_SM_10006detail6reduce28DeviceReduceSingleTileKernelINS2_10policy_hubIhyN4cuda3std3__44plusIhEEE10Policy1000EN6thrust24THRUST_300001_SM_1000_NS10device_ptrIhEEPhyS9_hhNS7_10__identityEEEvT0_T1_T2_T3_T4_T6_E12temp_storage+14];
	add.s16 	%rs248, %rs246, %rs247;
	ld.shared.u8 	%rs249, [_ZZN3cub18CUB_300001_SM_10006detail6reduce28DeviceReduceSingleTileKernelINS2_10policy_hubIhyN4cuda3std3__44plusIhEEE10Policy1000EN6thrust24THRUST_300001_SM_1000_NS10device_ptrIhEEPhyS9_hhNS7_10__identityEEEvT0_T1_T2_T3_T4_T6_E12temp_storage+15];
	add.s16 	%rs391, %rs248, %rs249;
$L__BB5_49:
	mov.u32 	%r167, %tid.x;
	setp.ne.s32 	%p57, %r167, 0;
	@%p57 bra 	$L__BB5_51;
	add.s16 	%rs369, %rs391, %rs40;
	st.global.u8 	[%rd1], %rs369;
$L__BB5_51:
	ret;

}
	// .globl	_ZN3cub18CUB_300001_SM_10006detail6reduce18DeviceReduceKernelINS2_10policy_hubIhyN4cuda3std3__44plusIhEEE10Policy1000EN6thrust24THRUST_300001_SM_1000_NS10device_ptrIhEEyS9_hNS7_10__identityEEEvT0_PT3_T1_NS0_13GridEvenShareISK_EET2_T4_
.visible .entry _ZN3cub18CUB_300001_SM_10006detail6reduce18DeviceReduceKernelINS2_10policy_hubIhyN4cuda3std3__44plusIhEEE10Policy1000EN6thrust24THRUST_300001_SM_1000_NS10device_ptrIhEEyS9_hNS7_10__identityEEEvT0_PT3_T1_NS0_13GridEvenShareISK_EET2_T4_(
	.param .align 8 .b8 _ZN3cub18CUB_300001_SM_10006detail6reduce18DeviceReduceKernelINS2_10policy_hubIhyN4cuda3std3__44plusIhEEE10Policy1000EN6thrust24THRUST_300001_SM_1000_NS10device_ptrIhEEyS9_hNS7_10__identityEEEvT0_PT3_T1_NS0_13GridEvenShareISK_EET2_T4__param_0[8],
	.param .u64 .ptr .align 1 _ZN3cub18CUB_300001_SM_10006detail6reduce18DeviceReduceKernelINS2_10policy_hubIhyN4cuda3std3__44plusIhEEE10Policy1000EN6thrust24THRUST_300001_SM_1000_NS10device_ptrIhEEyS9_hNS7_10__identityEEEvT0_PT3_T1_NS0_13GridEvenShareISK_EET2_T4__param_1,
	.param .u64 _ZN3cub18CUB_300001_SM_10006detail6reduce18DeviceReduceKernelINS2_10policy_hubIhyN4cuda3std3__44plusIhEEE10Policy1000EN6thrust24THRUST_300001_SM_1000_NS10device_ptrIhEEyS9_hNS7_10__identityEEEvT0_PT3_T1_NS0_13GridEvenShareISK_EET2_T4__param_2,
	.param .align 8 .b8 _ZN3cub18CUB_300001_SM_10006detail6reduce18DeviceReduceKernelINS2_10policy_hubIhyN4cuda3std3__44plusIhEEE10Policy1000EN6thrust24THRUST_300001_SM_1000_NS10device_ptrIhEEyS9_hNS7_10__identityEEEvT0_PT3_T1_NS0_13GridEvenShareISK_EET2_T4__param_3[72],
	.param .align 1 .b8 _ZN3cub18CUB_300001_SM_10006detail6reduce18DeviceReduceKernelINS2_10policy_hubIhyN4cuda3std3__44plusIhEEE10Policy1000EN6thrust24THRUST_300001_SM_1000_NS10device_ptrIhEEyS9_hNS7_10__identityEEEvT0_PT3_T1_NS0_13GridEvenShareISK_EET2_T4__param_4[1],
	.param .align 1 .b8 _ZN3cub18CUB_300001_SM_10006detail6reduce18DeviceReduceKernelINS2_10policy_hubIhyN4cuda3std3__44plusIhEEE10Policy1000EN6thrust24THRUST_300001_SM_1000_NS10device_ptrIhEEyS9_hNS7_10__identityEEEvT0_PT3_T1_NS0_13GridEvenShareISK_EET2_T4__param_5[1]
)
.maxntid 256
{
	.reg .pred 	%p<57>;
	.reg .b16 	%rs<391>;
	.reg .b32 	%r<224>;
	.reg .b64 	%rd<77>;
	// demoted variable
	.shared .align 1 .b8 _ZZN3cub18CUB_300001_SM_10006detail6reduce18DeviceReduceKernelINS2_10policy_hubIhyN4cuda3std3__44plusIhEEE10Policy1000EN6thrust24THRUST_300001_SM_1000_NS10device_ptrIhEEyS9_hNS7_10__identityEEEvT0_PT3_T1_NS0_13GridEvenShareISK_EET2_T4_E12temp_storage[17];
	ld.param.u32 	%r50, [_ZN3cub18CUB_300001_SM_10006detail6reduce18DeviceReduceKernelINS2_10policy_hubIhyN4cuda3std3__44plusIhEEE10Policy1000EN6thrust24THRUST_300001_SM_1000_NS10device_ptrIhEEyS9_hNS7_10__identityEEEvT0_PT3_T1_NS0_13GridEvenShareISK_EET2_T4__param_3+40];
	ld.param.u64 	%rd28, [_ZN3cub18CUB_300001_SM_10006detail6reduce18DeviceReduceKernelINS2_10policy_hubIhyN4cuda3std3__44plusIhEEE10Policy1000EN6thrust24THRUST_300001_SM_1000_NS10device_ptrIhEEyS9_hNS7_10__identityEEEvT0_PT3_T1_NS0_13GridEvenShareISK_EET2_T4__param_3+32];
	ld.param.u64 	%rd32, [_ZN3cub18CUB_300001_SM_10006detail6reduce18DeviceReduceKernelINS2_10policy_hubIhyN4cuda3std3__44plusIhEEE10Policy1000EN6thrust24THRUST_300001_SM_1000_NS10device_ptrIhEEyS9_hNS7_10__identityEEEvT0_PT3_T1_NS0_13GridEvenShareISK_EET2_T4__param_0];
	cvta.to.global.u64 	%rd2, %rd32;
	mov.u32 	%r51, %ctaid.x;
	shl.b32 	%r52, %r51, 13;
	cvt.u64.u32 	%rd74, %r52;
	sub.s64 	%rd33, %rd28, %rd74;
	setp.gt.u64 	%p1, %rd33, 8191;
	@%p1 bra 	$L__BB6_25;
	cvt.u32.u64 	%r121, %rd74;
	cvt.u32.u64 	%r1, %rd28;
	sub.s32 	%r2, %r1, %r121;
	mov.u32 	%r3, %tid.x;
	setp.ge.s32 	%p23, %r3, %r2;
	mov.b16 	%rs379, 0;
	mov.u32 	%r211, %r3;
	@%p23 bra 	$L__BB6_3;
	add.s32 	%r123, %r121, %r3;
	cvt.u64.u32 	%rd54, %r123;
	add.s64 	%rd55, %rd2, %rd54;
	ld.global.u8 	%rs379, [%rd55];
	add.s32 	%r211, %r3, 256;
$L__BB6_3:
	setp.ge.s32 	%p24, %r211, %r2;
	@%p24 bra 	$L__BB6_16;
	not.b32 	%r125, %r211;
	add.s32 	%r126, %r125, %r1;
	sub.s32 	%r127, %r126, %r121;
	shr.u32 	%r128, %r127, 8;
	add.s32 	%r6, %r128, 1;
	and.b32  	%r7, %r6, 15;
	setp.lt.u32 	%p25, %r127, 3840;
	@%p25 bra 	$L__BB6_7;
	and.b32  	%r129, %r6, 33554416;
	neg.s32 	%r209, %r129;
	cvt.u64.u32 	%rd56, %r211;
	add.s64 	%rd57, %rd74, %rd56;
	add.s64 	%rd58, %rd57, %rd2;
	add.s64 	%rd71, %rd58, 2048;
$L__BB6_6:
	.pragma "nounroll";
	ld.global.u8 	%rs253, [%rd71+-2048];
	add.s16 	%rs254, %rs253, %rs379;
	ld.global.u8 	%rs255, [%rd71+-1792];
	add.s16 	%rs256, %rs255, %rs254;
	ld.global.u8 	%rs257, [%rd71+-1536];
	add.s16 	%rs258, %rs257, %rs256;
	ld.global.u8 	%rs259, [%rd71+-1280];
	add.s16 	%rs260, %rs259, %rs258;
	ld.global.u8 	%rs261, [%rd71+-1024];
	add.s16 	%rs262, %rs261, %rs260;
	ld.global.u8 	%rs263, [%rd71+-768];
	add.s16 	%rs264, %rs263, %rs262;
	ld.global.u8 	%rs265, [%rd71+-512];
	add.s16 	%rs266, %rs265, %rs264;
	ld.global.u8 	%rs267, [%rd71+-256];
	add.s16 	%rs268, %rs267, %rs266;
	ld.global.u8 	%rs269, [%rd71];
	add.s16 	%rs270, %rs269, %rs268;
	ld.global.u8 	%rs271, [%rd71+256];
	add.s16 	%rs272, %rs271, %rs270;
	ld.global.u8 	%rs273, [%rd71+512];
	add.s16 	%rs274, %rs273, %rs272;
	ld.global.u8 	%rs275, [%rd71+768];
	add.s16 	%rs276, %rs275, %rs274;
	ld.global.u8 	%rs277, [%rd71+1024];
	add.s16 	%rs278, %rs277, %rs276;
	ld.global.u8 	%rs279, [%rd71+1280];
	add.s16 	%rs280, %rs279, %rs278;
	ld.global.u8 	%rs281, [%rd71+1536];
	add.s16 	%rs282, %rs281, %rs280;
	ld.global.u8 	%rs283, [%rd71+1792];
	add.s16 	%rs379, %rs283, %rs282;
	add.s32 	%r211, %r211, 4096;
	add.s32 	%r209, %r209, 16;
	add.s64 	%rd71, %rd71, 4096;
	setp.ne.s32 	%p26, %r209, 0;
	@%p26 bra 	$L__BB6_6;
$L__BB6_7:
	setp.eq.s32 	%p27, %r7, 0;
	@%p27 bra 	$L__BB6_16;
	and.b32  	%r14, %r6, 7;
	setp.lt.u32 	%p28, %r7, 8;
	@%p28 bra 	$L__BB6_10;
	cvt.s64.s32 	%rd59, %r211;
	add.s64 	%rd60, %rd59, %rd74;
	add.s64 	%rd61, %rd2, %rd60;
	ld.global.u8 	%rs285, [%rd61];
	add.s16 	%rs286, %rs285, %rs379;
	ld.global.u8 	%rs287, [%rd61+256];
	add.s16 	%rs288, %rs287, %rs286;
	ld.global.u8 	%rs289, [%rd61+512];
	add.s16 	%rs290, %rs289, %rs288;
	ld.global.u8 	%rs291, [%rd61+768];
	add.s16 	%rs292, %rs291, %rs290;
	ld.global.u8 	%rs293, [%rd61+1024];
	add.s16 	%rs294, %rs293, %rs292;
	ld.global.u8 	%rs295, [%rd61+1280];
	add.s16 	%rs296, %rs295, %rs294;
	ld.global.u8 	%rs297, [%rd61+1536];
	add.s16 	%rs298, %rs297, %rs296;
	ld.global.u8 	%rs299, [%rd61+1792];
	add.s16 	%rs379, %rs299, %rs298;
	add.s32 	%r211, %r211, 2048;
$L__BB6_10:
	setp.eq.s32 	%p29, %r14, 0;
	@%p29 bra 	$L__BB6_16;
	and.b32  	%r17, %r6, 3;
	setp.lt.u32 	%p30, %r14, 4;
	@%p30 bra 	$L__BB6_13;
	cvt.s64.s32 	%rd62, %r211;
	add.s64 	%rd63, %rd62, %rd74;
	add.s64 	%rd64, %rd2, %rd63;
	ld.global.u8 	%rs301, [%rd64];
	add.s16 	%rs302, %rs301, %rs379;
	ld.global.u8 	%rs303, [%rd64+256];
	add.s16 	%rs304, %rs303, %rs302;
	ld.global.u8 	%rs305, [%rd64+512];
	add.s16 	%rs306, %rs305, %rs304;
	ld.global.u8 	%rs307, [%rd64+768];
	add.s16 	%rs379, %rs307, %rs306;
	add.s32 	%r211, %r211, 1024;
$L__BB6_13:
	setp.eq.s32 	%p31, %r17, 0;
	@%p31 bra 	$L__BB6_16;
	add.s64 	%rd7, %rd2, %rd74;
	neg.s32 	%r214, %r17;
$L__BB6_15:
	.pragma "nounroll";
	cvt.s64.s32 	%rd65, %r211;
	add.s64 	%rd66, %rd7, %rd65;
	ld.global.u8 	%rs308, [%rd66];
	add.s16 	%rs379, %rs308, %rs379;
	add.s32 	%r211, %r211, 256;
	add.s32 	%r214, %r214, 1;
	setp.ne.s32 	%p32, %r214, 0;
	@%p32 bra 	$L__BB6_15;
$L__BB6_16:
	setp.lt.s32 	%p33, %r2, 256;
	@%p33 bra 	$L__BB6_21;
	// begin inline asm
	mov.u32 %r172, %laneid;
	// end inline asm
	cvt.u32.u16 	%r198, %rs379;
	and.b32  	%r174, %r198, 255;
	mov.b32 	%r175, 1;
	mov.b32 	%r196, 31;
	mov.b32 	%r197, -1;
	// begin inline asm
	shfl.sync.down.b32 %r173, %r174, %r175, %r196, %r197;
	// end inline asm
	setp.gt.s32 	%p49, %r172, 30;
	cvt.u16.u32 	%rs343, %r173;
	selp.b16 	%rs344, 0, %rs343, %p49;
	add.s16 	%rs345, %rs344, %rs379;
	cvt.u32.u16 	%r199, %rs345;
	and.b32  	%r179, %r199, 255;
	mov.b32 	%r180, 2;
	// begin inline asm
	shfl.sync.down.b32 %r178, %r179, %r180, %r196, %r197;
	// end inline asm
	setp.gt.s32 	%p50, %r172, 29;
	cvt.u16.u32 	%rs346, %r178;
	selp.b16 	%rs347, 0, %rs346, %p50;
	add.s16 	%rs348, %rs345, %rs347;
	cvt.u32.u16 	%r200, %rs348;
	and.b32  	%r184, %r200, 255;
	mov.b32 	%r185, 4;
	// begin inline asm
	shfl.sync.down.b32 %r183, %r184, %r185, %r196, %r197;
	// end inline asm
	setp.gt.s32 	%p51, %r172, 27;
	cvt.u16.u32 	%rs349, %r183;
	selp.b16 	%rs350, 0, %rs349, %p51;
	add.s16 	%rs351, %rs348, %rs350;
	cvt.u32.u16 	%r201, %rs351;
	and.b32  	%r189, %r201, 255;
	mov.b32 	%r190, 8;
	// begin inline asm
	shfl.sync.down.b32 %r188, %r189, %r190, %r196, %r197;
	// end inline asm
	setp.gt.s32 	%p52, %r172, 23;
	cvt.u16.u32 	%rs352, %r188;
	selp.b16 	%rs353, 0, %rs352, %p52;
	add.s16 	%rs354, %rs351, %rs353;
	cvt.u32.u16 	%r202, %rs354;
	and.b32  	%r194, %r202, 255;
	mov.b32 	%r195, 16;
	// begin inline asm
	shfl.sync.down.b32 %r193, %r194, %r195, %r196, %r197;
	// end inline asm
	setp.gt.s32 	%p53, %r172, 15;
	cvt.u16.u32 	%rs355, %r193;
	selp.b16 	%rs356, 0, %rs355, %p53;
	add.s16 	%rs390, %rs354, %rs356;
	setp.ne.s32 	%p54, %r172, 0;
	@%p54 bra 	$L__BB6_19;
	shr.u32 	%r203, %r3, 5;
	mov.u32 	%r204, _ZZN3cub18CUB_300001_SM_10006detail6reduce18DeviceReduceKernelINS2_10policy_hubIhyN4cuda3std3__44plusIhEEE10Policy1000EN6thrust24THRUST_300001_SM_1000_NS10device_ptrIhEEyS9_hNS7_10__identityEEEvT0_PT3_T1_NS0_13GridEvenShareISK_EET2_T4_E12temp_storage;
	add.s32 	%r205, %r204, %r203;
	st.shared.u8 	[%r205+8], %rs390;
$L__BB6_19:
	bar.sync 	0;
	setp.ne.s32 	%p55, %r3, 0;
	@%p55 bra 	$L__BB6_46;
	ld.shared.u8 	%rs357, [_ZZN3cub18CUB_300001_SM_10006detail6reduce18DeviceReduceKernelINS2_10policy_hubIhyN4cuda3std3__44plusIhEEE10Policy1000EN6thrust24THRUST_300001_SM_1000_NS10device_ptrIhEEyS9_hNS7_10__identityEEEvT0_PT3_T1_NS0_13GridEvenShareISK_EET2_T4_E12temp_storage+9];
	add.s16 	%rs358, %rs357, %rs390;
	ld.shared.u8 	%rs359, [_ZZN3cub18CUB_300001_SM_10006detail6reduce18DeviceReduceKernelINS2_10policy_hubIhyN4cuda3std3__44plusIhEEE10Policy1000EN6thrust24THRUST_300001_SM_1000_NS10device_ptrIhEEyS9_hNS7_10__identityEEEvT0_PT3_T1_NS0_13GridEvenShareISK_EET2_T4_E12temp_storage+10];
	add.s16 	%rs360, %rs358, %rs359;
	ld.shared.u8 	%rs361, [_ZZN3cub18CUB_300001_SM_10006detail6reduce18DeviceReduceKernelINS2_10policy_hubIhyN4cuda3std3__44plusIhEEE10Policy1000EN6thrust24THRUST_300001_SM_1000_NS10device_ptrIhEEyS9_hNS7_10__identityEEEvT0_PT3_T1_NS0_13GridEvenShareISK_EET2_T4_E12temp_storage+11];
	add.s16 	%rs362, %rs360, %rs361;
	ld.shared.u8 	%rs363, [_ZZN3cub18CUB_300001_SM_10006detail6reduce18DeviceReduceKernelINS2_10policy_hubIhyN4cuda3std3__44plusIhEEE10Policy1000EN6thrust24THRUST_300001_SM_1000_NS10device_ptrIhEEyS9_hNS7_10__identityEEEvT0_PT3_T1_NS0_13GridEvenShareISK_EET2_T4_E12temp_storage+12];
	add.s16 	%rs364, %rs362, %rs363;
	ld.shared.u8 	%rs365, [_ZZN3cub18CUB_300001_SM_10006detail6reduce18DeviceReduceKernelINS2_10policy_hubIhyN4cuda3std3__44plusIhEEE10Policy1000EN6thrust24THRUST_300001_SM_1000_NS10device_ptrIhEEyS9_hNS7_10__identityEEEvT0_PT3_T1_NS0_13GridEvenShareISK_EET2_T4_E12temp_storage+13];
	add.s16 	%rs366, %rs364, %rs365;
	ld.shared.u8 	%rs367, [_ZZN3cub18CUB_300001_SM_10006detail6reduce18DeviceReduceKernelINS2_10policy_hubIhyN4cuda3std3__44plusIhEEE10Policy1000EN6thrust24THRUST_300001_SM_1000_NS10device_ptrIhEEyS9_hNS7_10__identityEEEvT0_PT3_T1_NS0_13GridEvenShareISK_EET2_T4_E12temp_storage+14];
	add.s16 	%rs368, %rs366, %rs367;
	ld.shared.u8 	%rs369, [_ZZN3cub18CUB_300001_SM_10006detail6reduce18DeviceReduceKernelINS2_10policy_hubIhyN4cuda3std3__44plusIhEEE10Policy1000EN6thrust24THRUST_300001_SM_1000_NS10device_ptrIhEEyS9_hNS7_10__identityEEEvT0_PT3_T1_NS0_13GridEvenShareISK_EET2_T4_E12temp_storage+15];
	add.s16 	%rs390, %rs368, %rs369;
	bra.uni 	$L__BB6_46;
$L__BB6_21:
	// begin inline asm
	mov.u32 %r130, %laneid;
	// end inline asm
	and.b32  	%r156, %r3, 992;
	add.s32 	%r157, %r156, 32;
	setp.gt.s32 	%p34, %r157, %r2;
	not.b32 	%r158, %r156;
	add.s32 	%r159, %r2, %r158;
	selp.b32 	%r154, %r159, 31, %p34;
	cvt.u32.u16 	%r160, %rs379;
	and.b32  	%r132, %r160, 255;
	mov.b32 	%r133, 1;
	mov.b32 	%r155, -1;
	// begin inline asm
	shfl.sync.down.b32 %r131, %r132, %r133, %r154, %r155;
	// end inline asm
	setp.lt.s32 	%p35, %r130, %r154;
	cvt.u16.u32 	%rs309, %r131;
	selp.b16 	%rs310, %rs309, 0, %p35;
	add.s16 	%rs311, %rs310, %rs379;
	cvt.u32.u16 	%r161, %rs311;
	and.b32  	%r137, %r161, 255;
	mov.b32 	%r138, 2;
	// begin inline asm
	shfl.sync.down.b32 %r136, %r137, %r138, %r154, %r155;
	// end inline asm
	add.s32 	%r162, %r130, 2;
	setp.gt.s32 	%p36, %r162, %r154;
	cvt.u16.u32 	%rs312, %r136;
	selp.b16 	%rs313, 0, %rs312, %p36;
	add.s16 	%rs314, %rs311, %rs313;
	cvt.u32.u16 	%r163, %rs314;
	and.b32  	%r142, %r163, 255;
	mov.b32 	%r143, 4;
	// begin inline asm
	shfl.sync.down.b32 %r141, %r142, %r143, %r154, %r155;
	// end inline asm
	add.s32 	%r164, %r130, 4;
	setp.gt.s32 	%p37, %r164, %r154;
	cvt.u16.u32 	%rs315, %r141;
	selp.b16 	%rs316, 0, %rs315, %p37;
	add.s16 	%rs317, %rs314, %rs316;
	cvt.u32.u16 	%r165, %rs317;
	and.b32  	%r147, %r165, 255;
	mov.b32 	%r148, 8;
	// begin inline asm
	shfl.sync.down.b32 %r146, %r147, %r148, %r154, %r155;
	// end inline asm
	add.s32 	%r166, %r130, 8;
	setp.gt.s32 	%p38, %r166, %r154;
	cvt.u16.u32 	%rs318, %r146;
	selp.b16 	%rs319, 0, %rs318, %p38;
	add.s16 	%rs320, %rs317, %rs319;
	cvt.u32.u16 	%r167, %rs320;
	and.b32  	%r152, %r167, 255;
	mov.b32 	%r153, 16;
	// begin inline asm
	shfl.sync.down.b32 %r151, %r152, %r153, %r154, %r155;
	// end inline asm
	add.s32 	%r168, %r130, 16;
	setp.gt.s32 	%p39, %r168, %r154;
	cvt.u16.u32 	%rs321, %r151;
	selp.b16 	%rs322, 0, %rs321, %p39;
	add.s16 	%rs390, %rs320, %rs322;
	setp.ne.s32 	%p40, %r130, 0;
	@%p40 bra 	$L__BB6_23;
	shr.u32 	%r169, %r3, 5;
	mov.u32 	%r170, _ZZN3cub18CUB_300001_SM_10006detail6reduce18DeviceReduceKernelINS2_10policy_hubIhyN4cuda3std3__44plusIhEEE10Policy1000EN6thrust24THRUST_300001_SM_1000_NS10device_ptrIhEEyS9_hNS7_10__identityEEEvT0_PT3_T1_NS0_13GridEvenShareISK_EET2_T4_E12temp_storage;
	add.s32 	%r171, %r170, %r169;
	st.shared.u8 	[%r171+8], %rs390;
$L__BB6_23:
	bar.sync 	0;
	setp.ne.s32 	%p41, %r3, 0;
	@%p41 bra 	$L__BB6_46;
	setp.gt.s32 	%p42, %r2, 32;
	ld.shared.u8 	%rs323, [_ZZN3cub18CUB_300001_SM_10006detail6reduce18DeviceReduceKernelINS2_10policy_hubIhyN4cuda3std3__44plusIhEEE10Policy1000EN6thrust24THRUST_300001_SM_1000_NS10device_ptrIhEEyS9_hNS7_10__identityEEEvT0_PT3_T1_NS0_13GridEvenShareISK_EET2_T4_E12temp_storage+9];
	selp.b16 	%rs324, %rs323, 0, %p42;
	add.s16 	%rs325, %rs324, %rs390;
	setp.gt.s32 	%p43, %r2, 64;
	ld.shared.u8 	%rs326, [_ZZN3cub18CUB_300001_SM_10006detail6reduce18DeviceReduceKernelINS2_10policy_hubIhyN4cuda3std3__44plusIhEEE10Policy1000EN6thrust24THRUST_300001_SM_1000_NS10device_ptrIhEEyS9_hNS7_10__identityEEEvT0_PT3_T1_NS0_13GridEvenShareISK_EET2_T4_E12temp_storage+10];
	selp.b16 	%rs327, %rs326, 0, %p43;
	add.s16 	%rs328, %rs325, %rs327;
	setp.gt.s32 	%p44, %r2, 96;
	ld.shared.u8 	%rs329, [_ZZN3cub18CUB_300001_SM_10006detail6reduce18DeviceReduceKernelINS2_10policy_hubIhyN4cuda3std3__44plusIhEEE10Policy1000EN6thrust24THRUST_300001_SM_1000_NS10device_ptrIhEEyS9_hNS7_10__identityEEEvT0_PT3_T1_NS0_13GridEvenShareISK_EET2_T4_E12temp_storage+11];
	selp.b16 	%rs330, %rs329, 0, %p44;
	add.s16 	%rs331, %rs328, %rs330;
	setp.gt.s32 	%p45, %r2, 128;
	ld.shared.u8 	%rs332, [_ZZN3cub18CUB_300001_SM_10006detail6reduce18DeviceReduceKernelINS2_10policy_hubIhyN4cuda3std3__44plusIhEEE10Policy1000EN6thrust24THRUST_300001_SM_1000_NS10device_ptrIhEEyS9_hNS7_10__identityEEEvT0_PT3_T1_NS0_13GridEvenShareISK_EET2_T4_E12temp_storage+12];
	selp.b16 	%rs333, %rs332, 0, %p45;
	add.s16 	%rs334, %rs331, %rs333;
	setp.gt.s32 	%p46, %r2, 160;
	ld.shared.u8 	%rs335, [_ZZN3cub18CUB_300001_SM_10006detail6reduce18DeviceReduceKernelINS2_10policy_hubIhyN4cuda3std3__44plusIhEEE10Policy1000EN6thrust24THRUST_300001_SM_1000_NS10device_ptrIhEEyS9_hNS7_10__identityEEEvT0_PT3_T1_NS0_13GridEvenShareISK_EET2_T4_E12temp_storage+13];
	selp.b16 	%rs336, %rs335, 0, %p46;
	add.s16 	%rs337, %rs334, %rs336;
	setp.gt.s32 	%p47, %r2, 192;
	ld.shared.u8 	%rs338, [_ZZN3cub18CUB_300001_SM_10006detail6reduce18DeviceReduceKernelINS2_10policy_hubIhyN4cuda3std3__44plusIhEEE10Policy1000EN6thrust24THRUST_300001_SM_1000_NS10device_ptrIhEEyS9_hNS7_10__identityEEEvT0_PT3_T1_NS0_13GridEvenShareISK_EET2_T4_E12temp_storage+14];
	selp.b16 	%rs339, %rs338, 0, %p47;
	add.s16 	%rs340, %rs337, %rs339;
	setp.gt.s32 	%p48, %r2, 224;
	ld.shared.u8 	%rs341, [_ZZN3cub18CUB_300001_SM_10006detail6reduce18DeviceReduceKernelINS2_10policy_hubIhyN4cuda3std3__44plusIhEEE10Policy1000EN6thrust24THRUST_300001_SM_1000_NS10device_ptrIhEEyS9_hNS7_10__identityEEEvT0_PT3_T1_NS0_13GridEvenShareISK_EET2_T4_E12temp_storage+15];
	selp.b16 	%rs342, %rs341, 0, %p48;
	add.s16 	%rs390, %rs340, %rs342;
	bra.uni 	$L__BB6_46;
$L__BB6_25:
	cvt.u32.u64 	%r53, %rd74;
	mov.u32 	%r25, %tid.x;
	add.s32 	%r54, %r25, %r53;
	cvt.u64.u32 	%rd34, %r54;
	add.s64 	%rd35, %rd2, %rd34;
	ld.global.u8 	%rs39, [%rd35];
	ld.global.u8 	%rs40, [%rd35+256];
	ld.global.u8 	%rs41, [%rd35+512];
	ld.global.u8 	%rs42, [%rd35+768];
	ld.global.u8 	%rs43, [%rd35+1024];
	ld.global.u8 	%rs44, [%rd35+1280];
	ld.global.u8 	%rs45, [%rd35+1536];
	ld.global.u8 	%rs46, [%rd35+1792];
	ld.global.u8 	%rs47, [%rd35+2048];
	ld.global.u8 	%rs48, [%rd35+2304];
	ld.global.u8 	%rs49, [%rd35+2560];
	ld.global.u8 	%rs50, [%rd35+2816];
	ld.global.u8 	%rs51, [%rd35+3072];
	ld.global.u8 	%rs52, [%rd35+3328];
	ld.global.u8 	%rs53, [%rd35+3584];
	ld.global.u8 	%rs54, [%rd35+3840];
	ld.global.u8 	%rs55, [%rd35+4096];
	ld.global.u8 	%rs56, [%rd35+4352];
	ld.global.u8 	%rs57, [%rd35+4608];
	ld.global.u8 	%rs58, [%rd35+4864];
	ld.global.u8 	%rs59, [%rd35+5120];
	ld.global.u8 	%rs60, [%rd35+5376];
	ld.global.u8 	%rs61, [%rd35+5632];
	ld.global.u8 	%rs62, [%rd35+5888];
	ld.global.u8 	%rs63, [%rd35+6144];
	ld.global.u8 	%rs64, [%rd35+6400];
	ld.global.u8 	%rs65, [%rd35+6656];
	ld.global.u8 	%rs66, [%rd35+6912];
	ld.global.u8 	%rs67, [%rd35+7168];
	ld.global.u8 	%rs68, [%rd35+7424];
	ld.global.u8 	%rs69, [%rd35+7680];
	ld.global.u8 	%rs70, [%rd35+7936];
	add.s16 	%rs71, %rs40, %rs39;
	add.s16 	%rs72, %rs42, %rs41;
	add.s16 	%rs73, %rs44, %rs43;
	add.s16 	%rs74, %rs46, %rs45;
	add.s16 	%rs75, %rs48, %rs47;
	add.s16 	%rs76, %rs50, %rs49;
	add.s16 	%rs77, %rs52, %rs51;
	add.s16 	%rs78, %rs54, %rs53;
	add.s16 	%rs79, %rs56, %rs55;
	add.s16 	%rs80, %rs58, %rs57;
	add.s16 	%rs81, %rs60, %rs59;
	add.s16 	%rs82, %rs62, %rs61;
	add.s16 	%rs83, %rs64, %rs63;
	add.s16 	%rs84, %rs66, %rs65;
	add.s16 	%rs85, %rs68, %rs67;
	add.s16 	%rs86, %rs70, %rs69;
	add.s16 	%rs87, %rs72, %rs71;
	add.s16 	%rs88, %rs74, %rs73;
	add.s16 	%rs89, %rs76, %rs75;
	add.s16 	%rs90, %rs78, %rs77;
	add.s16 	%rs91, %rs80, %rs79;
	add.s16 	%rs92, %rs82, %rs81;
	add.s16 	%rs93, %rs84, %rs83;
	add.s16 	%rs94, %rs86, %rs85;
	add.s16 	%rs95, %rs88, %rs87;
	add.s16 	%rs96, %rs90, %rs89;
	add.s16 	%rs97, %rs92, %rs91;
	add.s16 	%rs98, %rs94, %rs93;
	add.s16 	%rs99, %rs96, %rs95;
	add.s16 	%rs100, %rs98, %rs97;
	add.s16 	%rs389, %rs100, %rs99;
	shl.b32 	%r55, %r50, 13;
	cvt.s64.s32 	%rd8, %r55;
	setp.lt.u64 	%p2, %rd33, %rd8;
	@%p2 bra 	$L__BB6_42;
	cvt.u32.u64 	%r57, %rd8;
	cvt.u64.u32 	%rd37, %r25;
	add.s64 	%rd38, %rd74, %rd8;
	add.s64 	%rd73, %rd2, %rd38;
	cvt.u32.u64 	%r59, %rd28;
	not.b32 	%r60, %r25;
	add.s32 	%r61, %r60, %r59;
	sub.s32 	%r62, %r61, %r57;
	sub.s32 	%r216, %r62, %r53;
	add.s64 	%rd39, %rd38, %rd37;
	add.s64 	%rd40, %rd39, %rd2;
	add.s64 	%rd72, %rd40, 2048;
	mov.b32 	%r217, 0;
$L__BB6_27:
	cvt.s64.s32 	%rd14, %r55;
	add.s64 	%rd74, %rd74, %rd14;
	add.s64 	%rd41, %rd28, -8192;
	setp.gt.u64 	%p3, %rd74, %rd41;
	@%p3 bra 	$L__BB6_29;
	shl.b32 	%r64, %r50, 13;
	cvt.s64.s32 	%rd42, %r64;
	cvt.u64.u32 	%rd43, %r25;
	add.s64 	%rd44, %rd74, %rd43;
	add.s64 	%rd45, %rd2, %rd44;
	ld.global.u8 	%rs101, [%rd45];
	ld.global.u8 	%rs102, [%rd45+256];
	ld.global.u8 	%rs103, [%rd45+512];
	ld.global.u8 	%rs104, [%rd45+768];
	ld.global.u8 	%rs105, [%rd45+1024];
	ld.global.u8 	%rs106, [%rd45+1280];
	ld.global.u8 	%rs107, [%rd45+1536];
	ld.global.u8 	%rs108, [%rd45+1792];
	ld.global.u8 	%rs109, [%rd45+2048];
	ld.global.u8 	%rs110, [%rd45+2304];
	ld.global.u8 	%rs111, [%rd45+2560];
	ld.global.u8 	%rs112, [%rd45+2816];
	ld.global.u8 	%rs113, [%rd45+3072];
	ld.global.u8 	%rs114, [%rd45+3328];
	ld.global.u8 	%rs115, [%rd45+3584];
	ld.global.u8 	%rs116, [%rd45+3840];
	ld.global.u8 	%rs117, [%rd45+4096];
	ld.global.u8 	%rs118, [%rd45+4352];
	ld.global.u8 	%rs119, [%rd45+4608];
	ld.global.u8 	%rs120, [%rd45+4864];
	ld.global.u8 	%rs121, [%rd45+5120];
	ld.global.u8 	%rs122, [%rd45+5376];
	ld.global.u8 	%rs123, [%rd45+5632];
	ld.global.u8 	%rs124, [%rd45+5888];
	ld.global.u8 	%rs125, [%rd45+6144];
	ld.global.u8 	%rs126, [%rd45+6400];
	ld.global.u8 	%rs127, [%rd45+6656];
	ld.global.u8 	%rs128, [%rd45+6912];
	ld.global.u8 	%rs129, [%rd45+7168];
	ld.global.u8 	%rs130, [%rd45+7424];
	ld.global.u8 	%rs131, [%rd45+7680];
	ld.global.u8 	%rs132, [%rd45+7936];
	add.s16 	%rs133, %rs101, %rs389;
	add.s16 	%rs134, %rs103, %rs102;
	add.s16 	%rs135, %rs105, %rs104;
	add.s16 	%rs136, %rs107, %rs106;
	add.s16 	%rs137, %rs109, %rs108;
	add.s16 	%rs138, %rs111, %rs110;
	add.s16 	%rs139, %rs113, %rs112;
	add.s16 	%rs140, %rs115, %rs114;
	add.s16 	%rs141, %rs117, %rs116;
	add.s16 	%rs142, %rs119, %rs118;
	add.s16 	%rs143, %rs121, %rs120;
	add.s16 	%rs144, %rs123, %rs122;
	add.s16 	%rs145, %rs125, %rs124;
	add.s16 	%rs146, %rs127, %rs126;
	add.s16 	%rs147, %rs129, %rs128;
	add.s16 	%rs148, %rs131, %rs130;
	add.s16 	%rs149, %rs134, %rs133;
	add.s16 	%rs150, %rs136, %rs135;
	add.s16 	%rs151, %rs138, %rs137;
	add.s16 	%rs152, %rs140, %rs139;
	add.s16 	%rs153, %rs142, %rs141;
	add.s16 	%rs154, %rs144, %rs143;
	add.s16 	%rs155, %rs146, %rs145;
	add.s16 	%rs156, %rs148, %rs147;
	add.s16 	%rs157, %rs150, %rs149;
	add.s16 	%rs158, %rs152, %rs151;
	add.s16 	%rs159, %rs154, %rs153;
	add.s16 	%rs160, %rs156, %rs155;
	add.s16 	%rs161, %rs158, %rs157;
	add.s16 	%rs162, %rs160, %rs159;
	add.s16 	%rs163, %rs162, %rs161;
	add.s16 	%rs389, %rs132, %rs163;
	sub.s64 	%rd46, %rd28, %rd74;
	setp.lt.u64 	%p4, %rd46, %rd42;
	add.s32 	%r217, %r217, 1;
	add.s64 	%rd73, %rd73, %rd42;
	sub.s32 	%r216, %r216, %r64;
	add.s64 	%rd72, %rd72, %rd42;
	@%p4 bra 	$L__BB6_42;
	bra.uni 	$L__BB6_27;
$L__BB6_29:
	setp.le.u64 	%p5, %rd28, %rd74;
	cvt.u32.u64 	%r65, %rd74;
	cvt.u32.u64 	%r66, %rd28;
	sub.s32 	%r67, %r66, %r65;
	setp.ge.s32 	%p6, %r25, %r67;
	or.pred  	%p7, %p5, %p6;
	@%p7 bra 	$L__BB6_42;
	mov.u32 	%r69, %ctaid.x;
	shl.b32 	%r70, %r69, 13;
	cvt.u32.u64 	%r71, %rd14;
	not.b32 	%r72, %r25;
	add.s32 	%r74, %r72, %r66;
	add.s32 	%r75, %r71, %r70;
	sub.s32 	%r76, %r74, %r75;
	mul.lo.s32 	%r77, %r50, %r217;
	shl.b32 	%r78, %r77, 13;
	sub.s32 	%r79, %r76, %r78;
	shr.u32 	%r80, %r79, 8;
	add.s32 	%r32, %r80, 1;
	and.b32  	%r33, %r32, 15;
	setp.lt.u32 	%p8, %r79, 3840;
	mov.u32 	%r220, %r25;
	@%p8 bra 	$L__BB6_33;
	shr.u32 	%r81, %r216, 8;
	add.s32 	%r82, %r81, 1;
	and.b32  	%r83, %r82, 33554416;
	neg.s32 	%r218, %r83;
	mov.u32 	%r220, %r25;
$L__BB6_32:
	.pragma "nounroll";
	ld.global.u8 	%rs165, [%rd72+-2048];
	add.s16 	%rs166, %rs165, %rs389;
	ld.global.u8 	%rs167, [%rd72+-1792];
	add.s16 	%rs168, %rs167, %rs166;
	ld.global.u8 	%rs169, [%rd72+-1536];
	add.s16 	%rs170, %rs169, %rs168;
	ld.global.u8 	%rs171, [%rd72+-1280];
	add.s16 	%rs172, %rs171, %rs170;
	ld.global.u8 	%rs173, [%rd72+-1024];
	add.s16 	%rs174, %rs173, %rs172;
	ld.global.u8 	%rs175, [%rd72+-768];
	add.s16 	%rs176, %rs175, %rs174;
	ld.global.u8 	%rs177, [%rd72+-512];
	add.s16 	%rs178, %rs177, %rs176;
	ld.global.u8 	%rs179, [%rd72+-256];
	add.s16 	%rs180, %rs179, %rs178;
	ld.global.u8 	%rs181, [%rd72];
	add.s16 	%rs182, %rs181, %rs180;
	ld.global.u8 	%rs183, [%rd72+256];
	add.s16 	%rs184, %rs183, %rs182;
	ld.global.u8 	%rs185, [%rd72+512];
	add.s16 	%rs186, %rs185, %rs184;
	ld.global.u8 	%rs187, [%rd72+768];
	add.s16 	%rs188, %rs187, %rs186;
	ld.global.u8 	%rs189, [%rd72+1024];
	add.s16 	%rs190, %rs189, %rs188;
	ld.global.u8 	%rs191, [%rd72+1280];
	add.s16 	%rs192, %rs191, %rs190;
	ld.global.u8 	%rs193, [%rd72+1536];
	add.s16 	%rs194, %rs193, %rs192;
	ld.global.u8 	%rs195, [%rd72+1792];
	add.s16 	%rs389, %rs195, %rs194;
	add.s32 	%r220, %r220, 4096;
	add.s32 	%r218, %r218, 16;
	add.s64 	%rd72, %rd72, 4096;
	setp.ne.s32 	%p9, %r218, 0;
	@%p9 bra 	$L__BB6_32;
$L__BB6_33:
	setp.eq.s32 	%p10, %r33, 0;
	@%p10 bra 	$L__BB6_42;
	and.b32  	%r40, %r32, 7;
	setp.lt.u32 	%p11, %r33, 8;
	@%p11 bra 	$L__BB6_36;
	cvt.u64.u32 	%rd47, %r220;
	add.s64 	%rd48, %rd74, %rd47;
	add.s64 	%rd49, %rd2, %rd48;
	ld.global.u8 	%rs197, [%rd49];
	add.s16 	%rs198, %rs197, %rs389;
	ld.global.u8 	%rs199, [%rd49+256];
	add.s16 	%rs200, %rs199, %rs198;
	ld.global.u8 	%rs201, [%rd49+512];
	add.s16 	%rs202, %rs201, %rs200;
	ld.global.u8 	%rs203, [%rd49+768];
	add.s16 	%rs204, %rs203, %rs202;
	ld.global.u8 	%rs205, [%rd49+1024];
	add.s16 	%rs206, %rs205, %rs204;
	ld.global.u8 	%rs207, [%rd49+1280];
	add.s16 	%rs208, %rs207, %rs206;
	ld.global.u8 	%rs209, [%rd49+1536];
	add.s16 	%rs210, %rs209, %rs208;
	ld.global.u8 	%rs211, [%rd49+1792];
	add.s16 	%rs389, %rs211, %rs210;
	add.s32 	%r220, %r220, 2048;
$L__BB6_36:
	setp.eq.s32 	%p12, %r40, 0;
	@%p12 bra 	$L__BB6_42;
	setp.lt.u32 	%p13, %r40, 4;
	@%p13 bra 	$L__BB6_39;
	cvt.u64.u32 	%rd50, %r220;
	add.s64 	%rd51, %rd74, %rd50;
	add.s64 	%rd52, %rd2, %rd51;
	ld.global.u8 	%rs213, [%rd52];
	add.s16 	%rs214, %rs213, %rs389;
	ld.global.u8 	%rs215, [%rd52+256];
	add.s16 	%rs216, %rs215, %rs214;
	ld.global.u8 	%rs217, [%rd52+512];
	add.s16 	%rs218, %rs217, %rs216;
	ld.global.u8 	%rs219, [%rd52+768];
	add.s16 	%rs389, %rs219, %rs218;
	add.s32 	%r220, %r220, 1024;
$L__BB6_39:
	and.b32  	%r84, %r32, 3;
	setp.eq.s32 	%p14, %r84, 0;
	@%p14 bra 	$L__BB6_42;
	cvt.u64.u32 	%rd53, %r220;
	add.s64 	%rd76, %rd73, %rd53;
	cvt.u16.u32 	%rs220, %r216;
	shr.u16 	%rs221, %rs220, 8;
	add.s16 	%rs222, %rs221, 1;
	cvt.u32.u16 	%r85, %rs222;
	and.b32  	%r86, %r85, 3;
	neg.s32 	%r223, %r86;
$L__BB6_41:
	.pragma "nounroll";
	ld.global.u8 	%rs223, [%rd76];
	add.s16 	%rs389, %rs223, %rs389;
	add.s64 	%rd76, %rd76, 256;
	add.s32 	%r223, %r223, 1;
	setp.ne.s32 	%p15, %r223, 0;
	@%p15 bra 	$L__BB6_41;
$L__BB6_42:
	// begin inline asm
	mov.u32 %r87, %laneid;
	// end inline asm
	cvt.u32.u16 	%r113, %rs389;
	and.b32  	%r89, %r113, 255;
	mov.b32 	%r90, 1;
	mov.b32 	%r111, 31;
	mov.b32 	%r112, -1;
	// begin inline asm
	shfl.sync.down.b32 %r88, %r89, %r90, %r111, %r112;
	// end inline asm
	setp.gt.s32 	%p16, %r87, 30;
	cvt.u16.u32 	%rs224, %r88;
	selp.b16 	%rs225, 0, %rs224, %p16;
	add.s16 	%rs226, %rs225, %rs389;
	cvt.u32.u16 	%r114, %rs226;
	and.b32  	%r94, %r114, 255;
	mov.b32 	%r95, 2;
	// begin inline asm
	shfl.sync.down.b32 %r93, %r94, %r95, %r111, %r112;
	// end inline asm
	setp.gt.s32 	%p17, %r87, 29;
	cvt.u16.u32 	%rs227, %r93;
	selp.b16 	%rs228, 0, %rs227, %p17;
	add.s16 	%rs229, %rs226, %rs228;
	cvt.u32.u16 	%r115, %rs229;
	and.b32  	%r99, %r115, 255;
	mov.b32 	%r100, 4;
	// begin inline asm
	shfl.sync.down.b32 %r98, %r99, %r100, %r111, %r112;
	// end inline asm
	setp.gt.s32 	%p18, %r87, 27;
	cvt.u16.u32 	%rs230, %r98;
	selp.b16 	%rs231, 0, %rs230, %p18;
	add.s16 	%rs232, %rs229, %rs231;
	cvt.u32.u16 	%r116, %rs232;
	and.b32  	%r104, %r116, 255;
	mov.b32 	%r105, 8;
	// begin inline asm
	shfl.sync.down.b32 %r103, %r104, %r105, %r111, %r112;
	// end inline asm
	setp.gt.s32 	%p19, %r87, 23;
	cvt.u16.u32 	%rs233, %r103;
	selp.b16 	%rs234, 0, %rs233, %p19;
	add.s16 	%rs235, %rs232, %rs234;
	cvt.u32.u16 	%r117, %rs235;
	and.b32  	%r109, %r117, 255;
	mov.b32 	%r110, 16;
	// begin inline asm
	shfl.sync.down.b32 %r108, %r109, %r110, %r111, %r112;
	// end inline asm
	setp.gt.s32 	%p20, %r87, 15;
	cvt.u16.u32 	%rs236, %r108;
	selp.b16 	%rs237, 0, %rs236, %p20;
	add.s16 	%rs390, %rs235, %rs237;
	setp.ne.s32 	%p21, %r87, 0;
	@%p21 bra 	$L__BB6_44;
	shr.u32 	%r118, %r25, 5;
	mov.u32 	%r119, _ZZN3cub18CUB_300001_SM_10006detail6reduce18DeviceReduceKernelINS2_10policy_hubIhyN4cuda3std3__44plusIhEEE10Policy1000EN6thrust24THRUST_300001_SM_1000_NS10device_ptrIhEEyS9_hNS7_10__identityEEEvT0_PT3_T1_NS0_13GridEvenShareISK_EET2_T4_E12temp_storage;
	add.s32 	%r120, %r119, %r118;
	st.shared.u8 	[%r120+8], %rs390;
$L__BB6_44:
	bar.sync 	0;
	setp.ne.s32 	%p22, %r25, 0;
	@%p22 bra 	$L__BB6_46;
	ld.shared.u8 	%rs238, [_ZZN3cub18CUB_300001_SM_10006detail6reduce18DeviceReduceKernelINS2_10policy_hubIhyN4cuda3std3__44plusIhEEE10Policy1000EN6thrust24THRUST_300001_SM_1000_NS10device_ptrIhEEyS9_hNS7_10__identityEEEvT0_PT3_T1_NS0_13GridEvenShareISK_EET2_T4_E12temp_storage+9];
	add.s16 	%rs239, %rs238, %rs390;
	ld.shared.u8 	%rs240, [_ZZN3cub18CUB_300001_SM_10006detail6reduce18DeviceReduceKernelINS2_10policy_hubIhyN4cuda3std3__44plusIhEEE10Policy1000EN6thrust24THRUST_300001_SM_1000_NS10device_ptrIhEEyS9_hNS7_10__identityEEEvT0_PT3_T1_NS0_13GridEvenShareISK_EET2_T4_E12temp_storage+10];
	add.s16 	%rs241, %rs239, %rs240;
	ld.shared.u8 	%rs242, [_ZZN3cub18CUB_300001_SM_10006detail6reduce18DeviceReduceKernelINS2_10policy_hubIhyN4cuda3std3__44plusIhEEE10Policy1000EN6thrust24THRUST_300001_SM_1000_NS10device_ptrIhEEyS9_hNS7_10__identityEEEvT0_PT3_T1_NS0_13GridEvenShareISK_EET2_T4_E12temp_storage+11];
	add.s16 	%rs243, %rs241, %rs242;
	ld.shared.u8 	%rs244, [_ZZN3cub18CUB_300001_SM_10006detail6reduce18DeviceReduceKernelINS2_10policy_hubIhyN4cuda3std3__44plusIhEEE10Policy1000EN6thrust24THRUST_300001_SM_1000_NS10device_ptrIhEEyS9_hNS7_10__identityEEEvT0_PT3_T1_NS0_13GridEvenShareISK_EET2_T4_E12temp_storage+12];
	add.s16 	%rs245, %rs243, %rs244;
	ld.shared.u8 	%rs246, [_ZZN3cub18CUB_300001_SM_10006detail6reduce18DeviceReduceKernelINS2_10policy_hubIhyN4cuda3std3__44plusIhEEE10Policy1000EN6thrust24THRUST_300001_SM_1000_NS10device_ptrIhEEyS9_hNS7_10__identityEEEvT0_PT3_T1_NS0_13GridEvenShareISK_EET2_T4_E12temp_storage+13];
	add.s16 	%rs247, %rs245, %rs246;
	ld.shared.u8 	%rs248, [_ZZN3cub18CUB_300001_SM_10006detail6reduce18DeviceReduceKernelINS2_10policy_hubIhyN4cuda3std3__44plusIhEEE10Policy1000EN6thrust24THRUST_300001_SM_1000_NS10device_ptrIhEEyS9_hNS7_10__identityEEEvT0_PT3_T1_NS0_13GridEvenShareISK_EET2_T4_E12temp_storage+14];
	add.s16 	%rs249, %rs247, %rs248;
	ld.shared.u8 	%rs250, [_ZZN3cub18CUB_300001_SM_10006detail6reduce18DeviceReduceKernelINS2_10policy_hubIhyN4cuda3std3__44plusIhEEE10Policy1000EN6thrust24THRUST_300001_SM_1000_NS10device_ptrIhEEyS9_hNS7_10__identityEEEvT0_PT3_T1_NS0_13GridEvenShareISK_EET2_T4_E12temp_storage+15];
	add.s16 	%rs390, %rs249, %rs250;
$L__BB6_46:
	mov.u32 	%r206, %tid.x;
	setp.ne.s32 	%p56, %r206, 0;
	@%p56 bra 	$L__BB6_48;
	ld.param.u64 	%rd70, [_ZN3cub18CUB_300001_SM_10006detail6reduce18DeviceReduceKernelINS2_10policy_hubIhyN4cuda3std3__44plusIhEEE10Policy1000EN6thrust24THRUST_300001_SM_1000_NS10device_ptrIhEEyS9_hNS7_10__identityEEEvT0_PT3_T1_NS0_13GridEvenShareISK_EET2_T4__param_1];
	mov.u32 	%r207, %ctaid.x;
	cvt.u64.u32 	%rd67, %r207;
	cvta.to.global.u64 	%rd68, %rd70;
	add.s64 	%rd69, %rd68, %rd67;
	st.global.u8 	[%rd69], %rs390;
$L__BB6_48:
	ret;

}
	// .globl	_ZN3cub18CUB_300001_SM_10006detail6reduce28DeviceReduceSingleTileKernelINS2_10policy_hubIhyN4cuda3std3__44plusIhEEE10Policy1000EPhSC_iS9_hhNS7_10__identityEEEvT0_T1_T2_T3_T4_T6_
.visible .entry _ZN3cub18CUB_300001_SM_10006detail6reduce28DeviceReduceSingleTileKernelINS2_10policy_hubIhyN4cuda3std3__44plusIhEEE10Policy1000EPhSC_iS9_hhNS7_10__identityEEEvT0_T1_T2_T3_T4_T6_(
	.param .u64 .ptr .align 1 _ZN3cub18CUB_300001_SM_10006detail6reduce28DeviceReduceSingleTileKernelINS2_10policy_hubIhyN4cuda3std3__44plusIhEEE10Policy1000EPhSC_iS9_hhNS7_10__identityEEEvT0_T1_T2_T3_T4_T6__param_0,
	.param .u64 .ptr .align 1 _ZN3cub18CUB_300001_SM_10006detail6reduce28DeviceReduceSingleTileKernelINS2_10policy_hubIhyN4cuda3std3__44plusIhEEE10Policy1000EPhSC_iS9_hhNS7_10__identityEEEvT0_T1_T2_T3_T4_T6__param_1,
	.param .u32 _ZN3cub18CUB_300001_SM_10006detail6reduce28DeviceReduceSingleTileKernelINS2_10policy_hubIhyN4cuda3std3__44plusIhEEE10Policy1000EPhSC_iS9_hhNS7_10__identityEEEvT0_T1_T2_T3_T4_T6__param_2,
	.param .align 1 .b8 _ZN3cub18CUB_300001_SM_10006detail6reduce28DeviceReduceSingleTileKernelINS2_10policy_hubIhyN4cuda3std3__44plusIhEEE10Policy1000EPhSC_iS9_hhNS7_10__identityEEEvT0_T1_T2_T3_T4_T6__param_3[1],
	.param .u8 _ZN3cub18CUB_300001_SM_10006detail6reduce28DeviceReduceSingleTileKernelINS2_10policy_hubIhyN4cuda3std3__44plusIhEEE10Policy1000EPhSC_iS9_hhNS7_10__identityEEEvT0_T1_T2_T3_T4_T6__param_4,
	.param .align 1 .b8 _ZN3cub18CUB_300001_SM_10006detail6reduce28DeviceReduceSingleTileKernelINS2_10policy_hubIhyN4cuda3std3__44plusIhEEE10Policy1000EPhSC_iS9_hhNS7_10__identityEEEvT0_T1_T2_T3_T4_T6__param_5[1]
)
.maxntid 256
.minnctapersm 1
{
	.reg .pred 	%p<97>;
	.reg .b16 	%rs<422>;
	.reg .b32 	%r<477>;
	.reg .b64 	%rd<147>;
	// demoted variable
	.shared .align 1 .b8 _ZZN3cub18CUB_300001_SM_10006detail6reduce28DeviceReduceSingleTileKernelINS2_10policy_hubIhyN4cuda3std3__44plusIhEEE10Policy1000EPhSC_iS9_hhNS7_10__identityEEEvT0_T1_T2_T3_T4_T6_E12temp_storage[17];
	ld.param.u64 	%rd16, [_ZN3cub18CUB_300001_SM_10006detail6reduce28DeviceReduceSingleTileKernelINS2_10policy_hubIhyN4cuda3std3__44plusIhEEE10Policy1000EPhSC_iS9_hhNS7_10__identityEEEvT0_T1_T2_T3_T4_T6__param_0];
	ld.param.u64 	%rd17, [_ZN3cub18CUB_300001_SM_10006detail6reduce28DeviceReduceSingleTileKernelINS2_10policy_hubIhyN4cuda3std3__44plusIhEEE10Policy1000EPhSC_iS9_hhNS7_10__identityEEEvT0_T1_T2_T3_T4_T6__param_1];
	ld.param.u32 	%r71, [_ZN3cub18CUB_300001_SM_10006detail6reduce28DeviceReduceSingleTileKernelINS2_10policy_hubIhyN4cuda3std3__44plusIhEEE10Policy1000EPhSC_iS9_hhNS7_10__identityEEEvT0_T1_T2_T3_T4_T6__param_2];
	ld.param.u8 	%rs54, [_ZN3cub18CUB_300001_SM_10006detail6reduce28DeviceReduceSingleTileKernelINS2_10policy_hubIhyN4cuda3std3__44plusIhEEE10Policy1000EPhSC_iS9_hhNS7_10__identityEEEvT0_T1_T2_T3_T4_T6__param_4];
	cvta.to.global.u64 	%rd1, %rd17;
	setp.ne.s32 	%p1, %r71, 0;
	@%p1 bra 	$L__BB7_3;
	mov.u32 	%r448, %tid.x;
	setp.ne.s32 	%p96, %r448, 0;
	@%p96 bra 	$L__BB7_75;
	st.global.u8 	[%rd1], %rs54;
	bra.uni 	$L__BB7_75;
$L__BB7_3:
	and.b64  	%rd18, %rd16, 3;
	setp.ne.s64 	%p2, %rd18, 0;
	@%p2 bra 	$L__BB7_39;
	setp.gt.s32 	%p49, %r71, 8191;
	@%p49 bra 	$L__BB7_22;
	mov.u32 	%r1, %tid.x;
	setp.ge.s32 	%p66, %r1, %r71;
	mov.b16 	%rs402, 0;
	mov.u32 	%r452, %r1;
	@%p66 bra 	$L__BB7_7;
	cvt.u64.u32 	%rd135, %r1;
	add.s64 	%rd134, %rd16, %rd135;
	// begin inline asm
	{   .reg .u8 datum;    ld.global.nc.u8 datum, [%rd134];    cvt.u16.u8 %rs402, datum;}
	// end inline asm
	add.s32 	%r452, %r1, 256;
$L__BB7_7:
	setp.ge.s32 	%p67, %r452, %r71;
	@%p67 bra 	$L__BB7_13;
	not.b32 	%r366, %r452;
	add.s32 	%r4, %r71, %r366;
	and.b32  	%r367, %r4, 768;
	setp.eq.s32 	%p68, %r367, 768;
	@%p68 bra 	$L__BB7_11;
	cvt.u64.u32 	%rd136, %r452;
	add.s64 	%rd143, %rd16, %rd136;
	shr.u32 	%r368, %r4, 8;
	add.s32 	%r369, %r368, 1;
	and.b32  	%r370, %r369, 3;
	neg.s32 	%r450, %r370;
$L__BB7_10:
	.pragma "nounroll";
	// begin inline asm
	{   .reg .u8 datum;    ld.global.nc.u8 datum, [%rd143];    cvt.u16.u8 %rs327, datum;}
	// end inline asm
	add.s16 	%rs402, %rs402, %rs327;
	add.s32 	%r452, %r452, 256;
	add.s64 	%rd143, %rd143, 256;
	add.s32 	%r450, %r450, 1;
	setp.ne.s32 	%p69, %r450, 0;
	@%p69 bra 	$L__BB7_10;
$L__BB7_11:
	setp.lt.u32 	%p70, %r4, 768;
	@%p70 bra 	$L__BB7_13;
$L__BB7_12:
	cvt.s64.s32 	%rd142, %r452;
	add.s64 	%rd138, %rd16, %rd142;
	// begin inline asm
	{   .reg .u8 datum;    ld.global.nc.u8 datum, [%rd138];    cvt.u16.u8 %rs328, datum;}
	// end inline asm
	add.s16 	%rs332, %rs402, %rs328;
	add.s64 	%rd139, %rd138, 256;
	// begin inline asm
	{   .reg .u8 datum;    ld.global.nc.u8 datum, [%rd139];    cvt.u16.u8 %rs329, datum;}
	// end inline asm
	add.s16 	%rs333, %rs332, %rs329;
	add.s64 	%rd140, %rd138, 512;
	// begin inline asm
	{   .reg .u8 datum;    ld.global.nc.u8 datum, [%rd140];    cvt.u16.u8 %rs330, datum;}
	// end inline asm
	add.s16 	%rs334, %rs333, %rs330;
	add.s64 	%rd141, %rd138, 768;
	// begin inline asm
	{   .reg .u8 datum;    ld.global.nc.u8 datum, [%rd141];    cvt.u16.u8 %rs331, datum;}
	// end inline asm
	add.s16 	%rs402, %rs334, %rs331;
	add.s32 	%r452, %r452, 1024;
	setp.lt.s32 	%p71, %r452, %r71;
	@%p71 bra 	$L__BB7_12;
$L__BB7_13:
	setp.lt.s32 	%p72, %r71, 256;
	@%p72 bra 	$L__BB7_18;
	// begin inline asm
	mov.u32 %r413, %laneid;
	// end inline asm
	cvt.u32.u16 	%r439, %rs402;
	and.b32  	%r415, %r439, 255;
	mov.b32 	%r416, 1;
	mov.b32 	%r437, 31;
	mov.b32 	%r438, -1;
	// begin inline asm
	shfl.sync.down.b32 %r414, %r415, %r416, %r437, %r438;
	// end inline asm
	setp.gt.s32 	%p88, %r413, 30;
	cvt.u16.u32 	%rs369, %r414;
	selp.b16 	%rs370, 0, %rs369, %p88;
	add.s16 	%rs371, %rs370, %rs402;
	cvt.u32.u16 	%r440, %rs371;
	and.b32  	%r420, %r440, 255;
	mov.b32 	%r421, 2;
	// begin inline asm
	shfl.sync.down.b32 %r419, %r420, %r421, %r437, %r438;
	// end inline asm
	setp.gt.s32 	%p89, %r413, 29;
	cvt.u16.u32 	%rs372, %r419;
	selp.b16 	%rs373, 0, %rs372, %p89;
	add.s16 	%rs374, %rs371, %rs373;
	cvt.u32.u16 	%r441, %rs374;
	and.b32  	%r425, %r441, 255;
	mov.b32 	%r426, 4;
	// begin inline asm
	shfl.sync.down.b32 %r424, %r425, %r426, %r437, %r438;
	// end inline asm
	setp.gt.s32 	%p90, %r413, 27;
	cvt.u16.u32 	%rs375, %r424;
	selp.b16 	%rs376, 0, %rs375, %p90;
	add.s16 	%rs377, %rs374, %rs376;
	cvt.u32.u16 	%r442, %rs377;
	and.b32  	%r430, %r442, 255;
	mov.b32 	%r431, 8;
	// begin inline asm
	shfl.sync.down.b32 %r429, %r430, %r431, %r437, %r438;
	// end inline asm
	setp.gt.s32 	%p91, %r413, 23;
	cvt.u16.u32 	%rs378, %r429;
	selp.b16 	%rs379, 0, %rs378, %p91;
	add.s16 	%rs380, %rs377, %rs379;
	cvt.u32.u16 	%r443, %rs380;
	and.b32  	%r435, %r443, 255;
	mov.b32 	%r436, 16;
	// begin inline asm
	shfl.sync.down.b32 %r434, %r435, %r436, %r437, %r438;
	// end inline asm
	setp.gt.s32 	%p92, %r413, 15;
	cvt.u16.u32 	%rs381, %r434;
	selp.b16 	%rs382, 0, %rs381, %p92;
	add.s16 	%rs421, %rs380, %rs382;
	setp.ne.s32 	%p93, %r413, 0;
	@%p93 bra 	$L__BB7_16;
	shr.u32 	%r444, %r1, 5;
	mov.u32 	%r445, _ZZN3cub18CUB_300001_SM_10006detail6reduce28DeviceReduceSingleTileKernelINS2_10policy_hubIhyN4cuda3std3__44plusIhEEE10Policy1000EPhSC_iS9_hhNS7_10__identityEEEvT0_T1_T2_T3_T4_T6_E12temp_storage;
	add.s32 	%r446, %r445, %r444;
	st.shared.u8 	[%r446+8], %rs421;
$L__BB7_16:
	bar.sync 	0;
	setp.ne.s32 	%p94, %r1, 0;
	@%p94 bra 	$L__BB7_73;
	ld.shared.u8 	%rs383, [_ZZN3cub18CUB_300001_SM_10006detail6reduce28DeviceReduceSingleTileKernelINS2_10policy_hubIhyN4cuda3std3__44plusIhEEE10Policy1000EPhSC_iS9_hhNS7_10__identityEEEvT0_T1_T2_T3_T4_T6_E12temp_storage+9];
	add.s16 	%rs384, %rs383, %rs421;
	ld.shared.u8 	%rs385, [_ZZN3cub18CUB_300001_SM_10006detail6reduce28DeviceReduceSingleTileKernelINS2_10policy_hubIhyN4cuda3std3__44plusIhEEE10Policy1000EPhSC_iS9_hhNS7_10__identityEEEvT0_T1_T2_T3_T4_T6_E12temp_storage+10];
	add.s16 	%rs386, %rs384, %rs385;
	ld.shared.u8 	%rs387, [_ZZN3cub18CUB_300001_SM_10006detail6reduce28DeviceReduceSingleTileKernelINS2_10policy_hubIhyN4cuda3std3__44plusIhEEE10Policy1000EPhSC_iS9_hhNS7_10__identityEEEvT0_T1_T2_T3_T4_T6_E12temp_storage+11];
	add.s16 	%rs388, %rs386, %rs387;
	ld.shared.u8 	%rs389, [_ZZN3cub18CUB_300001_SM_10006detail6reduce28DeviceReduceSingleTileKernelINS2_10policy_hubIhyN4cuda3std3__44plusIhEEE10Policy1000EPhSC_iS9_hhNS7_10__identityEEEvT0_T1_T2_T3_T4_T6_E12temp_storage+12];
	add.s16 	%rs390, %rs388, %rs389;
	ld.shared.u8 	%rs391, [_ZZN3cub18CUB_300001_SM_10006detail6reduce28DeviceReduceSingleTileKernelINS2_10policy_hubIhyN4cuda3std3__44plusIhEEE10Policy1000EPhSC_iS9_hhNS7_10__identityEEEvT0_T1_T2_T3_T4_T6_E12temp_storage+13];
	add.s16 	%rs392, %rs390, %rs391;
	ld.shared.u8 	%rs393, [_ZZN3cub18CUB_300001_SM_10006detail6reduce28DeviceReduceSingleTileKernelINS2_10policy_hubIhyN4cuda3std3__44plusIhEEE10Policy1000EPhSC_iS9_hhNS7_10__identityEEEvT0_T1_T2_T3_T4_T6_E12temp_storage+14];
	add.s16 	%rs394, %rs392, %rs393;
	ld.shared.u8 	%rs395, [_ZZN3cub18CUB_300001_SM_10006detail6reduce28DeviceReduceSingleTileKernelINS2_10policy_hubIhyN4cuda3std3__44plusIhEEE10Policy1000EPhSC_iS9_hhNS7_10__identityEEEvT0_T1_T2_T3_T4_T6_E12temp_storage+15];
	add.s16 	%rs421, %rs394, %rs395;
	bra.uni 	$L__BB7_73;
$L__BB7_18:
	// begin inline asm
	mov.u32 %r371, %laneid;
	// end inline asm
	and.b32  	%r397, %r1, 992;
	add.s32 	%r398, %r397, 32;
	setp.gt.s32 	%p73, %r398, %r71;
	not.b32 	%r399, %r397;
	add.s32 	%r400, %r71, %r399;
	selp.b32 	%r395, %r400, 31, %p73;
	cvt.u32.u16 	%r401, %rs402;
	and.b32  	%r373, %r401, 255;
	mov.b32 	%r374, 1;
	mov.b32 	%r396, -1;
	// begin inline asm
	shfl.sync.down.b32 %r372, %r373, %r374, %r395, %r396;
	// end inline asm
	setp.lt.s32 	%p74, %r371, %r395;
	cvt.u16.u32 	%rs335, %r372;
	selp.b16 	%rs336, %rs335, 0, %p74;
	add.s16 	%rs337, %rs336, %rs402;
	cvt.u32.u16 	%r402, %rs337;
	and.b32  	%r378, %r402, 255;
	mov.b32 	%r379, 2;
	// begin inline asm
	shfl.sync.down.b32 %r377, %r378, %r379, %r395, %r396;
	// end inline asm
	add.s32 	%r403, %r371, 2;
	setp.gt.s32 	%p75, %r403, %r395;
	cvt.u16.u32 	%rs338, %r377;
	selp.b16 	%rs339, 0, %rs338, %p75;
	add.s16 	%rs340, %rs337, %rs339;
	cvt.u32.u16 	%r404, %rs340;
	and.b32  	%r383, %r404, 255;
	mov.b32 	%r384, 4;
	// begin inline asm
	shfl.sync.down.b32 %r382, %r383, %r384, %r395, %r396;
	// end inline asm
	add.s32 	%r405, %r371, 4;
	setp.gt.s32 	%p76, %r405, %r395;
	cvt.u16.u32 	%rs341, %r382;
	selp.b16 	%rs342, 0, %rs341, %p76;
	add.s16 	%rs343, %rs340, %rs342;
	cvt.u32.u16 	%r406, %rs343;
	and.b32  	%r388, %r406, 255;
	mov.b32 	%r389, 8;
	// begin inline asm
	shfl.sync.down.b32 %r387, %r388, %r389, %r395, %r396;
	// end inline asm
	add.s32 	%r407, %r371, 8;
	setp.gt.s32 	%p77, %r407, %r395;
	cvt.u16.u32 	%rs344, %r387;
	selp.b16 	%rs345, 0, %rs344, %p77;
	add.s16 	%rs346, %rs343, %rs345;
	cvt.u32.u16 	%r408, %rs346;
	and.b32  	%r393, %r408, 255;
	mov.b32 	%r394, 16;
	// begin inline asm
	shfl.sync.down.b32 %r392, %r393, %r394, %r395, %r396;
	// end inline asm
	add.s32 	%r409, %r371, 16;
	setp.gt.s32 	%p78, %r409, %r395;
	cvt.u16.u32 	%rs347, %r392;
	selp.b16 	%rs348, 0, %rs347, %p78;
	add.s16 	%rs421, %rs346, %rs348;
	setp.ne.s32 	%p79, %r371, 0;
	@%p79 bra 	$L__BB7_20;
	shr.u32 	%r410, %r1, 5;
	mov.u32 	%r411, _ZZN3cub18CUB_300001_SM_10006detail6reduce28DeviceReduceSingleTileKernelINS2_10policy_hubIhyN4cuda3std3__44plusIhEEE10Policy1000EPhSC_iS9_hhNS7_10__identityEEEvT0_T1_T2_T3_T4_T6_E12temp_storage;
	add.s32 	%r412, %r411, %r410;
	st.shared.u8 	[%r412+8], %rs421;
$L__BB7_20:
	bar.sync 	0;
	setp.ne.s32 	%p80, %r1, 0;
	@%p80 bra 	$L__BB7_73;
	setp.gt.s32 	%p81, %r71, 32;
	ld.shared.u8 	%rs349, [_ZZN3cub18CUB_300001_SM_10006detail6reduce28DeviceReduceSingleTileKernelINS2_10policy_hubIhyN4cuda3std3__44plusIhEEE10Policy1000EPhSC_iS9_hhNS7_10__identityEEEvT0_T1_T2_T3_T4_T6_E12temp_storage+9];
	selp.b16 	%rs350, %rs349, 0, %p81;
	add.s16 	%rs351, %rs350, %rs421;
	setp.gt.s32 	%p82, %r71, 64;
	ld.shared.u8 	%rs352, [_ZZN3cub18CUB_300001_SM_10006detail6reduce28DeviceReduceSingleTileKernelINS2_10policy_hubIhyN4cuda3std3__44plusIhEEE10Policy1000EPhSC_iS9_hhNS7_10__identityEEEvT0_T1_T2_T3_T4_T6_E12temp_storage+10];
	selp.b16 	%rs353, %rs352, 0, %p82;
	add.s16 	%rs354, %rs351, %rs353;
	setp.gt.s32 	%p83, %r71, 96;
	ld.shared.u8 	%rs355, [_ZZN3cub18CUB_300001_SM_10006detail6reduce28DeviceReduceSingleTileKernelINS2_10policy_hubIhyN4cuda3std3__44plusIhEEE10Policy1000EPhSC_iS9_hhNS7_10__identityEEEvT0_T1_T2_T3_T4_T6_E12temp_storage+11];
	selp.b16 	%rs356, %rs355, 0, %p83;
	add.s16 	%rs357, %rs354, %rs356;
	setp.gt.s32 	%p84, %r71, 128;
	ld.shared.u8 	%rs358, [_ZZN3cub18CUB_300001_SM_10006detail6reduce28DeviceReduceSingleTileKernelINS2_10policy_hubIhyN4cuda3std3__44plusIhEEE10Policy1000EPhSC_iS9_hhNS7_10__identityEEEvT0_T1_T2_T3_T4_T6_E12temp_storage+12];
	selp.b16 	%rs359, %rs358, 0, %p84;
	add.s16 	%rs360, %rs357, %rs359;
	setp.gt.s32 	%p85, %r71, 160;
	ld.shared.u8 	%rs361, [_ZZN3cub18CUB_300001_SM_10006detail6reduce28DeviceReduceSingleTileKernelINS2_10policy_hubIhyN4cuda3std3__44plusIhEEE10Policy1000EPhSC_iS9_hhNS7_10__identityEEEvT0_T1_T2_T3_T4_T6_E12temp_storage+13];
	selp.b16 	%rs362, %rs361, 0, %p85;
	add.s16 	%rs363, %rs360, %rs362;
	setp.gt.s32 	%p86, %r71, 192;
	ld.shared.u8 	%rs364, [_ZZN3cub18CUB_300001_SM_10006detail6reduce28DeviceReduceSingleTileKernelINS2_10policy_hubIhyN4cuda3std3__44plusIhEEE10Policy1000EPhSC_iS9_hhNS7_10__identityEEEvT0_T1_T2_T3_T4_T6_E12temp_storage+14];
	selp.b16 	%rs365, %rs364, 0, %p86;
	add.s16 	%rs366, %rs363, %rs365;
	setp.gt.s32 	%p87, %r71, 224;
	ld.shared.u8 	%rs367, [_ZZN3cub18CUB_300001_SM_10006detail6reduce28DeviceReduceSingleTileKernelINS2_10policy_hubIhyN4cuda3std3__44plusIhEEE10Policy1000EPhSC_iS9_hhNS7_10__identityEEEvT0_T1_T2_T3_T4_T6_E12temp_storage+15];
	selp.b16 	%rs368, %rs367, 0, %p87;
	add.s16 	%rs421, %rs366, %rs368;
	bra.uni 	$L__BB7_73;
$L__BB7_22:
	mov.u32 	%r13, %tid.x;
	shl.b32 	%r205, %r13, 2;
	cvt.u64.u32 	%rd113, %r205;
	add.s64 	%rd105, %rd16, %rd113;
	// begin inline asm
	ld.global.nc.u32 %r196, [%rd105];
	// end inline asm
	shr.u32 	%r206, %r196, 8;
	shr.u32 	%r207, %r196, 16;
	shr.u32 	%r208, %r196, 24;
	add.s64 	%rd106, %rd105, 1024;
	// begin inline asm
	ld.global.nc.u32 %r197, [%rd106];
	// end inline asm
	shr.u32 	%r209, %r197, 8;
	shr.u32 	%r210, %r197, 16;
	shr.u32 	%r211, %r197, 24;
	add.s64 	%rd107, %rd105, 2048;
	// begin inline asm
	ld.global.nc.u32 %r198, [%rd107];
	// end inline asm
	shr.u32 	%r212, %r198, 8;
	shr.u32 	%r213, %r198, 16;
	shr.u32 	%r214, %r198, 24;
	add.s64 	%rd108, %rd105, 3072;
	// begin inline asm
	ld.global.nc.u32 %r199, [%rd108];
	// end inline asm
	shr.u32 	%r215, %r199, 8;
	shr.u32 	%r216, %r199, 16;
	shr.u32 	%r217, %r199, 24;
	add.s64 	%rd109, %rd105, 4096;
	// begin inline asm
	ld.global.nc.u32 %r200, [%rd109];
	// end inline asm
	shr.u32 	%r218, %r200, 8;
	shr.u32 	%r219, %r200, 16;
	shr.u32 	%r220, %r200, 24;
	add.s64 	%rd110, %rd105, 5120;
	// begin inline asm
	ld.global.nc.u32 %r201, [%rd110];
	// end inline asm
	shr.u32 	%r221, %r201, 8;
	shr.u32 	%r222, %r201, 16;
	shr.u32 	%r223, %r201, 24;
	add.s64 	%rd111, %rd105, 6144;
	// begin inline asm
	ld.global.nc.u32 %r202, [%rd111];
	// end inline asm
	shr.u32 	%r224, %r202, 8;
	shr.u32 	%r225, %r202, 16;
	shr.u32 	%r226, %r202, 24;
	add.s64 	%rd112, %rd105, 7168;
	// begin inline asm
	ld.global.nc.u32 %r203, [%rd112];
	// end inline asm
	shr.u32 	%r227, %r203, 8;
	shr.u32 	%r228, %r203, 16;
	shr.u32 	%r229, %r203, 24;
	add.s32 	%r230, %r206, %r196;
	add.s32 	%r231, %r208, %r207;
	add.s32 	%r232, %r209, %r197;
	add.s32 	%r233, %r211, %r210;
	add.s32 	%r234, %r212, %r198;
	add.s32 	%r235, %r214, %r213;
	add.s32 	%r236, %r215, %r199;
	add.s32 	%r237, %r217, %r216;
	add.s32 	%r238, %r218, %r200;
	add.s32 	%r239, %r220, %r219;
	add.s32 	%r240, %r221, %r201;
	add.s32 	%r241, %r223, %r222;
	add.s32 	%r242, %r224, %r202;
	add.s32 	%r243, %r226, %r225;
	add.s32 	%r244, %r227, %r203;
	add.s32 	%r245, %r229, %r228;
	add.s32 	%r246, %r231, %r230;
	add.s32 	%r247, %r233, %r232;
	add.s32 	%r248, %r235, %r234;
	add.s32 	%r249, %r237, %r236;
	add.s32 	%r250, %r239, %r238;
	add.s32 	%r251, %r241, %r240;
	add.s32 	%r252, %r243, %r242;
	add.s32 	%r253, %r245, %r244;
	add.s32 	%r254, %r247, %r246;
	add.s32 	%r255, %r249, %r248;
	add.s32 	%r256, %r251, %r250;
	add.s32 	%r257, %r253, %r252;
	add.s32 	%r258, %r255, %r254;
	add.s32 	%r259, %r257, %r256;
	add.s32 	%r455, %r259, %r258;
	setp.lt.u32 	%p50, %r71, 16384;
	mov.b32 	%r457, 8192;
	@%p50 bra 	$L__BB7_26;
	add.s32 	%r15, %r71, -8192;
	mov.b32 	%r457, 8192;
$L__BB7_24:
	and.b32  	%r269, %r455, 255;
	cvt.s64.s32 	%rd122, %r457;
	add.s64 	%rd114, %rd105, %rd122;
	// begin inline asm
	ld.global.nc.u32 %r261, [%rd114];
	// end inline asm
	shr.u32 	%r270, %r261, 8;
	shr.u32 	%r271, %r261, 16;
	shr.u32 	%r272, %r261, 24;
	add.s64 	%rd115, %rd114, 1024;
	// begin inline asm
	ld.global.nc.u32 %r262, [%rd115];
	// end inline asm
	shr.u32 	%r273, %r262, 8;
	shr.u32 	%r274, %r262, 16;
	shr.u32 	%r275, %r262, 24;
	add.s64 	%rd116, %rd114, 2048;
	// begin inline asm
	ld.global.nc.u32 %r263, [%rd116];
	// end inline asm
	shr.u32 	%r276, %r263, 8;
	shr.u32 	%r277, %r263, 16;
	shr.u32 	%r278, %r263, 24;
	add.s64 	%rd117, %rd114, 3072;
	// begin inline asm
	ld.global.nc.u32 %r264, [%rd117];
	// end inline asm
	shr.u32 	%r279, %r264, 8;
	shr.u32 	%r280, %r264, 16;
	shr.u32 	%r281, %r264, 24;
	add.s64 	%rd118, %rd114, 4096;
	// begin inline asm
	ld.global.nc.u32 %r265, [%rd118];
	// end inline asm
	shr.u32 	%r282, %r265, 8;
	shr.u32 	%r283, %r265, 16;
	shr.u32 	%r284, %r265, 24;
	add.s64 	%rd119, %rd114, 5120;
	// begin inline asm
	ld.global.nc.u32 %r266, [%rd119];
	// end inline asm
	shr.u32 	%r285, %r266, 8;
	shr.u32 	%r286, %r266, 16;
	shr.u32 	%r287, %r266, 24;
	add.s64 	%rd120, %rd114, 6144;
	// begin inline asm
	ld.global.nc.u32 %r267, [%rd120];
	// end inline asm
	shr.u32 	%r288, %r267, 8;
	shr.u32 	%r289, %r267, 16;
	shr.u32 	%r290, %r267, 24;
	add.s64 	%rd121, %rd114, 7168;
	// begin inline asm
	ld.global.nc.u32 %r268, [%rd121];
	// end inline asm
	shr.u32 	%r291, %r268, 8;
	shr.u32 	%r292, %r268, 16;
	shr.u32 	%r293, %r268, 24;
	add.s32 	%r294, %r261, %r269;
	add.s32 	%r295, %r271, %r270;
	add.s32 	%r296, %r262, %r272;
	add.s32 	%r297, %r274, %r273;
	add.s32 	%r298, %r263, %r275;
	add.s32 	%r299, %r277, %r276;
	add.s32 	%r300, %r264, %r278;
	add.s32 	%r301, %r280, %r279;
	add.s32 	%r302, %r265, %r281;
	add.s32 	%r303, %r283, %r282;
	add.s32 	%r304, %r266, %r284;
	add.s32 	%r305, %r286, %r285;
	add.s32 	%r306, %r267, %r287;
	add.s32 	%r307, %r289, %r288;
	add.s32 	%r308, %r268, %r290;
	add.s32 	%r309, %r292, %r291;
	add.s32 	%r310, %r295, %r294;
	add.s32 	%r311, %r297, %r296;
	add.s32 	%r312, %r299, %r298;
	add.s32 	%r313, %r301, %r300;
	add.s32 	%r314, %r303, %r302;
	add.s32 	%r315, %r305, %r304;
	add.s32 	%r316, %r307, %r306;
	add.s32 	%r317, %r309, %r308;
	add.s32 	%r318, %r311, %r310;
	add.s32 	%r319, %r313, %r312;
	add.s32 	%r320, %r315, %r314;
	add.s32 	%r321, %r317, %r316;
	add.s32 	%r322, %r319, %r318;
	add.s32 	%r323, %r321, %r320;
	add.s32 	%r324, %r323, %r322;
	add.s32 	%r455, %r293, %r324;
	sub.s32 	%r325, %r71, %r457;
	setp.lt.s32 	%p51, %r325, 8192;
	@%p51 bra 	$L__BB7_34;
	add.s32 	%r457, %r457, 8192;
	setp.le.s32 	%p52, %r457, %r15;
	@%p52 bra 	$L__BB7_24;
$L__BB7_26:
	cvt.u16.u32 	%rs407, %r455;
	setp.le.s32 	%p53, %r71, %r457;
	@%p53 bra 	$L__BB7_35;
	sub.s32 	%r22, %r71, %r457;
	setp.ge.s32 	%p54, %r13, %r22;
	@%p54 bra 	$L__BB7_35;
	not.b32 	%r326, %r13;
	add.s32 	%r327, %r71, %r326;
	sub.s32 	%r23, %r327, %r457;
	and.b32  	%r328, %r23, 768;
	setp.eq.s32 	%p55, %r328, 768;
	mov.u32 	%r461, %r13;
	@%p55 bra 	$L__BB7_31;
	add.s32 	%r459, %r13, %r457;
	shr.u32 	%r329, %r23, 8;
	add.s32 	%r330, %r329, 1;
	and.b32  	%r331, %r330, 3;
	neg.s32 	%r458, %r331;
	mov.u32 	%r461, %r13;
$L__BB7_30:
	.pragma "nounroll";
	cvt.u64.u32 	%rd124, %r459;
	add.s64 	%rd123, %rd16, %rd124;
	// begin inline asm
	{   .reg .u8 datum;    ld.global.nc.u8 datum, [%rd123];    cvt.u16.u8 %rs289, datum;}
	// end inline asm
	add.s16 	%rs407, %rs407, %rs289;
	add.s32 	%r461, %r461, 256;
	add.s32 	%r459, %r459, 256;
	add.s32 	%r458, %r458, 1;
	setp.ne.s32 	%p56, %r458, 0;
	@%p56 bra 	$L__BB7_30;
$L__BB7_31:
	setp.lt.u32 	%p57, %r23, 768;
	@%p57 bra 	$L__BB7_35;
	cvt.u64.u32 	%rd125, %r457;
	cvt.u64.u32 	%rd126, %r461;
	add.s64 	%rd127, %rd125, %rd126;
	add.s64 	%rd128, %rd127, %rd16;
	add.s64 	%rd144, %rd128, 512;
	add.s32 	%r462, %r461, %r457;
$L__BB7_33:
	cvt.u64.u32 	%rd133, %r462;
	add.s64 	%rd129, %rd16, %rd133;
	// begin inline asm
	{   .reg .u8 datum;    ld.global.nc.u8 datum, [%rd129];    cvt.u16.u8 %rs290, datum;}
	// end inline asm
	add.s16 	%rs294, %rs407, %rs290;
	add.s64 	%rd130, %rd144, -256;
	// begin inline asm
	{   .reg .u8 datum;    ld.global.nc.u8 datum, [%rd130];    cvt.u16.u8 %rs291, datum;}
	// end inline asm
	add.s16 	%rs295, %rs294, %rs291;
	// begin inline asm
	{   .reg .u8 datum;    ld.global.nc.u8 datum, [%rd144];    cvt.u16.u8 %rs292, datum;}
	// end inline asm
	add.s16 	%rs296, %rs295, %rs292;
	add.s64 	%rd132, %rd144, 256;
	// begin inline asm
	{   .reg .u8 datum;    ld.global.nc.u8 datum, [%rd132];    cvt.u16.u8 %rs293, datum;}
	// end inline asm
	add.s16 	%rs407, %rs296, %rs293;
	add.s32 	%r461, %r461, 1024;
	add.s64 	%rd144, %rd144, 1024;
	add.s32 	%r462, %r462, 1024;
	setp.lt.s32 	%p58, %r461, %r22;
	@%p58 bra 	$L__BB7_33;
	bra.uni 	$L__BB7_35;
$L__BB7_34:
	cvt.u16.u32 	%rs407, %r455;
$L__BB7_35:
	// begin inline asm
	mov.u32 %r332, %laneid;
	// end inline asm
	cvt.u32.u16 	%r358, %rs407;
	and.b32  	%r334, %r358, 255;
	mov.b32 	%r335, 1;
	mov.b32 	%r356, 31;
	mov.b32 	%r357, -1;
	// begin inline asm
	shfl.sync.down.b32 %r333, %r334, %r335, %r356, %r357;
	// end inline asm
	setp.gt.s32 	%p59, %r332, 30;
	cvt.u16.u32 	%rs297, %r333;
	selp.b16 	%rs298, 0, %rs297, %p59;
	add.s16 	%rs299, %rs298, %rs407;
	cvt.u32.u16 	%r359, %rs299;
	and.b32  	%r339, %r359, 255;
	mov.b32 	%r340, 2;
	// begin inline asm
	shfl.sync.down.b32 %r338, %r339, %r340, %r356, %r357;
	// end inline asm
	setp.gt.s32 	%p60, %r332, 29;
	cvt.u16.u32 	%rs300, %r338;
	selp.b16 	%rs301, 0, %rs300, %p60;
	add.s16 	%rs302, %rs299, %rs301;
	cvt.u32.u16 	%r360, %rs302;
	and.b32  	%r344, %r360, 255;
	mov.b32 	%r345, 4;
	// begin inline asm
	shfl.sync.down.b32 %r343, %r344, %r345, %r356, %r357;
	// end inline asm
	setp.gt.s32 	%p61, %r332, 27;
	cvt.u16.u32 	%rs303, %r343;
	selp.b16 	%rs304, 0, %rs303, %p61;
	add.s16 	%rs305, %rs302, %rs304;
	cvt.u32.u16 	%r361, %rs305;
	and.b32  	%r349, %r361, 255;
	mov.b32 	%r350, 8;
	// begin inline asm
	shfl.sync.down.b32 %r348, %r349, %r350, %r356, %r357;
	// end inline asm
	setp.gt.s32 	%p62, %r332, 23;
	cvt.u16.u32 	%rs306, %r348;
	selp.b16 	%rs307, 0, %rs306, %p62;
	add.s16 	%rs308, %rs305, %rs307;
	cvt.u32.u16 	%r362, %rs308;
	and.b32  	%r354, %r362, 255;
	mov.b32 	%r355, 16;
	// begin inline asm
	shfl.sync.down.b32 %r353, %r354, %r355, %r356, %r357;
	// end inline asm
	setp.gt.s32 	%p63, %r332, 15;
	cvt.u16.u32 	%rs309, %r353;
	selp.b16 	%rs310, 0, %rs309, %p63;
	add.s16 	%rs421, %rs308, %rs310;
	setp.ne.s32 	%p64, %r332, 0;
	@%p64 bra 	$L__BB7_37;
	shr.u32 	%r363, %r13, 5;
	mov.u32 	%r364, _ZZN3cub18CUB_300001_SM_10006detail6reduce28DeviceReduceSingleTileKernelINS2_10policy_hubIhyN4cuda3std3__44plusIhEEE10Policy1000EPhSC_iS9_hhNS7_10__identityEEEvT0_T1_T2_T3_T4_T6_E12temp_storage;
	add.s32 	%r365, %r364, %r363;
	st.shared.u8 	[%r365+8], %rs421;
$L__BB7_37:
	bar.sync 	0;
	setp.ne.s32 	%p65, %r13, 0;
	@%p65 bra 	$L__BB7_73;
	ld.shared.u8 	%rs311, [_ZZN3cub18CUB_300001_SM_10006detail6reduce28DeviceReduceSingleTileKernelINS2_10policy_hubIhyN4cuda3std3__44plusIhEEE10Policy1000EPhSC_iS9_hhNS7_10__identityEEEvT0_T1_T2_T3_T4_T6_E12temp_storage+9];
	add.s16 	%rs312, %rs311, %rs421;
	ld.shared.u8 	%rs313, [_ZZN3cub18CUB_300001_SM_10006detail6reduce28DeviceReduceSingleTileKernelINS2_10policy_hubIhyN4cuda3std3__44plusIhEEE10Policy1000EPhSC_iS9_hhNS7_10__identityEEEvT0_T1_T2_T3_T4_T6_E12temp_storage+10];
	add.s16 	%rs314, %rs312, %rs313;
	ld.shared.u8 	%rs315, [_ZZN3cub18CUB_300001_SM_10006detail6reduce28DeviceReduceSingleTileKernelINS2_10policy_hubIhyN4cuda3std3__44plusIhEEE10Policy1000EPhSC_iS9_hhNS7_10__identityEEEvT0_T1_T2_T3_T4_T6_E12temp_storage+11];
	add.s16 	%rs316, %rs314, %rs315;
	ld.shared.u8 	%rs317, [_ZZN3cub18CUB_300001_SM_10006detail6reduce28DeviceReduceSingleTileKernelINS2_10policy_hubIhyN4cuda3std3__44plusIhEEE10Policy1000EPhSC_iS9_hhNS7_10__identityEEEvT0_T1_T2_T3_T4_T6_E12temp_storage+12];
	add.s16 	%rs318, %rs316, %rs317;
	ld.shared.u8 	%rs319, [_ZZN3cub18CUB_300001_SM_10006detail6reduce28DeviceReduceSingleTileKernelINS2_10policy_hubIhyN4cuda3std3__44plusIhEEE10Policy1000EPhSC_iS9_hhNS7_10__identityEEEvT0_T1_T2_T3_T4_T6_E12temp_storage+13];
	add.s16 	%rs320, %rs318, %rs319;
	ld.shared.u8 	%rs321, [_ZZN3cub18CUB_300001_SM_10006detail6reduce28DeviceReduceSingleTileKernelINS2_10policy_hubIhyN4cuda3std3__44plusIhEEE10Policy1000EPhSC_iS9_hhNS7_10__identityEEEvT0_T1_T2_T3_T4_T6_E12temp_storage+14];
	add.s16 	%rs322, %rs320, %rs321;
	ld.shared.u8 	%rs323, [_ZZN3cub18CUB_300001_SM_10006detail6reduce28DeviceReduceSingleTileKernelINS2_10policy_hubIhyN4cuda3std3__44plusIhEEE10Policy1000EPhSC_iS9_hhNS7_10__identityEEEvT0_T1_T2_T3_T4_T6_E12temp_storage+15];
	add.s16 	%rs421, %rs322, %rs323;
	bra.uni 	$L__BB7_73;
$L__BB7_39:
	setp.gt.s32 	%p3, %r71, 8191;
	@%p3 bra 	$L__BB7_57;
	mov.u32 	%r38, %tid.x;
	setp.ge.s32 	%p20, %r38, %r71;
	mov.b16 	%rs413, 0;
	mov.u32 	%r467, %r38;
	@%p20 bra 	$L__BB7_42;
	cvt.u64.u32 	%rd97, %r38;
	add.s64 	%rd96, %rd16, %rd97;
	// begin inline asm
	{   .reg .u8 datum;    ld.global.nc.u8 datum, [%rd96];    cvt.u16.u8 %rs413, datum;}
	// end inline asm
	add.s32 	%r467, %r38, 256;
$L__BB7_42:
	setp.ge.s32 	%p21, %r467, %r71;
	@%p21 bra 	$L__BB7_48;
	not.b32 	%r115, %r467;
	add.s32 	%r41, %r71, %r115;
	and.b32  	%r116, %r41, 768;
	setp.eq.s32 	%p22, %r116, 768;
	@%p22 bra 	$L__BB7_46;
	cvt.u64.u32 	%rd98, %r467;
	add.s64 	%rd145, %rd16, %rd98;
	shr.u32 	%r117, %r41, 8;
	add.s32 	%r118, %r117, 1;
	and.b32  	%r119, %r118, 3;
	neg.s32 	%r465, %r119;
$L__BB7_45:
	.pragma "nounroll";
	// begin inline asm
	{   .reg .u8 datum;    ld.global.nc.u8 datum, [%rd145];    cvt.u16.u8 %rs219, datum;}
	// end inline asm
	add.s16 	%rs413, %rs413, %rs219;
	add.s32 	%r467, %r467, 256;
	add.s64 	%rd145, %rd145, 256;
	add.s32 	%r465, %r465, 1;
	setp.ne.s32 	%p23, %r465, 0;
	@%p23 bra 	$L__BB7_45;
$L__BB7_46:
	setp.lt.u32 	%p24, %r41, 768;
	@%p24 bra 	$L__BB7_48;
$L__BB7_47:
	cvt.s64.s32 	%rd104, %r467;
	add.s64 	%rd100, %rd16, %rd104;
	// begin inline asm
	{   .reg .u8 datum;    ld.global.nc.u8 datum, [%rd100];    cvt.u16.u8 %rs220, datum;}
	// end inline asm
	add.s16 	%rs224, %rs413, %rs220;
	add.s64 	%rd101, %rd100, 256;
	// begin inline asm
	{   .reg .u8 datum;    ld.global.nc.u8 datum, [%rd101];    cvt.u16.u8 %rs221, datum;}
	// end inline asm
	add.s16 	%rs225, %rs224, %rs221;
	add.s64 	%rd102, %rd100, 512;
	// begin inline asm
	{   .reg .u8 datum;    ld.global.nc.u8 datum, [%rd102];    cvt.u16.u8 %rs222, datum;}
	// end inline asm
	add.s16 	%rs226, %rs225, %rs222;
	add.s64 	%rd103, %rd100, 768;
	// begin inline asm
	{   .reg .u8 datum;    ld.global.nc.u8 datum, [%rd103];    cvt.u16.u8 %rs223, datum;}
	// end inline asm
	add.s16 	%rs413, %rs226, %rs223;
	add.s32 	%r467, %r467, 1024;
	setp.lt.s32 	%p25, %r467, %r71;
	@%p25 bra 	$L__BB7_47;
$L__BB7_48:
	setp.lt.s32 	%p26, %r71, 256;
	@%p26 bra 	$L__BB7_53;
	// begin inline asm
	mov.u32 %r162, %laneid;
	// end inline asm
	cvt.u32.u16 	%r188, %rs413;
	and.b32  	%r164, %r188, 255;
	mov.b32 	%r165, 1;
	mov.b32 	%r186, 31;
	mov.b32 	%r187, -1;
	// begin inline asm
	shfl.sync.down.b32 %r163, %r164, %r165, %r186, %r187;
	// end inline asm
	setp.gt.s32 	%p42, %r162, 30;
	cvt.u16.u32 	%rs261, %r163;
	selp.b16 	%rs262, 0, %rs261, %p42;
	add.s16 	%rs263, %rs262, %rs413;
	cvt.u32.u16 	%r189, %rs263;
	and.b32  	%r169, %r189, 255;
	mov.b32 	%r170, 2;
	// begin inline asm
	shfl.sync.down.b32 %r168, %r169, %r170, %r186, %r187;
	// end inline asm
	setp.gt.s32 	%p43, %r162, 29;
	cvt.u16.u32 	%rs264, %r168;
	selp.b16 	%rs265, 0, %rs264, %p43;
	add.s16 	%rs266, %rs263, %rs265;
	cvt.u32.u16 	%r190, %rs266;
	and.b32  	%r174, %r190, 255;
	mov.b32 	%r175, 4;
	// begin inline asm
	shfl.sync.down.b32 %r173, %r174, %r175, %r186, %r187;
	// end inline asm
	setp.gt.s32 	%p44, %r162, 27;
	cvt.u16.u32 	%rs267, %r173;
	selp.b16 	%rs268, 0, %rs267, %p44;
	add.s16 	%rs269, %rs266, %rs268;
	cvt.u32.u16 	%r191, %rs269;
	and.b32  	%r179, %r191, 255;
	mov.b32 	%r180, 8;
	// begin inline asm
	shfl.sync.down.b32 %r178, %r179, %r180, %r186, %r187;
	// end inline asm
	setp.gt.s32 	%p45, %r162, 23;
	cvt.u16.u32 	%rs270, %r178;
	selp.b16 	%rs271, 0, %rs270, %p45;
	add.s16 	%rs272, %rs269, %rs271;
	cvt.u32.u16 	%r192, %rs272;
	and.b32  	%r184, %r192, 255;
	mov.b32 	%r185, 16;
	// begin inline asm
	shfl.sync.down.b32 %r183, %r184, %r185, %r186, %r187;
	// end inline asm
	setp.gt.s32 	%p46, %r162, 15;
	cvt.u16.u32 	%rs273, %r183;
	selp.b16 	%rs274, 0, %rs273, %p46;
	add.s16 	%rs421, %rs272, %rs274;
	setp.ne.s32 	%p47, %r162, 0;
	@%p47 bra 	$L__BB7_51;
	shr.u32 	%r193, %r38, 5;
	mov.u32 	%r194, _ZZN3cub18CUB_300001_SM_10006detail6reduce28DeviceReduceSingleTileKernelINS2_10policy_hubIhyN4cuda3std3__44plusIhEEE10Policy1000EPhSC_iS9_hhNS7_10__identityEEEvT0_T1_T2_T3_T4_T6_E12temp_storage;
	add.s32 	%r195, %r194, %r193;
	st.shared.u8 	[%r195+8], %rs421;
$L__BB7_51:
	bar.sync 	0;
	setp.ne.s32 	%p48, %r38, 0;
	@%p48 bra 	$L__BB7_73;
	ld.shared.u8 	%rs275, [_ZZN3cub18CUB_300001_SM_10006detail6reduce28DeviceReduceSingleTileKernelINS2_10policy_hubIhyN4cuda3std3__44plusIhEEE10Policy1000EPhSC_iS9_hhNS7_10__identityEEEvT0_T1_T2_T3_T4_T6_E12temp_storage+9];
	add.s16 	%rs276, %rs275, %rs421;
	ld.shared.u8 	%rs277, [_ZZN3cub18CUB_300001_SM_10006detail6reduce28DeviceReduceSingleTileKernelINS2_10policy_hubIhyN4cuda3std3__44plusIhEEE10Policy1000EPhSC_iS9_hhNS7_10__identityEEEvT0_T1_T2_T3_T4_T6_E12temp_storage+10];
	add.s16 	%rs278, %rs276, %rs277;
	ld.shared.u8 	%rs279, [_ZZN3cub18CUB_300001_SM_10006detail6reduce28DeviceReduceSingleTileKernelINS2_10policy_hubIhyN4cuda3std3__44plusIhEEE10Policy1000EPhSC_iS9_hhNS7_10__identityEEEvT0_T1_T2_T3_T4_T6_E12temp_storage+11];
	add.s16 	%rs280, %rs278, %rs279;
	ld.shared.u8 	%rs281, [_ZZN3cub18CUB_300001_SM_10006detail6reduce28DeviceReduceSingleTileKernelINS2_10policy_hubIhyN4cuda3std3__44plusIhEEE10Policy1000EPhSC_iS9_hhNS7_10__identityEEEvT0_T1_T2_T3_T4_T6_E12temp_storage+12];
	add.s16 	%rs282, %rs280, %rs281;
	ld.shared.u8 	%rs283, [_ZZN3cub18CUB_300001_SM_10006detail6reduce28DeviceReduceSingleTileKernelINS2_10policy_hubIhyN4cuda3std3__44plusIhEEE10Policy1000EPhSC_iS9_hhNS7_10__identityEEEvT0_T1_T2_T3_T4_T6_E12temp_storage+13];
	add.s16 	%rs284, %rs282, %rs283;
	ld.shared.u8 	%rs285, [_ZZN3cub18CUB_300001_SM_10006detail6reduce28DeviceReduceSingleTileKernelINS2_10policy_hubIhyN4cuda3std3__44plusIhEEE10Policy1000EPhSC_iS9_hhNS7_10__identityEEEvT0_T1_T2_T3_T4_T6_E12temp_storage+14];
	add.s16 	%rs286, %rs284, %rs285;
	ld.shared.u8 	%rs287, [_ZZN3cub18CUB_300001_SM_10006detail6reduce28DeviceReduceSingleTileKernelINS2_10policy_hubIhyN4cuda3std3__44plusIhEEE10Policy1000EPhSC_iS9_hhNS7_10__identityEEEvT0_T1_T2_T3_T4_T6_E12temp_storage+15];
	add.s16 	%rs421, %rs286, %rs287;
	bra.uni 	$L__BB7_73;
$L__BB7_53:
	// begin inline asm
	mov.u32 %r120, %laneid;
	// end inline asm
	and.b32  	%r146, %r38, 992;
	add.s32 	%r147, %r146, 32;
	setp.gt.s32 	%p27, %r147, %r71;
	not.b32 	%r148, %r146;
	add.s32 	%r149, %r71, %r148;
	selp.b32 	%r144, %r149, 31, %p27;
	cvt.u32.u16 	%r150, %rs413;
	and.b32  	%r122, %r150, 255;
	mov.b32 	%r123, 1;
	mov.b32 	%r145, -1;
	// begin inline asm
	shfl.sync.down.b32 %r121, %r122, %r123, %r144, %r145;
	// end inline asm
	setp.lt.s32 	%p28, %r120, %r144;
	cvt.u16.u32 	%rs227, %r121;
	selp.b16 	%rs228, %rs227, 0, %p28;
	add.s16 	%rs229, %rs228, %rs413;
	cvt.u32.u16 	%r151, %rs229;
	and.b32  	%r127, %r151, 255;
	mov.b32 	%r128, 2;
	// begin inline asm
	shfl.sync.down.b32 %r126, %r127, %r128, %r144, %r145;
	// end inline asm
	add.s32 	%r152, %r120, 2;
	setp.gt.s32 	%p29, %r152, %r144;
	cvt.u16.u32 	%rs230, %r126;
	selp.b16 	%rs231, 0, %rs230, %p29;
	add.s16 	%rs232, %rs229, %rs231;
	cvt.u32.u16 	%r153, %rs232;
	and.b32  	%r132, %r153, 255;
	mov.b32 	%r133, 4;
	// begin inline asm
	shfl.sync.down.b32 %r131, %r132, %r133, %r144, %r145;
	// end inline asm
	add.s32 	%r154, %r120, 4;
	setp.gt.s32 	%p30, %r154, %r144;
	cvt.u16.u32 	%rs233, %r131;
	selp.b16 	%rs234, 0, %rs233, %p30;
	add.s16 	%rs235, %rs232, %rs234;
	cvt.u32.u16 	%r155, %rs235;
	and.b32  	%r137, %r155, 255;
	mov.b32 	%r138, 8;
	// begin inline asm
	shfl.sync.down.b32 %r136, %r137, %r138, %r144, %r145;
	// end inline asm
	add.s32 	%r156, %r120, 8;
	setp.gt.s32 	%p31, %r156, %r144;
	cvt.u16.u32 	%rs236, %r136;
	selp.b16 	%rs237, 0, %rs236, %p31;
	add.s16 	%rs238, %rs235, %rs237;
	cvt.u32.u16 	%r157, %rs238;
	and.b32  	%r142, %r157, 255;
	mov.b32 	%r143, 16;
	// begin inline asm
	shfl.sync.down.b32 %r141, %r142, %r143, %r144, %r145;
	// end inline asm
	add.s32 	%r158, %r120, 16;
	setp.gt.s32 	%p32, %r158, %r144;
	cvt.u16.u32 	%rs239, %r141;
	selp.b16 	%rs240, 0, %rs239, %p32;
	add.s16 	%rs421, %rs238, %rs240;
	setp.ne.s32 	%p33, %r120, 0;
	@%p33 bra 	$L__BB7_55;
	shr.u32 	%r159, %r38, 5;
	mov.u32 	%r160, _ZZN3cub18CUB_300001_SM_10006detail6reduce28DeviceReduceSingleTileKernelINS2_10policy_hubIhyN4cuda3std3__44plusIhEEE10Policy1000EPhSC_iS9_hhNS7_10__identityEEEvT0_T1_T2_T3_T4_T6_E12temp_storage;
	add.s32 	%r161, %r160, %r159;
	st.shared.u8 	[%r161+8], %rs421;
$L__BB7_55:
	bar.sync 	0;
	setp.ne.s32 	%p34, %r38, 0;
	@%p34 bra 	$L__BB7_73;
	setp.gt.s32 	%p35, %r71, 32;
	ld.shared.u8 	%rs241, [_ZZN3cub18CUB_300001_SM_10006detail6reduce28DeviceReduceSingleTileKernelINS2_10policy_hubIhyN4cuda3std3__44plusIhEEE10Policy1000EPhSC_iS9_hhNS7_10__identityEEEvT0_T1_T2_T3_T4_T6_E12temp_storage+9];
	selp.b16 	%rs242, %rs241, 0, %p35;
	add.s16 	%rs243, %rs242, %rs421;
	setp.gt.s32 	%p36, %r71, 64;
	ld.shared.u8 	%rs244, [_ZZN3cub18CUB_300001_SM_10006detail6reduce28DeviceReduceSingleTileKernelINS2_10policy_hubIhyN4cuda3std3__44plusIhEEE10Policy1000EPhSC_iS9_hhNS7_10__identityEEEvT0_T1_T2_T3_T4_T6_E12temp_storage+10];
	selp.b16 	%rs245, %rs244, 0, %p36;
	add.s16 	%rs246, %rs243, %rs245;
	setp.gt.s32 	%p37, %r71, 96;
	ld.shared.u8 	%rs247, [_ZZN3cub18CUB_300001_SM_10006detail6reduce28DeviceReduceSingleTileKernelINS2_10policy_hubIhyN4cuda3std3__44plusIhEEE10Policy1000EPhSC_iS9_hhNS7_10__identityEEEvT0_T1_T2_T3_T4_T6_E12temp_storage+11];
	selp.b16 	%rs248, %rs247, 0, %p37;
	add.s16 	%rs249, %rs246, %rs248;
	setp.gt.s32 	%p38, %r71, 128;
	ld.shared.u8 	%rs250, [_ZZN3cub18CUB_300001_SM_10006detail6reduce28DeviceReduceSingleTileKernelINS2_10policy_hubIhyN4cuda3std3__44plusIhEEE10Policy1000EPhSC_iS9_hhNS7_10__identityEEEvT0_T1_T2_T3_T4_T6_E12temp_storage+12];
	selp.b16 	%rs251, %rs250, 0, %p38;
	add.s16 	%rs252, %rs249, %rs251;
	setp.gt.s32 	%p39, %r71, 160;
	ld.shared.u8 	%rs253, [_ZZN3cub18CUB_300001_SM_10006detail6reduce28DeviceReduceSingleTileKernelINS2_10policy_hubIhyN4cuda3std3__44plusIhEEE10Policy1000EPhSC_iS9_hhNS7_10__identityEEEvT0_T1_T2_T3_T4_T6_E12temp_storage+13];
	selp.b16 	%rs254, %rs253, 0, %p39;
	add.s16 	%rs255, %rs252, %rs254;
	setp.gt.s32 	%p40, %r71, 192;
	ld.shared.u8 	%rs256, [_ZZN3cub18CUB_300001_SM_10006detail6reduce28DeviceReduceSingleTileKernelINS2_10policy_hubIhyN4cuda3std3__44plusIhEEE10Policy1000EPhSC_iS9_hhNS7_10__identityEEEvT0_T1_T2_T3_T4_T6_E12temp_storage+14];
	selp.b16 	%rs257, %rs256, 0, %p40;
	add.s16 	%rs258, %rs255, %rs257;
	setp.gt.s32 	%p41, %r71, 224;
	ld.shared.u8 	%rs259, [_ZZN3cub18CUB_300001_SM_10006detail6reduce28DeviceReduceSingleTileKernelINS2_10policy_hubIhyN4cuda3std3__44plusIhEEE10Policy1000EPhSC_iS9_hhNS7_10__identityEEEvT0_T1_T2_T3_T4_T6_E12temp_storage+15];
	selp.b16 	%rs260, %rs259, 0, %p41;
	add.s16 	%rs421, %rs258, %rs260;
	bra.uni 	$L__BB7_73;
$L__BB7_57:
	mov.u32 	%r50, %tid.x;
	cvt.u64.u32 	%rd51, %r50;
	add.s64 	%rd19, %rd16, %rd51;
	// begin inline asm
	{   .reg .u8 datum;    ld.global.nc.u8 datum, [%rd19];    cvt.u16.u8 %rs55, datum;}
	// end inline asm
	add.s64 	%rd20, %rd19, 256;
	// begin inline asm
	{   .reg .u8 datum;    ld.global.nc.u8 datum, [%rd20];    cvt.u16.u8 %rs56, datum;}
	// end inline asm
	add.s64 	%rd21, %rd19, 512;
	// begin inline asm
	{   .reg .u8 datum;    ld.global.nc.u8 datum, [%rd21];    cvt.u16.u8 %rs57, datum;}
	// end inline asm
	add.s64 	%rd22, %rd19, 768;
	// begin inline asm
	{   .reg .u8 datum;    ld.global.nc.u8 datum, [%rd22];    cvt.u16.u8 %rs58, datum;}
	// end inline asm
	add.s64 	%rd23, %rd19, 1024;
	// begin inline asm
	{   .reg .u8 datum;    ld.global.nc.u8 datum, [%rd23];    cvt.u16.u8 %rs59, datum;}
	// end inline asm
	add.s64 	%rd24, %rd19, 1280;
	// begin inline asm
	{   .reg .u8 datum;    ld.global.nc.u8 datum, [%rd24];    cvt.u16.u8 %rs60, datum;}
	// end inline asm
	add.s64 	%rd25, %rd19, 1536;
	// begin inline asm
	{   .reg .u8 datum;    ld.global.nc.u8 datum, [%rd25];    cvt.u16.u8 %rs61, datum;}
	// end inline asm
	add.s64 	%rd26, %rd19, 1792;
	// begin inline asm
	{   .reg .u8 datum;    ld.global.nc.u8 datum, [%rd26];    cvt.u16.u8 %rs62, datum;}
	// end inline asm
	add.s64 	%rd27, %rd19, 2048;
	// begin inline asm
	{   .reg .u8 datum;    ld.global.nc.u8 datum, [%rd27];    cvt.u16.u8 %rs63, datum;}
	// end inline asm
	add.s64 	%rd28, %rd19, 2304;
	// begin inline asm
	{   .reg .u8 datum;    ld.global.nc.u8 datum, [%rd28];    cvt.u16.u8 %rs64, datum;}
	// end inline asm
	add.s64 	%rd29, %rd19, 2560;
	// begin inline asm
	{   .reg .u8 datum;    ld.global.nc.u8 datum, [%rd29];    cvt.u16.u8 %rs65, datum;}
	// end inline asm
	add.s64 	%rd30, %rd19, 2816;
	// begin inline asm
	{   .reg .u8 datum;    ld.global.nc.u8 datum, [%rd30];    cvt.u16.u8 %rs66, datum;}
	// end inline asm
	add.s64 	%rd31, %rd19, 3072;
	// begin inline asm
	{   .reg .u8 datum;    ld.global.nc.u8 datum, [%rd31];    cvt.u16.u8 %rs67, datum;}
	// end inline asm
	add.s64 	%rd32, %rd19, 3328;
	// begin inline asm
	{   .reg .u8 datum;    ld.global.nc.u8 datum, [%rd32];    cvt.u16.u8 %rs68, datum;}
	// end inline asm
	add.s64 	%rd33, %rd19, 3584;
	// begin inline asm
	{   .reg .u8 datum;    ld.global.nc.u8 datum, [%rd33];    cvt.u16.u8 %rs69, datum;}
	// end inline asm
	add.s64 	%rd34, %rd19, 3840;
	// begin inline asm
	{   .reg .u8 datum;    ld.global.nc.u8 datum, [%rd34];    cvt.u16.u8 %rs70, datum;}
	// end inline asm
	add.s64 	%rd35, %rd19, 4096;
	// begin inline asm
	{   .reg .u8 datum;    ld.global.nc.u8 datum, [%rd35];    cvt.u16.u8 %rs71, datum;}
	// end inline asm
	add.s64 	%rd36, %rd19, 4352;
	// begin inline asm
	{   .reg .u8 datum;    ld.global.nc.u8 datum, [%rd36];    cvt.u16.u8 %rs72, datum;}
	// end inline asm
	add.s64 	%rd37, %rd19, 4608;
	// begin inline asm
	{   .reg .u8 datum;    ld.global.nc.u8 datum, [%rd37];    cvt.u16.u8 %rs73, datum;}
	// end inline asm
	add.s64 	%rd38, %rd19, 4864;
	// begin inline asm
	{   .reg .u8 datum;    ld.global.nc.u8 datum, [%rd38];    cvt.u16.u8 %rs74, datum;}
	// end inline asm
	add.s64 	%rd39, %rd19, 5120;
	// begin inline asm
	{   .reg .u8 datum;    ld.global.nc.u8 datum, [%rd39];    cvt.u16.u8 %rs75, datum;}
	// end inline asm
	add.s64 	%rd40, %rd19, 5376;
	// begin inline asm
	{   .reg .u8 datum;    ld.global.nc.u8 datum, [%rd40];    cvt.u16.u8 %rs76, datum;}
	// end inline asm
	add.s64 	%rd41, %rd19, 5632;
	// begin inline asm
	{   .reg .u8 datum;    ld.global.nc.u8 datum, [%rd41];    cvt.u16.u8 %rs77, datum;}
	// end inline asm
	add.s64 	%rd42, %rd19, 5888;
	// begin inline asm
	{   .reg .u8 datum;    ld.global.nc.u8 datum, [%rd42];    cvt.u16.u8 %rs78, datum;}
	// end inline asm
	add.s64 	%rd43, %rd19, 6144;
	// begin inline asm
	{   .reg .u8 datum;    ld.global.nc.u8 datum, [%rd43];    cvt.u16.u8 %rs79, datum;}
	// end inline asm
	add.s64 	%rd44, %rd19, 6400;
	// begin inline asm
	{   .reg .u8 datum;    ld.global.nc.u8 datum, [%rd44];    cvt.u16.u8 %rs80, datum;}
	// end inline asm
	add.s64 	%rd45, %rd19, 6656;
	// begin inline asm
	{   .reg .u8 datum;    ld.global.nc.u8 datum, [%rd45];    cvt.u16.u8 %rs81, datum;}
	// end inline asm
	add.s64 	%rd46, %rd19, 6912;
	// begin inline asm
	{   .reg .u8 datum;    ld.global.nc.u8 datum, [%rd46];    cvt.u16.u8 %rs82, datum;}
	// end inline asm
	add.s64 	%rd47, %rd19, 7168;
	// begin inline asm
	{   .reg .u8 datum;    ld.global.nc.u8 datum, [%rd47];    cvt.u16.u8 %rs83, datum;}
	// end inline asm
	add.s64 	%rd48, %rd19, 7424;
	// begin inline asm
	{   .reg .u8 datum;    ld.global.nc.u8 datum, [%rd48];    cvt.u16.u8 %rs84, datum;}
	// end inline asm
	add.s64 	%rd49, %rd19, 7680;
	// begin inline asm
	{   .reg .u8 datum;    ld.global.nc.u8 datum, [%rd49];    cvt.u16.u8 %rs85, datum;}
	// end inline asm
	add.s64 	%rd50, %rd19, 7936;
	// begin inline asm
	{   .reg .u8 datum;    ld.global.nc.u8 datum, [%rd50];    cvt.u16.u8 %rs86, datum;}
	// end inline asm
	add.s16 	%rs87, %rs56, %rs55;
	add.s16 	%rs88, %rs58, %rs57;
	add.s16 	%rs89, %rs60, %rs59;
	add.s16 	%rs90, %rs62, %rs61;
	add.s16 	%rs91, %rs64, %rs63;
	add.s16 	%rs92, %rs66, %rs65;
	add.s16 	%rs93, %rs68, %rs67;
	add.s16 	%rs94, %rs70, %rs69;
	add.s16 	%rs95, %rs72, %rs71;
	add.s16 	%rs96, %rs74, %rs73;
	add.s16 	%rs97, %rs76, %rs75;
	add.s16 	%rs98, %rs78, %rs77;
	add.s16 	%rs99, %rs80, %rs79;
	add.s16 	%rs100, %rs82, %rs81;
	add.s16 	%rs101, %rs84, %rs83;
	add.s16 	%rs102, %rs86, %rs85;
	add.s16 	%rs103, %rs88, %rs87;
	add.s16 	%rs104, %rs90, %rs89;
	add.s16 	%rs105, %rs92, %rs91;
	add.s16 	%rs106, %rs94, %rs93;
	add.s16 	%rs107, %rs96, %rs95;
	add.s16 	%rs108, %rs98, %rs97;
	add.s16 	%rs109, %rs100, %rs99;
	add.s16 	%rs110, %rs102, %rs101;
	add.s16 	%rs111, %rs104, %rs103;
	add.s16 	%rs112, %rs106, %rs105;
	add.s16 	%rs113, %rs108, %rs107;
	add.s16 	%rs114, %rs110, %rs109;
	add.s16 	%rs115, %rs112, %rs111;
	add.s16 	%rs116, %rs114, %rs113;
	add.s16 	%rs420, %rs116, %rs115;
	setp.lt.u32 	%p4, %r71, 16384;
	mov.b32 	%r470, 8192;
	@%p4 bra 	$L__BB7_61;
	add.s32 	%r51, %r71, -8192;
	mov.b32 	%r470, 8192;
$L__BB7_59:
	cvt.s64.s32 	%rd84, %r470;
	add.s64 	%rd52, %rd19, %rd84;
	// begin inline asm
	{   .reg .u8 datum;    ld.global.nc.u8 datum, [%rd52];    cvt.u16.u8 %rs117, datum;}
	// end inline asm
	add.s64 	%rd53, %rd52, 256;
	// begin inline asm
	{   .reg .u8 datum;    ld.global.nc.u8 datum, [%rd53];    cvt.u16.u8 %rs118, datum;}
	// end inline asm
	add.s64 	%rd54, %rd52, 512;
	// begin inline asm
	{   .reg .u8 datum;    ld.global.nc.u8 datum, [%rd54];    cvt.u16.u8 %rs119, datum;}
	// end inline asm
	add.s64 	%rd55, %rd52, 768;
	// begin inline asm
	{   .reg .u8 datum;    ld.global.nc.u8 datum, [%rd55];    cvt.u16.u8 %rs120, datum;}
	// end inline asm
	add.s64 	%rd56, %rd52, 1024;
	// begin inline asm
	{   .reg .u8 datum;    ld.global.nc.u8 datum, [%rd56];    cvt.u16.u8 %rs121, datum;}
	// end inline asm
	add.s64 	%rd57, %rd52, 1280;
	// begin inline asm
	{   .reg .u8 datum;    ld.global.nc.u8 datum, [%rd57];    cvt.u16.u8 %rs122, datum;}
	// end inline asm
	add.s64 	%rd58, %rd52, 1536;
	// begin inline asm
	{   .reg .u8 datum;    ld.global.nc.u8 datum, [%rd58];    cvt.u16.u8 %rs123, datum;}
	// end inline asm
	add.s64 	%rd59, %rd52, 1792;
	// begin inline asm
	{   .reg .u8 datum;    ld.global.nc.u8 datum, [%rd59];    cvt.u16.u8 %rs124, datum;}
	// end inline asm
	add.s64 	%rd60, %rd52, 2048;
	// begin inline asm
	{   .reg .u8 datum;    ld.global.nc.u8 datum, [%rd60];    cvt.u16.u8 %rs125, datum;}
	// end inline asm
	add.s64 	%rd61, %rd52, 2304;
	// begin inline asm
	{   .reg .u8 datum;    ld.global.nc.u8 datum, [%rd61];    cvt.u16.u8 %rs126, datum;}
	// end inline asm
	add.s64 	%rd62, %rd52, 2560;
	// begin inline asm
	{   .reg .u8 datum;    ld.global.nc.u8 datum, [%rd62];    cvt.u16.u8 %rs127, datum;}
	// end inline asm
	add.s64 	%rd63, %rd52, 2816;
	// begin inline asm
	{   .reg .u8 datum;    ld.global.nc.u8 datum, [%rd63];    cvt.u16.u8 %rs128, datum;}
	// end inline asm
	add.s64 	%rd64, %rd52, 3072;
	// begin inline asm
	{   .reg .u8 datum;    ld.global.nc.u8 datum, [%rd64];    cvt.u16.u8 %rs129, datum;}
	// end inline asm
	add.s64 	%rd65, %rd52, 3328;
	// begin inline asm
	{   .reg .u8 datum;    ld.global.nc.u8 datum, [%rd65];    cvt.u16.u8 %rs130, datum;}
	// end inline asm
	add.s64 	%rd66, %rd52, 3584;
	// begin inline asm
	{   .reg .u8 datum;    ld.global.nc.u8 datum, [%rd66];    cvt.u16.u8 %rs131, datum;}
	// end inline asm
	add.s64 	%rd67, %rd52, 3840;
	// begin inline asm
	{   .reg .u8 datum;    ld.global.nc.u8 datum, [%rd67];    cvt.u16.u8 %rs132, datum;}
	// end inline asm
	add.s64 	%rd68, %rd52, 4096;
	// begin inline asm
	{   .reg .u8 datum;    ld.global.nc.u8 datum, [%rd68];    cvt.u16.u8 %rs133, datum;}
	// end inline asm
	add.s64 	%rd69, %rd52, 4352;
	// begin inline asm
	{   .reg .u8 datum;    ld.global.nc.u8 datum, [%rd69];    cvt.u16.u8 %rs134, datum;}
	// end inline asm
	add.s64 	%rd70, %rd52, 4608;
	// begin inline asm
	{   .reg .u8 datum;    ld.global.nc.u8 datum, [%rd70];    cvt.u16.u8 %rs135, datum;}
	// end inline asm
	add.s64 	%rd71, %rd52, 4864;
	// begin inline asm
	{   .reg .u8 datum;    ld.global.nc.u8 datum, [%rd71];    cvt.u16.u8 %rs136, datum;}
	// end inline asm
	add.s64 	%rd72, %rd52, 5120;
	// begin inline asm
	{   .reg .u8 datum;    ld.global.nc.u8 datum, [%rd72];    cvt.u16.u8 %rs137, datum;}
	// end inline asm
	add.s64 	%rd73, %rd52, 5376;
	// begin inline asm
	{   .reg .u8 datum;    ld.global.nc.u8 datum, [%rd73];    cvt.u16.u8 %rs138, datum;}
	// end inline asm
	add.s64 	%rd74, %rd52, 5632;
	// begin inline asm
	{   .reg .u8 datum;    ld.global.nc.u8 datum, [%rd74];    cvt.u16.u8 %rs139, datum;}
	// end inline asm
	add.s64 	%rd75, %rd52, 5888;
	// begin inline asm
	{   .reg .u8 datum;    ld.global.nc.u8 datum, [%rd75];    cvt.u16.u8 %rs140, datum;}
	// end inline asm
	add.s64 	%rd76, %rd52, 6144;
	// begin inline asm
	{   .reg .u8 datum;    ld.global.nc.u8 datum, [%rd76];    cvt.u16.u8 %rs141, datum;}
	// end inline asm
	add.s64 	%rd77, %rd52, 6400;
	// begin inline asm
	{   .reg .u8 datum;    ld.global.nc.u8 datum, [%rd77];    cvt.u16.u8 %rs142, datum;}
	// end inline asm
	add.s64 	%rd78, %rd52, 6656;
	// begin inline asm
	{   .reg .u8 datum;    ld.global.nc.u8 datum, [%rd78];    cvt.u16.u8 %rs143, datum;}
	// end inline asm
	add.s64 	%rd79, %rd52, 6912;
	// begin inline asm
	{   .reg .u8 datum;    ld.global.nc.u8 datum, [%rd79];    cvt.u16.u8 %rs144, datum;}
	// end inline asm
	add.s64 	%rd80, %rd52, 7168;
	// begin inline asm
	{   .reg .u8 datum;    ld.global.nc.u8 datum, [%rd80];    cvt.u16.u8 %rs145, datum;}
	// end inline asm
	add.s64 	%rd81, %rd52, 7424;
	// begin inline asm
	{   .reg .u8 datum;    ld.global.nc.u8 datum, [%rd81];    cvt.u16.u8 %rs146, datum;}
	// end inline asm
	add.s64 	%rd82, %rd52, 7680;
	// begin inline asm
	{   .reg .u8 datum;    ld.global.nc.u8 datum, [%rd82];    cvt.u16.u8 %rs147, datum;}
	// end inline asm
	add.s64 	%rd83, %rd52, 7936;
	// begin inline asm
	{   .reg .u8 datum;    ld.global.nc.u8 datum, [%rd83];    cvt.u16.u8 %rs148, datum;}
	// end inline asm
	add.s16 	%rs149, %rs420, %rs117;
	add.s16 	%rs150, %rs119, %rs118;
	add.s16 	%rs151, %rs121, %rs120;
	add.s16 	%rs152, %rs123, %rs122;
	add.s16 	%rs153, %rs125, %rs124;
	add.s16 	%rs154, %rs127, %rs126;
	add.s16 	%rs155, %rs129, %rs128;
	add.s16 	%rs156, %rs131, %rs130;
	add.s16 	%rs157, %rs133, %rs132;
	add.s16 	%rs158, %rs135, %rs134;
	add.s16 	%rs159, %rs137, %rs136;
	add.s16 	%rs160, %rs139, %rs138;
	add.s16 	%rs161, %rs141, %rs140;
	add.s16 	%rs162, %rs143, %rs142;
	add.s16 	%rs163, %rs145, %rs144;
	add.s16 	%rs164, %rs147, %rs146;
	add.s16 	%rs165, %rs149, %rs150;
	add.s16 	%rs166, %rs152, %rs151;
	add.s16 	%rs167, %rs154, %rs153;
	add.s16 	%rs168, %rs156, %rs155;
	add.s16 	%rs169, %rs158, %rs157;
	add.s16 	%rs170, %rs160, %rs159;
	add.s16 	%rs171, %rs162, %rs161;
	add.s16 	%rs172, %rs164, %rs163;
	add.s16 	%rs173, %rs165, %rs166;
	add.s16 	%rs174, %rs168, %rs167;
	add.s16 	%rs175, %rs170, %rs169;
	add.s16 	%rs176, %rs172, %rs171;
	add.s16 	%rs177, %rs173, %rs174;
	add.s16 	%rs178, %rs176, %rs175;
	add.s16 	%rs179, %rs177, %rs178;
	add.s16 	%rs420, %rs179, %rs148;
	sub.s32 	%r74, %r71, %r470;
	setp.lt.s32 	%p5, %r74, 8192;
	@%p5 bra 	$L__BB7_69;
	add.s32 	%r470, %r470, 8192;
	setp.le.s32 	%p6, %r470, %r51;
	@%p6 bra 	$L__BB7_59;
$L__BB7_61:
	setp.le.s32 	%p7, %r71, %r470;
	@%p7 bra 	$L__BB7_69;
	sub.s32 	%r55, %r71, %r470;
	setp.ge.s32 	%p8, %r50, %r55;
	@%p8 bra 	$L__BB7_69;
	not.b32 	%r75, %r50;
	add.s32 	%r76, %r71, %r75;
	sub.s32 	%r56, %r76, %r470;
	and.b32  	%r77, %r56, 768;
	setp.eq.s32 	%p9, %r77, 768;
	mov.u32 	%r474, %r50;
	@%p9 bra 	$L__BB7_66;
	add.s32 	%r472, %r50, %r470;
	shr.u32 	%r78, %r56, 8;
	add.s32 	%r79, %r78, 1;
	and.b32  	%r80, %r79, 3;
	neg.s32 	%r471, %r80;
	mov.u32 	%r474, %r50;
$L__BB7_65:
	.pragma "nounroll";
	cvt.u64.u32 	%rd86, %r472;
	add.s64 	%rd85, %rd16, %rd86;
	// begin inline asm
	{   .reg .u8 datum;    ld.global.nc.u8 datum, [%rd85];    cvt.u16.u8 %rs181, datum;}
	// end inline asm
	add.s16 	%rs420, %rs420, %rs181;
	add.s32 	%r474, %r474, 256;
	add.s32 	%r472, %r472, 256;
	add.s32 	%r471, %r471, 1;
	setp.ne.s32 	%p10, %r471, 0;
	@%p10 bra 	$L__BB7_65;
$L__BB7_66:
	setp.lt.u32 	%p11, %r56, 768;
	@%p11 bra 	$L__BB7_69;
	cvt.u64.u32 	%rd87, %r470;
	cvt.u64.u32 	%rd88, %r474;
	add.s64 	%rd89, %rd87, %rd88;
	add.s64 	%rd90, %rd89, %rd16;
	add.s64 	%rd146, %rd90, 512;
	add.s32 	%r475, %r474, %r470;
$L__BB7_68:
	cvt.u64.u32 	%rd95, %r475;
	add.s64 	%rd91, %rd16, %rd95;
	// begin inline asm
	{   .reg .u8 datum;    ld.global.nc.u8 datum, [%rd91];    cvt.u16.u8 %rs182, datum;}
	// end inline asm
	add.s16 	%rs186, %rs420, %rs182;
	add.s64 	%rd92, %rd146, -256;
	// begin inline asm
	{   .reg .u8 datum;    ld.global.nc.u8 datum, [%rd92];    cvt.u16.u8 %rs183, datum;}
	// end inline asm
	add.s16 	%rs187, %rs186, %rs183;
	// begin inline asm
	{   .reg .u8 datum;    ld.global.nc.u8 datum, [%rd146];    cvt.u16.u8 %rs184, datum;}
	// end inline asm
	add.s16 	%rs188, %rs187, %rs184;
	add.s64 	%rd94, %rd146, 256;
	// begin inline asm
	{   .reg .u8 datum;    ld.global.nc.u8 datum, [%rd94];    cvt.u16.u8 %rs185, datum;}
	// end inline asm
	add.s16 	%rs420, %rs188, %rs185;
	add.s32 	%r474, %r474, 1024;
	add.s64 	%rd146, %rd146, 1024;
	add.s32 	%r475, %r475, 1024;
	setp.lt.s32 	%p12, %r474, %r55;
	@%p12 bra 	$L__BB7_68;
$L__BB7_69:
	// begin inline asm
	mov.u32 %r81, %laneid;
	// end inline asm
	cvt.u32.u16 	%r107, %rs420;
	and.b32  	%r83, %r107, 255;
	mov.b32 	%r84, 1;
	mov.b32 	%r105, 31;
	mov.b32 	%r106, -1;
	// begin inline asm
	shfl.sync.down.b32 %r82, %r83, %r84, %r105, %r106;
	// end inline asm
	setp.gt.s32 	%p13, %r81, 30;
	cvt.u16.u32 	%rs189, %r82;
	selp.b16 	%rs190, 0, %rs189, %p13;
	add.s16 	%rs191, %rs190, %rs420;
	cvt.u32.u16 	%r108, %rs191;
	and.b32  	%r88, %r108, 255;
	mov.b32 	%r89, 2;
	// begin inline asm
	shfl.sync.down.b32 %r87, %r88, %r89, %r105, %r106;
	// end inline asm
	setp.gt.s32 	%p14, %r81, 29;
	cvt.u16.u32 	%rs192, %r87;
	selp.b16 	%rs193, 0, %rs192, %p14;
	add.s16 	%rs194, %rs191, %rs193;
	cvt.u32.u16 	%r109, %rs194;
	and.b32  	%r93, %r109, 255;
	mov.b32 	%r94, 4;
	// begin inline asm
	shfl.sync.down.b32 %r92, %r93, %r94, %r105, %r106;
	// end inline asm
	setp.gt.s32 	%p15, %r81, 27;
	cvt.u16.u32 	%rs195, %r92;
	selp.b16 	%rs196, 0, %rs195, %p15;
	add.s16 	%rs197, %rs194, %rs196;
	cvt.u32.u16 	%r110, %rs197;
	and.b32  	%r98, %r110, 255;
	mov.b32 	%r99, 8;
	// begin inline asm
	shfl.sync.down.b32 %r97, %r98, %r99, %r105, %r106;
	// end inline asm
	setp.gt.s32 	%p16, %r81, 23;
	cvt.u16.u32 	%rs198, %r97;
	selp.b16 	%rs199, 0, %rs198, %p16;
	add.s16 	%rs200, %rs197, %rs199;
	cvt.u32.u16 	%r111, %rs200;
	and.b32  	%r103, %r111, 255;
	mov.b32 	%r104, 16;
	// begin inline asm
	shfl.sync.down.b32 %r102, %r103, %r104, %r105, %r106;
	// end inline asm
	setp.gt.s32 	%p17, %r81, 15;
	cvt.u16.u32 	%rs201, %r102;
	selp.b16 	%rs202, 0, %rs201, %p17;
	add.s16 	%rs421, %rs200, %rs202;
	setp.ne.s32 	%p18, %r81, 0;
	@%p18 bra 	$L__BB7_71;
	shr.u32 	%r112, %r50, 5;
	mov.u32 	%r113, _ZZN3cub18CUB_300001_SM_10006detail6reduce28DeviceReduceSingleTileKernelINS2_10policy_hubIhyN4cuda3std3__44plusIhEEE10Policy1000EPhSC_iS9_hhNS7_10__identityEEEvT0_T1_T2_T3_T4_T6_E12temp_storage;
	add.s32 	%r114, %r113, %r112;
	st.shared.u8 	[%r114+8], %rs421;
$L__BB7_71:
	bar.sync 	0;
	setp.ne.s32 	%p19, %r50, 0;
	@%p19 bra 	$L__BB7_73;
	ld.shared.u8 	%rs203, [_ZZN3cub18CUB_300001_SM_10006detail6reduce28DeviceReduceSingleTileKernelINS2_10policy_hubIhyN4cuda3std3__44plusIhEEE10Policy1000EPhSC_iS9_hhNS7_10__identityEEEvT0_T1_T2_T3_T4_T6_E12temp_storage+9];
	add.s16 	%rs204, %rs203, %rs421;
	ld.shared.u8 	%rs205, [_ZZN3cub18CUB_300001_SM_10006detail6reduce28DeviceReduceSingleTileKernelINS2_10policy_hubIhyN4cuda3std3__44plusIhEEE10Policy1000EPhSC_iS9_hhNS7_10__identityEEEvT0_T1_T2_T3_T4_T6_E12temp_storage+10];
	add.s16 	%rs206, %rs204, %rs205;
	ld.shared.u8 	%rs207, [_ZZN3cub18CUB_300001_SM_10006detail6reduce28DeviceReduceSingleTileKernelINS2_10policy_hubIhyN4cuda3std3__44plusIhEEE10Policy1000EPhSC_iS9_hhNS7_10__identityEEEvT0_T1_T2_T3_T4_T6_E12temp_storage+11];
	add.s16 	%rs208, %rs206, %rs207;
	ld.shared.u8 	%rs209, [_ZZN3cub18CUB_300001_SM_10006detail6reduce28DeviceReduceSingleTileKernelINS2_10policy_hubIhyN4cuda3std3__44plusIhEEE10Policy1000EPhSC_iS9_hhNS7_10__identityEEEvT0_T1_T2_T3_T4_T6_E12temp_storage+12];
	add.s16 	%rs210, %rs208, %rs209;
	ld.shared.u8 	%rs211, [_ZZN3cub18CUB_300001_SM_10006detail6reduce28DeviceReduceSingleTileKernelINS2_10policy_hubIhyN4cuda3std3__44plusIhEEE10Policy1000EPhSC_iS9_hhNS7_10__identityEEEvT0_T1_T2_T3_T4_T6_E12temp_storage+13];
	add.s16 	%rs212, %rs210, %rs211;
	ld.shared.u8 	%rs213, [_ZZN3cub18CUB_300001_SM_10006detail6reduce28DeviceReduceSingleTileKernelINS2_10policy_hubIhyN4cuda3std3__44plusIhEEE10Policy1000EPhSC_iS9_hhNS7_10__identityEEEvT0_T1_T2_T3_T4_T6_E12temp_storage+14];
	add.s16 	%rs214, %rs212, %rs213;
	ld.shared.u8 	%rs215, [_ZZN3cub18CUB_300001_SM_10006detail6reduce28DeviceReduceSingleTileKernelINS2_10policy_hubIhyN4cuda3std3__44plusIhEEE10Policy1000EPhSC_iS9_hhNS7_10__identityEEEvT0_T1_T2_T3_T4_T6_E12temp_storage+15];
	add.s16 	%rs421, %rs214, %rs215;
$L__BB7_73:
	mov.u32 	%r447, %tid.x;
	setp.ne.s32 	%p95, %r447, 0;
	@%p95 bra 	$L__BB7_75;
	add.s16 	%rs396, %rs421, %rs54;
	st.global.u8 	[%rd1], %rs396;
$L__BB7_75:
	ret;

}


// ===== COMPILED SASS (sm_100) =====

	.target	sm_100

	.elftype	@"ET_EXEC"


//--------------------- .note.nv.tkinfo           --------------------------
	.section	.note.nv.tkinfo,"",@"SHT_NOTE"
	.sectionflags	@"SHF_NOTE_NV_TKINFO"
	.tkinfo
        /*0018*/ 	.word	0x00000002
        /*0030*/ 	.string	""
        /*0030*/ 	.string	"ptxas"
        /*0030*/ 	.string	"Cuda compilation tools, release 13.0, V13.0.88"
        /*0030*/ 	.string	"Build cuda_13.0.r13.0/compiler.36424714_0"
        /*0030*/ 	.string	"-arch sm_100 -m 64 "



//--------------------- .note.nv.cuinfo           --------------------------
	.section	.note.nv.cuinfo,"",@"SHT_NOTE"
	.sectionflags	@"SHF_NOTE_NV_CUINFO"
        /*0018*/ 	.short	0x0002
        /*001a*/ 	.short	0x0064
        /*001c*/ 	.short	0x0082
	.zero		2


//--------------------- .nv.info                  --------------------------
	.section	.nv.info,"",@"SHT_CUDA_INFO"
	.align	4


	//----- nvinfo : EIATTR_REGCOUNT
	.align		4
        /*0000*/ 	.byte	0x04, 0x2f
        /*0002*/ 	.short	(.L_44 - .L_43)
	.align		4
.L_43:
        /*0004*/ 	.word	index@(_Z19calculate_distancesjjPPfS0_PjPh)
        /*0008*/ 	.word	0x00000020


	//----- nvinfo : EIATTR_FRAME_SIZE
	.align		4
.L_44:
        /*000c*/ 	.byte	0x04, 0x11
        /*000e*/ 	.short	(.L_46 - .L_45)
	.align		4
.L_45:
        /*0010*/ 	.word	index@(_Z19calculate_distancesjjPPfS0_PjPh)
        /*0014*/ 	.word	0x00000000


	//----- nvinfo : EIATTR_REGCOUNT
	.align		4
.L_46:
        /*0018*/ 	.byte	0x04, 0x2f
        /*001a*/ 	.short	(.L_48 - .L_47)
	.align		4
.L_47:
        /*001c*/ 	.word	index@(_ZN3cub18CUB_300001_SM_10006detail11EmptyKernelIvEEvv)
        /*0020*/ 	.word	0x00000004


	//----- nvinfo : EIATTR_FRAME_SIZE
	.align		4
.L_48:
        /*0024*/ 	.byte	0x04, 0x11
        /*0026*/ 	.short	(.L_50 - .L_49)
	.align		4
.L_49:
        /*0028*/ 	.word	index@(_ZN3cub18CUB_300001_SM_10006detail11EmptyKernelIvEEvv)
        /*002c*/ 	.word	0x00000000


	//----- nvinfo : EIATTR_REGCOUNT
	.align		4
.L_50:
        /*0030*/ 	.byte	0x04, 0x2f
        /*0032*/ 	.short	(.L_52 - .L_51)
	.align		4
.L_51:
        /*0034*/ 	.word	index@(_ZN3cub18CUB_300001_SM_10006detail6reduce28DeviceReduceSingleTileKernelINS2_10policy_hubIhjN4cuda3std3__44plusIhEEE10Policy1000EN6thrust24THRUST_300001_SM_1000_NS10device_ptrIhEEPhjS9_hhNS7_10__identityEEEvT0_T1_T2_T3_T4_T6_)
        /*0038*/ 	.word	0x0000002b


	//----- nvinfo : EIATTR_FRAME_SIZE
	.align		4
.L_52:
        /*003c*/ 	.byte	0x04, 0x11
        /*003e*/ 	.short	(.L_54 - .L_53)
	.align		4
.L_53:
        /*0040*/ 	.word	index@(_ZN3cub18CUB_300001_SM_10006detail6reduce28DeviceReduceSingleTileKernelINS2_10policy_hubIhjN4cuda3std3__44plusIhEEE10Policy1000EN6thrust24THRUST_300001_SM_1000_NS10device_ptrIhEEPhjS9_hhNS7_10__identityEEEvT0_T1_T2_T3_T4_T6_)
        /*0044*/ 	.word	0x00000000


	//----- nvinfo : EIATTR_REGCOUNT
	.align		4
.L_54:
        /*0048*/ 	.byte	0x04, 0x2f
        /*004a*/ 	.short	(.L_56 - .L_55)
	.align		4
.L_55:
        /*004c*/ 	.word	index@(_ZN3cub18CUB_300001_SM_10006detail6reduce18DeviceReduceKernelINS2_10policy_hubIhjN4cuda3std3__44plusIhEEE10Policy1000EN6thrust24THRUST_300001_SM_1000_NS10device_ptrIhEEjS9_hNS7_10__identityEEEvT0_PT3_T1_NS0_13GridEvenShareISK_EET2_T4_)
        /*0050*/ 	.word	0x00000020


	//----- nvinfo : EIATTR_FRAME_SIZE
	.align		4
.L_56:
        /*0054*/ 	.byte	0x04, 0x11
        /*0056*/ 	.short	(.L_58 - .L_57)
	.align		4
.L_57:
        /*0058*/ 	.word	index@(_ZN3cub18CUB_300001_SM_10006detail6reduce18DeviceReduceKernelINS2_10policy_hubIhjN4cuda3std3__44plusIhEEE10Policy1000EN6thrust24THRUST_300001_SM_1000_NS10device_ptrIhEEjS9_hNS7_10__identityEEEvT0_PT3_T1_NS0_13GridEvenShareISK_EET2_T4_)
        /*005c*/ 	.word	0x00000000


	//----- nvinfo : EIATTR_REGCOUNT
	.align		4
.L_58:
        /*0060*/ 	.byte	0x04, 0x2f
        /*0062*/ 	.short	(.L_60 - .L_59)
	.align		4
.L_59:
        /*0064*/ 	.word	index@(_ZN3cub18CUB_300001_SM_10006detail6reduce28DeviceReduceSingleTileKernelINS2_10policy_hubIhjN4cuda3std3__44plusIhEEE10Policy1000EPhSC_iS9_hhNS7_10__identityEEEvT0_T1_T2_T3_T4_T6_)
        /*0068*/ 	.word	0x0000002d


	//----- nvinfo : EIATTR_FRAME_SIZE
	.align		4
.L_60:
        /*006c*/ 	.byte	0x04, 0x11
        /*006e*/ 	.short	(.L_62 - .L_61)
	.align		4
.L_61:
        /*0070*/ 	.word	index@(_ZN3cub18CUB_300001_SM_10006detail6reduce28DeviceReduceSingleTileKernelINS2_10policy_hubIhjN4cuda3std3__44plusIhEEE10Policy1000EPhSC_iS9_hhNS7_10__identityEEEvT0_T1_T2_T3_T4_T6_)
        /*0074*/ 	.word	0x00000000


	//----- nvinfo : EIATTR_REGCOUNT
	.align		4
.L_62:
        /*0078*/ 	.byte	0x04, 0x2f
        /*007a*/ 	.short	(.L_64 - .L_63)
	.align		4
.L_63:
        /*007c*/ 	.word	index@(_ZN3cub18CUB_300001_SM_10006detail6reduce28DeviceReduceSingleTileKernelINS2_10policy_hubIhyN4cuda3std3__44plusIhEEE10Policy1000EN6thrust24THRUST_300001_SM_1000_NS10device_ptrIhEEPhyS9_hhNS7_10__identityEEEvT0_T1_T2_T3_T4_T6_)
        /*0080*/ 	.word	0x0000002e


	//----- nvinfo : EIATTR_FRAME_SIZE
	.align		4
.L_64:
        /*0084*/ 	.byte	0x04, 0x11
        /*0086*/ 	.short	(.L_66 - .L_65)
	.align		4
.L_65:
        /*0088*/ 	.word	index@(_ZN3cub18CUB_300001_SM_10006detail6reduce28DeviceReduceSingleTileKernelINS2_10policy_hubIhyN4cuda3std3__44plusIhEEE10Policy1000EN6thrust24THRUST_300001_SM_1000_NS10device_ptrIhEEPhyS9_hhNS7_10__identityEEEvT0_T1_T2_T3_T4_T6_)
        /*008c*/ 	.word	0x00000000


	//----- nvinfo : EIATTR_REGCOUNT
	.align		4
.L_66:
        /*0090*/ 	.byte	0x04, 0x2f
        /*0092*/ 	.short	(.L_68 - .L_67)
	.align		4
.L_67:
        /*0094*/ 	.word	index@(_ZN3cub18CUB_300001_SM_10006detail6reduce18DeviceReduceKernelINS2_10policy_hubIhyN4cuda3std3__44plusIhEEE10Policy1000EN6thrust24THRUST_300001_SM_1000_NS10device_ptrIhEEyS9_hNS7_10__identityEEEvT0_PT3_T1_NS0_13GridEvenShareISK_EET2_T4_)
        /*0098*/ 	.word	0x0000001e


	//----- nvinfo : EIATTR_FRAME_SIZE
	.align		4
.L_68:
        /*009c*/ 	.byte	0x04, 0x11
        /*009e*/ 	.short	(.L_70 - .L_69)
	.align		4
.L_69:
        /*00a0*/ 	.word	index@(_ZN3cub18CUB_300001_SM_10006detail6reduce18DeviceReduceKernelINS2_10policy_hubIhyN4cuda3std3__44plusIhEEE10Policy1000EN6thrust24THRUST_300001_SM_1000_NS10device_ptrIhEEyS9_hNS7_10__identityEEEvT0_PT3_T1_NS0_13GridEvenShareISK_EET2_T4_)
        /*00a4*/ 	.word	0x00000000


	//----- nvinfo : EIATTR_REGCOUNT
	.align		4
.L_70:
        /*00a8*/ 	.byte	0x04, 0x2f
        /*00aa*/ 	.short	(.L_72 - .L_71)
	.align		4
.L_71:
        /*00ac*/ 	.word	index@(_ZN3cub18CUB_300001_SM_10006detail6reduce28DeviceReduceSingleTileKernelINS2_10policy_hubIhyN4cuda3std3__44plusIhEEE10Policy1000EPhSC_iS9_hhNS7_10__identityEEEvT0_T1_T2_T3_T4_T6_)
        /*00b0*/ 	.word	0x0000002d


	//----- nvinfo : EIATTR_FRAME_SIZE
	.align		4
.L_72:
        /*00b4*/ 	.byte	0x04, 0x11
        /*00b6*/ 	.short	(.L_74 - .L_73)
	.align		4
.L_73:
        /*00b8*/ 	.word	index@(_ZN3cub18CUB_300001_SM_10006detail6reduce28DeviceReduceSingleTileKernelINS2_10policy_hubIhyN4cuda3std3__44plusIhEEE10Policy1000EPhSC_iS9_hhNS7_10__identityEEEvT0_T1_T2_T3_T4_T6_)
        /*00bc*/ 	.word	0x00000000


	//----- nvinfo : EIATTR_MIN_STACK_SIZE
	.align		4
.L_74:
        /*00c0*/ 	.byte	0x04, 0x12
        /*00c2*/ 	.short	(.L_76 - .L_75)
	.align		4
.L_75:
        /*00c4*/ 	.word	index@(_ZN3cub18CUB_300001_SM_10006detail6reduce28DeviceReduceSingleTileKernelINS2_10policy_hubIhyN4cuda3std3__44plusIhEEE10Policy1000EPhSC_iS9_hhNS7_10__identityEEEvT0_T1_T2_T3_T4_T6_)
        /*00c8*/ 	.word	0x00000000


	//----- nvinfo : EIATTR_MIN_STACK_SIZE
	.align		4
.L_76:
        /*00cc*/ 	.byte	0x04, 0x12
        /*00ce*/ 	.short	(.L_78 - .L_77)
	.align		4
.L_77:
        /*00d0*/ 	.word	index@(_ZN3cub18CUB_300001_SM_10006detail6reduce18DeviceReduceKernelINS2_10policy_hubIhyN4cuda3std3__44plusIhEEE10Policy1000EN6thrust24THRUST_300001_SM_1000_NS10device_ptrIhEEyS9_hNS7_10__identityEEEvT0_PT3_T1_NS0_13GridEvenShareISK_EET2_T4_)
        /*00d4*/ 	.word	0x00000000


	//----- nvinfo : EIATTR_MIN_STACK_SIZE
	.align		4
.L_78:
        /*00d8*/ 	.byte	0x04, 0x12
        /*00da*/ 	.short	(.L_80 - .L_79)
	.align		4
.L_79:
        /*00dc*/ 	.word	index@(_ZN3cub18CUB_300001_SM_10006detail6reduce28DeviceReduceSingleTileKernelINS2_10policy_hubIhyN4cuda3std3__44plusIhEEE10Policy1000EN6thrust24THRUST_300001_SM_1000_NS10device_ptrIhEEPhyS9_hhNS7_10__identityEEEvT0_T1_T2_T3_T4_T6_)
        /*00e0*/ 	.word	0x00000000


	//----- nvinfo : EIATTR_MIN_STACK_SIZE
	.align		4
.L_80:
        /*00e4*/ 	.byte	0x04, 0x12
        /*00e6*/ 	.short	(.L_82 - .L_81)
	.align		4
.L_81:
        /*00e8*/ 	.word	index@(_ZN3cub18CUB_300001_SM_10006detail6reduce28DeviceReduceSingleTileKernelINS2_10policy_hubIhjN4cuda3std3__44plusIhEEE10Policy1000EPhSC_iS9_hhNS7_10__identityEEEvT0_T1_T2_T3_T4_T6_)
        /*00ec*/ 	.word	0x00000000


	//----- nvinfo : EIATTR_MIN_STACK_SIZE
	.align		4
.L_82:
        /*00f0*/ 	.byte	0x04, 0x12
        /*00f2*/ 	.short	(.L_84 - .L_83)
	.align		4
.L_83:
        /*00f4*/ 	.word	index@(_ZN3cub18CUB_300001_SM_10006detail6reduce18DeviceReduceKernelINS2_10policy_hubIhjN4cuda3std3__44plusIhEEE10Policy1000EN6thrust24THRUST_300001_SM_1000_NS10device_ptrIhEEjS9_hNS7_10__identityEEEvT0_PT3_T1_NS0_13GridEvenShareISK_EET2_T4_)
        /*00f8*/ 	.word	0x00000000


	//----- nvinfo : EIATTR_MIN_STACK_SIZE
	.align		4
.L_84:
        /*00fc*/ 	.byte	0x04, 0x12
        /*00fe*/ 	.short	(.L_86 - .L_85)
	.align		4
.L_85:
        /*0100*/ 	.word	index@(_ZN3cub18CUB_300001_SM_10006detail6reduce28DeviceReduceSingleTileKernelINS2_10policy_hubIhjN4cuda3std3__44plusIhEEE10Policy1000EN6thrust24THRUST_300001_SM_1000_NS10device_ptrIhEEPhjS9_hhNS7_10__identityEEEvT0_T1_T2_T3_T4_T6_)
        /*0104*/ 	.word	0x00000000


	//----- nvinfo : EIATTR_MIN_STACK_SIZE
	.align		4
.L_86:
        /*0108*/ 	.byte	0x04, 0x12
        /*010a*/ 	.short	(.L_88 - .L_87)
	.align		4
.L_87:
        /*010c*/ 	.word	index@(_ZN3cub18CUB_300001_SM_10006detail11EmptyKernelIvEEvv)
        /*0110*/ 	.word	0x00000000


	//----- nvinfo : EIATTR_MIN_STACK_SIZE
	.align		4
.L_88:
        /*0114*/ 	.byte	0x04, 0x12
        /*0116*/ 	.short	(.L_90 - .L_89)
	.align		4
.L_89:
        /*0118*/ 	.word	index@(_Z19calculate_distancesjjPPfS0_PjPh)
        /*011c*/ 	.word	0x00000000
.L_90:


//--------------------- .nv.compat                --------------------------
	.section	.nv.compat,"",@"SHT_CUDA_COMPAT_INFO"
	.align	4
        /*0000*/ 	.byte	0x02, 0x09, 0x00, 0x00, 0x02, 0x02, 0x01, 0x00, 0x02, 0x05, 0x05, 0x00, 0x03, 0x07, 0x01, 0x01
        /*0010*/ 	.byte	0x02, 0x03, 0x00, 0x00, 0x02, 0x06, 0x01, 0x00, 0x04, 0x0b, 0x08, 0x00, 0x09, 0x00, 0x00, 0x00
        /*0020*/ 	.byte	0x00, 0x00, 0x00, 0x00


//--------------------- .nv.info._ZN3cub18CUB_300001_SM_10006detail6reduce28DeviceReduceSingleTileKernelINS2_10policy_hubIhyN4cuda3std3__44plusIhEEE10Policy1000EPhSC_iS9_hhNS7_10__identityEEEvT0_T1_T2_T3_T4_T6_ --------------------------
	.section	.nv.info._ZN3cub18CUB_300001_SM_10006detail6reduce28DeviceReduceSingleTileKernelINS2_10policy_hubIhyN4cuda3std3__44plusIhEEE10Policy1000EPhSC_iS9_hhNS7_10__identityEEEvT0_T1_T2_T3_T4_T6_,"",@"SHT_CUDA_INFO"
	.sectionflags	@""
	.align	4


	//----- nvinfo : EIATTR_CUDA_API_VERSION
	.align		4
        /*0000*/ 	.byte	0x04, 0x37
        /*0002*/ 	.short	(.L_92 - .L_91)
.L_91:
        /*0004*/ 	.word	0x00000082


	//----- nvinfo : EIATTR_KPARAM_INFO
	.align		4
.L_92:
        /*0008*/ 	.byte	0x04, 0x17
        /*000a*/ 	.short	(.L_94 - .L_93)
.L_93:
        /*000c*/ 	.word	0x00000000
        /*0010*/ 	.short	0x0005
        /*0012*/ 	.short	0x0016
        /*0014*/ 	.byte	0x00, 0xf0, 0x05, 0x00


	//----- nvinfo : EIATTR_KPARAM_INFO
	.align		4
.L_94:
        /*0018*/ 	.byte	0x04, 0x17
        /*001a*/ 	.short	(.L_96 - .L_95)
.L_95:
        /*001c*/ 	.word	0x00000000
        /*0020*/ 	.short	0x0004
        /*0022*/ 	.short	0x0015
        /*0024*/ 	.byte	0x00, 0xf0, 0x05, 0x00


	//----- nvinfo : EIATTR_KPARAM_INFO
	.align		4
.L_96:
        /*0028*/ 	.byte	0x04, 0x17
        /*002a*/ 	.short	(.L_98 - .L_97)
.L_97:
        /*002c*/ 	.word	0x00000000
        /*0030*/ 	.short	0x0003
        /*0032*/ 	.short	0x0014
        /*0034*/ 	.byte	0x00, 0xf0, 0x05, 0x00


	//----- nvinfo : EIATTR_KPARAM_INFO
	.align		4
.L_98:
        /*0038*/ 	.byte	0x04, 0x17
        /*003a*/ 	.short	(.L_100 - .L_99)
.L_99:
        /*003c*/ 	.word	0x00000000
        /*0040*/ 	.short	0x0002
        /*0042*/ 	.short	0x0010
        /*0044*/ 	.byte	0x00, 0xf0, 0x11, 0x00


	//----- nvinfo : EIATTR_KPARAM_INFO
	.align		4
.L_100:
        /*0048*/ 	.byte	0x04, 0x17
        /*004a*/ 	.short	(.L_102 - .L_101)
.L_101:
        /*004c*/ 	.word	0x00000000
        /*0050*/ 	.short	0x0001
        /*0052*/ 	.short	0x0008
        /*0054*/ 	.byte	0x00, 0xf5, 0x21, 0x00


	//----- nvinfo : EIATTR_KPARAM_INFO
	.align		4
.L_102:
        /*0058*/ 	.byte	0x04, 0x17
        /*005a*/ 	.short	(.L_104 - .L_103)
.L_103:
        /*005c*/ 	.word	0x00000000
        /*0060*/ 	.short	0x0000
        /*0062*/ 	.short	0x0000
        /*0064*/ 	.byte	0x00, 0xf5, 0x21, 0x00


	//----- nvinfo : EIATTR_SPARSE_MMA_MASK
	.align		4
.L_104:
        /*0068*/ 	.byte	0x03, 0x50
        /*006a*/ 	.short	0x0000


	//----- nvinfo : EIATTR_MAXREG_COUNT
	.align		4
        /*006c*/ 	.byte	0x03, 0x1b
        /*006e*/ 	.short	0x00ff


	//----- nvinfo : EIATTR_NUM_BARRIERS
	.align		4
        /*0070*/ 	.byte	0x02, 0x4c
        /*0072*/ 	.byte	0x01
	.zero		1


	//----- nvinfo : EIATTR_MERCURY_ISA_VERSION
	.align		4
        /*0074*/ 	.byte	0x03, 0x5f
        /*0076*/ 	.short	0x0101


	//----- nvinfo : EIATTR_COOP_GROUP_MASK_REGIDS
	.align		4
        /*0078*/ 	.byte	0x04, 0x29
        /*007a*/ 	.short	(.L_106 - .L_105)


	//   ....[0]....
.L_105:
        /*007c*/ 	.word	0xffffffff


	//   ....[1]....
        /*0080*/ 	.word	0xffffffff


	//   ....[2]....
        /*0084*/ 	.word	0xffffffff


	//   ....[3]....
        /*0088*/ 	.word	0xffffffff


	//   ....[4]....
        /*008c*/ 	.word	0xffffffff


	//   ....[5]....
        /*0090*/ 	.word	0xffffffff


	//   ....[6]....
        /*0094*/ 	.word	0xffffffff


	//   ....[7]....
        /*0098*/ 	.word	0xffffffff


	//   ....[8]....
        /*009c*/ 	.word	0xffffffff


	//   ....[9]....
        /*00a0*/ 	.word	0xffffffff


	//   ....[10]....
        /*00a4*/ 	.word	0xffffffff


	//   ....[11]....
        /*00a8*/ 	.word	0xffffffff


	//   ....[12]....
        /*00ac*/ 	.word	0xffffffff


	//   ....[13]....
        /*00b0*/ 	.word	0xffffffff


	//   ....[14]....
        /*00b4*/ 	.word	0xffffffff


	//   ....[15]....
        /*00b8*/ 	.word	0xffffffff


	//   ....[16]....
        /*00bc*/ 	.word	0xffffffff


	//   ....[17]....
        /*00c0*/ 	.word	0xffffffff


	//   ....[18]....
        /*00c4*/ 	.word	0xffffffff


	//   ....[19]....
        /*00c8*/ 	.word	0xffffffff


	//   ....[20]....
        /*00cc*/ 	.word	0xffffffff


	//   ....[21]....
        /*00d0*/ 	.word	0xffffffff


	//   ....[22]....
        /*00d4*/ 	.word	0xffffffff


	//   ....[23]....
        /*00d8*/ 	.word	0xffffffff


	//   ....[24]....
        /*00dc*/ 	.word	0xffffffff


	//   ....[25]....
        /*00e0*/ 	.word	0xffffffff


	//   ....[26]....
        /*00e4*/ 	.word	0xffffffff


	//   ....[27]....
        /*00e8*/ 	.word	0xffffffff


	//   ....[28]....
        /*00ec*/ 	.word	0xffffffff


	//   ....[29]....
        /*00f0*/ 	.word	0xffffffff


	//----- nvinfo : EIATTR_COOP_GROUP_INSTR_OFFSETS
	.align		4
.L_106:
        /*00f4*/ 	.byte	0x04, 0x28
        /*00f6*/ 	.short	(.L_108 - .L_107)


	//   ....[0]....
.L_107:
        /*00f8*/ 	.word	0x00000960


	//   ....[1]....
        /*00fc*/ 	.word	0x000009e0


	//   ....[2]....
        /*0100*/ 	.word	0x00000a30


	//   ....[3]....
        /*0104*/ 	.word	0x00000a80


	//   ....[4]....
        /*0108*/ 	.word	0x00000af0


	//   ....[5]....
        /*010c*/ 	.word	0x00000cf0


	//   ....[6]....
        /*0110*/ 	.word	0x00000da0


	//   ....[7]....
        /*0114*/ 	.word	0x00000df0


	//   ....[8]....
        /*0118*/ 	.word	0x00000e50


	//   ....[9]....
        /*011c*/ 	.word	0x00000ed0


	//   ....[10]....
        /*0120*/ 	.word	0x00002000


	//   ....[11]....
        /*0124*/ 	.word	0x00002080


	//   ....[12]....
        /*0128*/ 	.word	0x000020d0


	//   ....[13]....
        /*012c*/ 	.word	0x00002120


	//   ....[14]....
        /*0130*/ 	.word	0x00002190


	//   ....[15]....
        /*0134*/ 	.word	0x00002b60


	//   ....[16]....
        /*0138*/ 	.word	0x00002be0


	//   ....[17]....
        /*013c*/ 	.word	0x00002c30


	//   ....[18]....
        /*0140*/ 	.word	0x00002c80


	//   ....[19]....
        /*0144*/ 	.word	0x00002cf0


	//   ....[20]....
        /*0148*/ 	.word	0x00002ef0


	//   ....[21]....
        /*014c*/ 	.word	0x00002f90


	//   ....[22]....
        /*0150*/ 	.word	0x00002fe0


	//   ....[23]....
        /*0154*/ 	.word	0x00003050


	//   ....[24]....
        /*0158*/ 	.word	0x000030d0


	//   ....[25]....
        /*015c*/ 	.word	0x00004320


	//   ....[26]....
        /*0160*/ 	.word	0x000043b0


	//   ....[27]....
        /*0164*/ 	.word	0x00004420


	//   ....[28]....
        /*0168*/ 	.word	0x00004470


	//   ....[29]....
        /*016c*/ 	.word	0x000044c0


	//----- nvinfo : EIATTR_VRC_CTA_INIT_COUNT
	.align		4
.L_108:
        /*0170*/ 	.byte	0x02, 0x4a
	.zero		1
	.zero		1


	//----- nvinfo : EIATTR_EXIT_INSTR_OFFSETS
	.align		4
        /*0174*/ 	.byte	0x04, 0x1c
        /*0176*/ 	.short	(.L_110 - .L_109)


	//   ....[0]....
.L_109:
        /*0178*/ 	.word	0x00000090


	//   ....[1]....
        /*017c*/ 	.word	0x000000c0


	//   ....[2]....
        /*0180*/ 	.word	0x00004640


	//   ....[3]....
        /*0184*/ 	.word	0x00004680


	//----- nvinfo : EIATTR_MAX_THREADS
	.align		4
.L_110:
        /*0188*/ 	.byte	0x04, 0x05
        /*018a*/ 	.short	(.L_112 - .L_111)
.L_111:
        /*018c*/ 	.word	0x00000100
        /*0190*/ 	.word	0x00000001
        /*0194*/ 	.word	0x00000001


	//----- nvinfo : EIATTR_CRS_STACK_SIZE
	.align		4
.L_112:
        /*0198*/ 	.byte	0x04, 0x1e
        /*019a*/ 	.short	(.L_114 - .L_113)
.L_113:
        /*019c*/ 	.word	0x00000000


	//----- nvinfo : EIATTR_CBANK_PARAM_SIZE
	.align		4
.L_114:
        /*01a0*/ 	.byte	0x03, 0x19
        /*01a2*/ 	.short	0x0017


	//----- nvinfo : EIATTR_PARAM_CBANK
	.align		4
        /*01a4*/ 	.byte	0x04, 0x0a
        /*01a6*/ 	.short	(.L_116 - .L_115)
	.align		4
.L_115:
        /*01a8*/ 	.word	index@(.nv.constant0._ZN3cub18CUB_300001_SM_10006detail6reduce28DeviceReduceSingleTileKernelINS2_10policy_hubIhyN4cuda3std3__44plusIhEEE10Policy1000EPhSC_iS9_hhNS7_10__identityEEEvT0_T1_T2_T3_T4_T6_)
        /*01ac*/ 	.short	0x0380
        /*01ae*/ 	.short	0x0017


	//----- nvinfo : EIATTR_SW_WAR
	.align		4
.L_116:
        /*01b0*/ 	.byte	0x04, 0x36
        /*01b2*/ 	.short	(.L_118 - .L_117)
.L_117:
        /*01b4*/ 	.word	0x00000008
.L_118:


//--------------------- .nv.info._ZN3cub18CUB_300001_SM_10006detail6reduce18DeviceReduceKernelINS2_10policy_hubIhyN4cuda3std3__44plusIhEEE10Policy1000EN6thrust24THRUST_300001_SM_1000_NS10device_ptrIhEEyS9_hNS7_10__identityEEEvT0_PT3_T1_NS0_13GridEvenShareISK_EET2_T4_ --------------------------
	.section	.nv.info._ZN3cub18CUB_300001_SM_10006detail6reduce18DeviceReduceKernelINS2_10policy_hubIhyN4cuda3std3__44plusIhEEE10Policy1000EN6thrust24THRUST_300001_SM_1000_NS10device_ptrIhEEyS9_hNS7_10__identityEEEvT0_PT3_T1_NS0_13GridEvenShareISK_EET2_T4_,"",@"SHT_CUDA_INFO"
	.sectionflags	@""
	.align	4


	//----- nvinfo : EIATTR_CUDA_API_VERSION
	.align		4
        /*0000*/ 	.byte	0x04, 0x37
        /*0002*/ 	.short	(.L_120 - .L_119)
.L_119:
        /*0004*/ 	.word	0x00000082


	//----- nvinfo : EIATTR_KPARAM_INFO
	.align		4
.L_120:
        /*0008*/ 	.byte	0x04, 0x17
        /*000a*/ 	.short	(.L_122 - .L_121)
.L_121:
        /*000c*/ 	.word	0x00000000
        /*0010*/ 	.short	0x0005
        /*0012*/ 	.short	0x0061
        /*0014*/ 	.byte	0x00, 0xf0, 0x05, 0x00


	//----- nvinfo : EIATTR_KPARAM_INFO
	.align		4
.L_122:
        /*0018*/ 	.byte	0x04, 0x17
        /*001a*/ 	.short	(.L_124 - .L_123)
.L_123:
        /*001c*/ 	.word	0x00000000
        /*0020*/ 	.short	0x0004
        /*0022*/ 	.short	0x0060
        /*0024*/ 	.byte	0x00, 0xf0, 0x05, 0x00


	//----- nvinfo : EIATTR_KPARAM_INFO
	.align		4
.L_124:
        /*0028*/ 	.byte	0x04, 0x17
        /*002a*/ 	.short	(.L_126 - .L_125)
.L_125:
        /*002c*/ 	.word	0x00000000
        /*0030*/ 	.short	0x0003
        /*0032*/ 	.short	0x0018
        /*0034*/ 	.byte	0x00, 0xf0, 0x21, 0x01


	//----- nvinfo : EIATTR_KPARAM_INFO
	.align		4
.L_126:
        /*0038*/ 	.byte	0x04, 0x17
        /*003a*/ 	.short	(.L_128 - .L_127)
.L_127:
        /*003c*/ 	.word	0x00000000
        /*0040*/ 	.short	0x0002
        /*0042*/ 	.short	0x0010
        /*0044*/ 	.byte	0x00, 0xf0, 0x21, 0x00


	//----- nvinfo : EIATTR_KPARAM_INFO
	.align		4
.L_128:
        /*0048*/ 	.byte	0x04, 0x17
        /*004a*/ 	.short	(.L_130 - .L_129)
.L_129:
        /*004c*/ 	.word	0x00000000
        /*0050*/ 	.short	0x0001
        /*0052*/ 	.short	0x0008
        /*0054*/ 	.byte	0x00, 0xf5, 0x21, 0x00


	//----- nvinfo : EIATTR_KPARAM_INFO
	.align		4
.L_130:
        /*0058*/ 	.byte	0x04, 0x17
        /*005a*/ 	.short	(.L_132 - .L_131)
.L_131:
        /*005c*/ 	.word	0x00000000
        /*0060*/ 	.short	0x0000
        /*0062*/ 	.short	0x0000
        /*0064*/ 	.byte	0x00, 0xf0, 0x21, 0x00


	//----- nvinfo : EIATTR_SPARSE_MMA_MASK
	.align		4
.L_132:
        /*0068*/ 	.byte	0x03, 0x50
        /*006a*/ 	.short	0x0000


	//----- nvinfo : EIATTR_MAXREG_COUNT
	.align		4
        /*006c*/ 	.byte	0x03, 0x1b
        /*006e*/ 	.short	0x00ff


	//----- nvinfo : EIATTR_NUM_BARRIERS
	.align		4
        /*0070*/ 	.byte	0x02, 0x4c
        /*0072*/ 	.byte	0x01
	.zero		1


	//----- nvinfo : EIATTR_MERCURY_ISA_VERSION
	.align		4
        /*0074*/ 	.byte	0x03, 0x5f
        /*0076*/ 	.short	0x0101


	//----- nvinfo : EIATTR_COOP_GROUP_MASK_REGIDS
	.align		4
        /*0078*/ 	.byte	0x04, 0x29
        /*007a*/ 	.short	(.L_134 - .L_133)


	//   ....[0]....
.L_133:
        /*007c*/ 	.word	0xffffffff


	//   ....[1]....
        /*0080*/ 	.word	0xffffffff


	//   ....[2]....
        /*0084*/ 	.word	0xffffffff


	//   ....[3]....
        /*0088*/ 	.word	0xffffffff


	//   ....[4]....
        /*008c*/ 	.word	0xffffffff


	//   ....[5]....
        /*0090*/ 	.word	0xffffffff


	//   ....[6]....
        /*0094*/ 	.word	0xffffffff


	//   ....[7]....
        /*0098*/ 	.word	0xffffffff


	//   ....[8]....
        /*009c*/ 	.word	0xffffffff


	//   ....[9]....
        /*00a0*/ 	.word	0xffffffff


	//   ....[10]....
        /*00a4*/ 	.word	0xffffffff


	//   ....[11]....
        /*00a8*/ 	.word	0xffffffff


	//   ....[12]....
        /*00ac*/ 	.word	0xffffffff


	//   ....[13]....
        /*00b0*/ 	.word	0xffffffff


	//   ....[14]....
        /*00b4*/ 	.word	0xffffffff


	//----- nvinfo : EIATTR_COOP_GROUP_INSTR_OFFSETS
	.align		4
.L_134:
        /*00b8*/ 	.byte	0x04, 0x28
        /*00ba*/ 	.short	(.L_136 - .L_135)


	//   ....[0]....
.L_135:
        /*00bc*/ 	.word	0x000008b0


	//   ....[1]....
        /*00c0*/ 	.word	0x00000930


	//   ....[2]....
        /*00c4*/ 	.word	0x00000980


	//   ....[3]....
        /*00c8*/ 	.word	0x000009f0


	//   ....[4]....
        /*00cc*/ 	.word	0x00000a50


	//   ....[5]....
        /*00d0*/ 	.word	0x00000c50


	//   ....[6]....
        /*00d4*/ 	.word	0x00000cf0


	//   ....[7]....
        /*00d8*/ 	.word	0x00000d40


	//   ....[8]....
        /*00dc*/ 	.word	0x00000db0


	//   ....[9]....
        /*00e0*/ 	.word	0x00000e30


	//   ....[10]....
        /*00e4*/ 	.word	0x000022a0


	//   ....[11]....
        /*00e8*/ 	.word	0x00002320


	//   ....[12]....
        /*00ec*/ 	.word	0x00002370


	//   ....[13]....
        /*00f0*/ 	.word	0x000023c0


	//   ....[14]....
        /*00f4*/ 	.word	0x00002440


	//----- nvinfo : EIATTR_VRC_CTA_INIT_COUNT
	.align		4
.L_136:
        /*00f8*/ 	.byte	0x02, 0x4a
	.zero		1
	.zero		1


	//----- nvinfo : EIATTR_EXIT_INSTR_OFFSETS
	.align		4
        /*00fc*/ 	.byte	0x04, 0x1c
        /*00fe*/ 	.short	(.L_138 - .L_137)


	//   ....[0]....
.L_137:
        /*0100*/ 	.word	0x000025b0


	//   ....[1]....
        /*0104*/ 	.word	0x00002630


	//----- nvinfo : EIATTR_MAX_THREADS
	.align		4
.L_138:
        /*0108*/ 	.byte	0x04, 0x05
        /*010a*/ 	.short	(.L_140 - .L_139)
.L_139:
        /*010c*/ 	.word	0x00000100
        /*0110*/ 	.word	0x00000001
        /*0114*/ 	.word	0x00000001


	//----- nvinfo : EIATTR_CRS_STACK_SIZE
	.align		4
.L_140:
        /*0118*/ 	.byte	0x04, 0x1e
        /*011a*/ 	.short	(.L_142 - .L_141)
.L_141:
        /*011c*/ 	.word	0x00000000


	//----- nvinfo : EIATTR_CBANK_PARAM_SIZE
	.align		4
.L_142:
        /*0120*/ 	.byte	0x03, 0x19
        /*0122*/ 	.short	0x0062


	//----- nvinfo : EIATTR_PARAM_CBANK
	.align		4
        /*0124*/ 	.byte	0x04, 0x0a
        /*0126*/ 	.short	(.L_144 - .L_143)
	.align		4
.L_143:
        /*0128*/ 	.word	index@(.nv.constant0._ZN3cub18CUB_300001_SM_10006detail6reduce18DeviceReduceKernelINS2_10policy_hubIhyN4cuda3std3__44plusIhEEE10Policy1000EN6thrust24THRUST_300001_SM_1000_NS10device_ptrIhEEyS9_hNS7_10__identityEEEvT0_PT3_T1_NS0_13GridEvenShareISK_EET2_T4_)
        /*012c*/ 	.short	0x0380
        /*012e*/ 	.short	0x0062


	//----- nvinfo : EIATTR_SW_WAR
	.align		4
.L_144:
        /*0130*/ 	.byte	0x04, 0x36
        /*0132*/ 	.short	(.L_146 - .L_145)
.L_145:
        /*0134*/ 	.word	0x00000008
.L_146:


//--------------------- .nv.info._ZN3cub18CUB_300001_SM_10006detail6reduce28DeviceReduceSingleTileKernelINS2_10policy_hubIhyN4cuda3std3__44plusIhEEE10Policy1000EN6thrust24THRUST_300001_SM_1000_NS10device_ptrIhEEPhyS9_hhNS7_10__identityEEEvT0_T1_T2_T3_T4_T6_ --------------------------
	.section	.nv.info._ZN3cub18CUB_300001_SM_10006detail6reduce28DeviceReduceSingleTileKernelINS2_10policy_hubIhyN4cuda3std3__44plusIhEEE10Policy1000EN6thrust24THRUST_300001_SM_1000_NS10device_ptrIhEEPhyS9_hhNS7_10__identityEEEvT0_T1_T2_T3_T4_T6_,"",@"SHT_CUDA_INFO"
	.sectionflags	@""
	.align	4


	//----- nvinfo : EIATTR_CUDA_API_VERSION
	.align		4
        /*0000*/ 	.byte	0x04, 0x37
        /*0002*/ 	.short	(.L_148 - .L_147)
.L_147:
        /*0004*/ 	.word	0x00000082


	//----- nvinfo : EIATTR_KPARAM_INFO
	.align		4
.L_148:
        /*0008*/ 	.byte	0x04, 0x17
        /*000a*/ 	.short	(.L_150 - .L_149)
.L_149:
        /*000c*/ 	.word	0x00000000
        /*0010*/ 	.short	0x0005
        /*0012*/ 	.short	0x001a
        /*0014*/ 	.byte	0x00, 0xf0, 0x05, 0x00


	//----- nvinfo : EIATTR_KPARAM_INFO
	.align		4
.L_150:
        /*0018*/ 	.byte	0x04, 0x17
        /*001a*/ 	.short	(.L_152 - .L_151)
.L_151:
        /*001c*/ 	.word	0x00000000
        /*0020*/ 	.short	0x0004
        /*0022*/ 	.short	0x0019
        /*0024*/ 	.byte	0x00, 0xf0, 0x05, 0x00


	//----- nvinfo : EIATTR_KPARAM_INFO
	.align		4
.L_152:
        /*0028*/ 	.byte	0x04, 0x17
        /*002a*/ 	.short	(.L_154 - .L_153)
.L_153:
        /*002c*/ 	.word	0x00000000
        /*0030*/ 	.short	0x0003
        /*0032*/ 	.short	0x0018
        /*0034*/ 	.byte	0x00, 0xf0, 0x05, 0x00


	//----- nvinfo : EIATTR_KPARAM_INFO
	.align		4
.L_154:
        /*0038*/ 	.byte	0x04, 0x17
        /*003a*/ 	.short	(.L_156 - .L_155)
.L_155:
        /*003c*/ 	.word	0x00000000
        /*0040*/ 	.short	0x0002
        /*0042*/ 	.short	0x0010
        /*0044*/ 	.byte	0x00, 0xf0, 0x21, 0x00


	//----- nvinfo : EIATTR_KPARAM_INFO
	.align		4
.L_156:
        /*0048*/ 	.byte	0x04, 0x17
        /*004a*/ 	.short	(.L_158 - .L_157)
.L_157:
        /*004c*/ 	.word	0x00000000
        /*0050*/ 	.short	0x0001
        /*0052*/ 	.short	0x0008
        /*0054*/ 	.byte	0x00, 0xf5, 0x21, 0x00


	//----- nvinfo : EIATTR_KPARAM_INFO
	.align		4
.L_158:
        /*0058*/ 	.byte	0x04, 0x17
        /*005a*/ 	.short	(.L_160 - .L_159)
.L_159:
        /*005c*/ 	.word	0x00000000
        /*0060*/ 	.short	0x0000
        /*0062*/ 	.short	0x0000
        /*0064*/ 	.byte	0x00, 0xf0, 0x21, 0x00


	//----- nvinfo : EIATTR_SPARSE_MMA_MASK
	.align		4
.L_160:
        /*0068*/ 	.byte	0x03, 0x50
        /*006a*/ 	.short	0x0000


	//----- nvinfo : EIATTR_MAXREG_COUNT
	.align		4
        /*006c*/ 	.byte	0x03, 0x1b
        /*006e*/ 	.short	0x00ff


	//----- nvinfo : EIATTR_NUM_BARRIERS
	.align		4
        /*0070*/ 	.byte	0x02, 0x4c
        /*0072*/ 	.byte	0x01
	.zero		1


	//----- nvinfo : EIATTR_MERCURY_ISA_VERSION
	.align		4
        /*0074*/ 	.byte	0x03, 0x5f
        /*0076*/ 	.short	0x0101


	//----- nvinfo : EIATTR_COOP_GROUP_MASK_REGIDS
	.align		4
        /*0078*/ 	.byte	0x04, 0x29
        /*007a*/ 	.short	(.L_162 - .L_161)


	//   ....[0]....
.L_161:
        /*007c*/ 	.word	0xffffffff


	//   ....[1]....
        /*0080*/ 	.word	0xffffffff


	//   ....[2]....
        /*0084*/ 	.word	0xffffffff


	//   ....[3]....
        /*0088*/ 	.word	0xffffffff


	//   ....[4]....
        /*008c*/ 	.word	0xffffffff


	//   ....[5]....
        /*0090*/ 	.word	0xffffffff


	//   ....[6]....
        /*0094*/ 	.word	0xffffffff


	//   ....[7]....
        /*0098*/ 	.word	0xffffffff


	//   ....[8]....
        /*009c*/ 	.word	0xffffffff


	//   ....[9]....
        /*00a0*/ 	.word	0xffffffff


	//   ....[10]....
        /*00a4*/ 	.word	0xffffffff


	//   ....[11]....
        /*00a8*/ 	.word	0xffffffff


	//   ....[12]....
        /*00ac*/ 	.word	0xffffffff


	//   ....[13]....
        /*00b0*/ 	.word	0xffffffff


	//   ....[14]....
        /*00b4*/ 	.word	0xffffffff


	//----- nvinfo : EIATTR_COOP_GROUP_INSTR_OFFSETS
	.align		4
.L_162:
        /*00b8*/ 	.byte	0x04, 0x28
        /*00ba*/ 	.short	(.L_164 - .L_163)


	//   ....[0]....
.L_163:
        /*00bc*/ 	.word	0x000008d0


	//   ....[1]....
        /*00c0*/ 	.word	0x00000950


	//   ....[2]....
        /*00c4*/ 	.word	0x000009a0


	//   ....[3]....
        /*00c8*/ 	.word	0x00000a10


	//   ....[4]....
        /*00cc*/ 	.word	0x00000a70


	//   ....[5]....
        /*00d0*/ 	.word	0x00000c70


	//   ....[6]....
        /*00d4*/ 	.word	0x00000d20


	//   ....[7]....
        /*00d8*/ 	.word	0x00000d70


	//   ....[8]....
        /*00dc*/ 	.word	0x00000dd0


	//   ....[9]....
        /*00e0*/ 	.word	0x00000e50


	//   ....[10]....
        /*00e4*/ 	.word	0x000020b0


	//   ....[11]....
        /*00e8*/ 	.word	0x00002130


	//   ....[12]....
        /*00ec*/ 	.word	0x00002180


	//   ....[13]....
        /*00f0*/ 	.word	0x000021f0


	//   ....[14]....
        /*00f4*/ 	.word	0x00002250


	//----- nvinfo : EIATTR_VRC_CTA_INIT_COUNT
	.align		4
.L_164:
        /*00f8*/ 	.byte	0x02, 0x4a
	.zero		1
	.zero		1


	//----- nvinfo : EIATTR_EXIT_INSTR_OFFSETS
	.align		4
        /*00fc*/ 	.byte	0x04, 0x1c
        /*00fe*/ 	.short	(.L_166 - .L_165)


	//   ....[0]....
.L_165:
        /*0100*/ 	.word	0x000000b0


	//   ....[1]....
        /*0104*/ 	.word	0x000000e0


	//   ....[2]....
        /*0108*/ 	.word	0x000023c0


	//   ....[3]....
        /*010c*/ 	.word	0x00002400


	//----- nvinfo : EIATTR_MAX_THREADS
	.align		4
.L_166:
        /*0110*/ 	.byte	0x04, 0x05
        /*0112*/ 	.short	(.L_168 - .L_167)
.L_167:
        /*0114*/ 	.word	0x00000100
        /*0118*/ 	.word	0x00000001
        /*011c*/ 	.word	0x00000001


	//----- nvinfo : EIATTR_CRS_STACK_SIZE
	.align		4
.L_168:
        /*0120*/ 	.byte	0x04, 0x1e
        /*0122*/ 	.short	(.L_170 - .L_169)
.L_169:
        /*0124*/ 	.word	0x00000000


	//----- nvinfo : EIATTR_CBANK_PARAM_SIZE
	.align		4
.L_170:
        /*0128*/ 	.byte	0x03, 0x19
        /*012a*/ 	.short	0x001b


	//----- nvinfo : EIATTR_PARAM_CBANK
	.align		4
        /*012c*/ 	.byte	0x04, 0x0a
        /*012e*/ 	.short	(.L_172 - .L_171)
	.align		4
.L_171:
        /*0130*/ 	.word	index@(.nv.constant0._ZN3cub18CUB_300001_SM_10006detail6reduce28DeviceReduceSingleTileKernelINS2_10policy_hubIhyN4cuda3std3__44plusIhEEE10Policy1000EN6thrust24THRUST_300001_SM_1000_NS10device_ptrIhEEPhyS9_hhNS7_10__identityEEEvT0_T1_T2_T3_T4_T6_)
        /*0134*/ 	.short	0x0380
        /*0136*/ 	.short	0x001b


	//----- nvinfo : EIATTR_SW_WAR
	.align		4
.L_172:
        /*0138*/ 	.byte	0x04, 0x36
        /*013a*/ 	.short	(.L_174 - .L_173)
.L_173:
        /*013c*/ 	.word	0x00000008
.L_174:


//--------------------- .nv.info._ZN3cub18CUB_300001_SM_10006detail6reduce28DeviceReduceSingleTileKernelINS2_10policy_hubIhjN4cuda3std3__44plusIhEEE10Policy1000EPhSC_iS9_hhNS7_10__identityEEEvT0_T1_T2_T3_T4_T6_ --------------------------
	.section	.nv.info._ZN3cub18CUB_300001_SM_10006detail6reduce28DeviceReduceSingleTileKernelINS2_10policy_hubIhjN4cuda3std3__44plusIhEEE10Policy1000EPhSC_iS9_hhNS7_10__identityEEEvT0_T1_T2_T3_T4_T6_,"",@"SHT_CUDA_INFO"
	.sectionflags	@""
	.align	4


	//----- nvinfo : EIATTR_CUDA_API_VERSION
	.align		4
        /*0000*/ 	.byte	0x04, 0x37
        /*0002*/ 	.short	(.L_176 - .L_175)
.L_175:
        /*0004*/ 	.word	0x00000082


	//----- nvinfo : EIATTR_KPARAM_INFO
	.align		4
.L_176:
        /*0008*/ 	.byte	0x04, 0x17
        /*000a*/ 	.short	(.L_178 - .L_177)
.L_177:
        /*000c*/ 	.word	0x00000000
        /*0010*/ 	.short	0x0005
        /*0012*/ 	.short	0x0016
        /*0014*/ 	.byte	0x00, 0xf0, 0x05, 0x00


	//----- nvinfo : EIATTR_KPARAM_INFO
	.align		4
.L_178:
        /*0018*/ 	.byte	0x04, 0x17
        /*001a*/ 	.short	(.L_180 - .L_179)
.L_179:
        /*001c*/ 	.word	0x00000000
        /*0020*/ 	.short	0x0004
        /*0022*/ 	.short	0x0015
        /*0024*/ 	.byte	0x00, 0xf0, 0x05, 0x00


	//----- nvinfo : EIATTR_KPARAM_INFO
	.align		4
.L_180:
        /*0028*/ 	.byte	0x04, 0x17
        /*002a*/ 	.short	(.L_182 - .L_181)
.L_181:
        /*002c*/ 	.word	0x00000000
        /*0030*/ 	.short	0x0003
        /*0032*/ 	.short	0x0014
        /*0034*/ 	.byte	0x00, 0xf0, 0x05, 0x00


	//----- nvinfo : EIATTR_KPARAM_INFO
	.align		4
.L_182:
        /*0038*/ 	.byte	0x04, 0x17
        /*003a*/ 	.short	(.L_184 - .L_183)
.L_183:
        /*003c*/ 	.word	0x00000000
        /*0040*/ 	.short	0x0002
        /*0042*/ 	.short	0x0010
        /*0044*/ 	.byte	0x00, 0xf0, 0x11, 0x00


	//----- nvinfo : EIATTR_KPARAM_INFO
	.align		4
.L_184:
        /*0048*/ 	.byte	0x04, 0x17
        /*004a*/ 	.short	(.L_186 - .L_185)
.L_185:
        /*004c*/ 	.word	0x00000000
        /*0050*/ 	.short	0x0001
        /*0052*/ 	.short	0x0008
        /*0054*/ 	.byte	0x00, 0xf5, 0x21, 0x00


	//----- nvinfo : EIATTR_KPARAM_INFO
	.align		4
.L_186:
        /*0058*/ 	.byte	0x04, 0x17
        /*005a*/ 	.short	(.L_188 - .L_187)
.L_187:
        /*005c*/ 	.word	0x00000000
        /*0060*/ 	.short	0x0000
        /*0062*/ 	.short	0x0000
        /*0064*/ 	.byte	0x00, 0xf5, 0x21, 0x00


	//----- nvinfo : EIATTR_SPARSE_MMA_MASK
	.align		4
.L_188:
        /*0068*/ 	.byte	0x03, 0x50
        /*006a*/ 	.short	0x0000


	//----- nvinfo : EIATTR_MAXREG_COUNT
	.align		4
        /*006c*/ 	.byte	0x03, 0x1b
        /*006e*/ 	.short	0x00ff


	//----- nvinfo : EIATTR_NUM_BARRIERS
	.align		4
        /*0070*/ 	.byte	0x02, 0x4c
        /*0072*/ 	.byte	0x01
	.zero		1


	//----- nvinfo : EIATTR_MERCURY_ISA_VERSION
	.align		4
        /*0074*/ 	.byte	0x03, 0x5f
        /*0076*/ 	.short	0x0101


	//----- nvinfo : EIATTR_COOP_GROUP_MASK_REGIDS
	.align		4
        /*0078*/ 	.byte	0x04, 0x29
        /*007a*/ 	.short	(.L_190 - .L_189)


	//   ....[0]....
.L_189:
        /*007c*/ 	.word	0xffffffff


	//   ....[1]....
        /*0080*/ 	.word	0xffffffff


	//   ....[2]....
        /*0084*/ 	.word	0xffffffff


	//   ....[3]....
        /*0088*/ 	.word	0xffffffff


	//   ....[4]....
        /*008c*/ 	.word	0xffffffff


	//   ....[5]....
        /*0090*/ 	.word	0xffffffff


	//   ....[6]....
        /*0094*/ 	.word	0xffffffff


	//   ....[7]....
        /*0098*/ 	.word	0xffffffff


	//   ....[8]....
        /*009c*/ 	.word	0xffffffff


	//   ....[9]....
        /*00a0*/ 	.word	0xffffffff


	//   ....[10]....
        /*00a4*/ 	.word	0xffffffff


	//   ....[11]....
        /*00a8*/ 	.word	0xffffffff


	//   ....[12]....
        /*00ac*/ 	.word	0xffffffff


	//   ....[13]....
        /*00b0*/ 	.word	0xffffffff


	//   ....[14]....
        /*00b4*/ 	.word	0xffffffff


	//   ....[15]....
        /*00b8*/ 	.word	0xffffffff


	//   ....[16]....
        /*00bc*/ 	.word	0xffffffff


	//   ....[17]....
        /*00c0*/ 	.word	0xffffffff


	//   ....[18]....
        /*00c4*/ 	.word	0xffffffff


	//   ....[19]....
        /*00c8*/ 	.word	0xffffffff


	//   ....[20]....
        /*00cc*/ 	.word	0xffffffff


	//   ....[21]....
        /*00d0*/ 	.word	0xffffffff


	//   ....[22]....
        /*00d4*/ 	.word	0xffffffff


	//   ....[23]....
        /*00d8*/ 	.word	0xffffffff


	//   ....[24]....
        /*00dc*/ 	.word	0xffffffff


	//   ....[25]....
        /*00e0*/ 	.word	0xffffffff


	//   ....[26]....
        /*00e4*/ 	.word	0xffffffff


	//   ....[27]....
        /*00e8*/ 	.word	0xffffffff


	//   ....[28]....
        /*00ec*/ 	.word	0xffffffff


	//   ....[29]....
        /*00f0*/ 	.word	0xffffffff


	//----- nvinfo : EIATTR_COOP_GROUP_INSTR_OFFSETS
	.align		4
.L_190:
        /*00f4*/ 	.byte	0x04, 0x28
        /*00f6*/ 	.short	(.L_192 - .L_191)


	//   ....[0]....
.L_191:
        /*00f8*/ 	.word	0x00000960


	//   ....[1]....
        /*00fc*/ 	.word	0x000009e0


	//   ....[2]....
        /*0100*/ 	.word	0x00000a30


	//   ....[3]....
        /*0104*/ 	.word	0x00000a80


	//   ....[4]....
        /*0108*/ 	.word	0x00000af0


	//   ....[5]....
        /*010c*/ 	.word	0x00000cf0


	//   ....[6]....
        /*0110*/ 	.word	0x00000da0


	//   ....[7]....
        /*0114*/ 	.word	0x00000df0


	//   ....[8]....
        /*0118*/ 	.word	0x00000e50


	//   ....[9]....
        /*011c*/ 	.word	0x00000ed0


	//   ....[10]....
        /*0120*/ 	.word	0x00002000


	//   ....[11]....
        /*0124*/ 	.word	0x00002080


	//   ....[12]....
        /*0128*/ 	.word	0x000020d0


	//   ....[13]....
        /*012c*/ 	.word	0x00002120


	//   ....[14]....
        /*0130*/ 	.word	0x00002190


	//   ....[15]....
        /*0134*/ 	.word	0x00002b60


	//   ....[16]....
        /*0138*/ 	.word	0x00002be0


	//   ....[17]....
        /*013c*/ 	.word	0x00002c30


	//   ....[18]....
        /*0140*/ 	.word	0x00002c80


	//   ....[19]....
        /*0144*/ 	.word	0x00002cf0


	//   ....[20]....
        /*0148*/ 	.word	0x00002ef0


	//   ....[21]....
        /*014c*/ 	.word	0x00002f90


	//   ....[22]....
        /*0150*/ 	.word	0x00002fe0


	//   ....[23]....
        /*0154*/ 	.word	0x00003050


	//   ....[24]....
        /*0158*/ 	.word	0x000030d0


	//   ....[25]....
        /*015c*/ 	.word	0x00004320


	//   ....[26]....
        /*0160*/ 	.word	0x000043b0


	//   ....[27]....
        /*0164*/ 	.word	0x00004420


	//   ....[28]....
        /*0168*/ 	.word	0x00004470


	//   ....[29]....
        /*016c*/ 	.word	0x000044c0


	//----- nvinfo : EIATTR_VRC_CTA_INIT_COUNT
	.align		4
.L_192:
        /*0170*/ 	.byte	0x02, 0x4a
	.zero		1
	.zero		1


	//----- nvinfo : EIATTR_EXIT_INSTR_OFFSETS
	.align		4
        /*0174*/ 	.byte	0x04, 0x1c
        /*0176*/ 	.short	(.L_194 - .L_193)


	//   ....[0]....
.L_193:
        /*0178*/ 	.word	0x00000090


	//   ....[1]....
        /*017c*/ 	.word	0x000000c0


	//   ....[2]....
        /*0180*/ 	.word	0x00004640


	//   ....[3]....
        /*0184*/ 	.word	0x00004680


	//----- nvinfo : EIATTR_MAX_THREADS
	.align		4
.L_194:
        /*0188*/ 	.byte	0x04, 0x05
        /*018a*/ 	.short	(.L_196 - .L_195)
.L_195:
        /*018c*/ 	.word	0x00000100
        /*0190*/ 	.word	0x00000001
        /*0194*/ 	.word	0x00000001


	//----- nvinfo : EIATTR_CRS_STACK_SIZE
	.align		4
.L_196:
        /*0198*/ 	.byte	0x04, 0x1e
        /*019a*/ 	.short	(.L_198 - .L_197)
.L_197:
        /*019c*/ 	.word	0x00000000


	//----- nvinfo : EIATTR_CBANK_PARAM_SIZE
	.align		4
.L_198:
        /*01a0*/ 	.byte	0x03, 0x19
        /*01a2*/ 	.short	0x0017


	//----- nvinfo : EIATTR_PARAM_CBANK
	.align		4
        /*01a4*/ 	.byte	0x04, 0x0a
        /*01a6*/ 	.short	(.L_200 - .L_199)
	.align		4
.L_199:
        /*01a8*/ 	.word	index@(.nv.constant0._ZN3cub18CUB_300001_SM_10006detail6reduce28DeviceReduceSingleTileKernelINS2_10policy_hubIhjN4cuda3std3__44plusIhEEE10Policy1000EPhSC_iS9_hhNS7_10__identityEEEvT0_T1_T2_T3_T4_T6_)
        /*01ac*/ 	.short	0x0380
        /*01ae*/ 	.short	0x0017


	//----- nvinfo : EIATTR_SW_WAR
	.align		4
.L_200:
        /*01b0*/ 	.byte	0x04, 0x36
        /*01b2*/ 	.short	(.L_202 - .L_201)
.L_201:
        /*01b4*/ 	.word	0x00000008
.L_202:


//--------------------- .nv.info._ZN3cub18CUB_300001_SM_10006detail6reduce18DeviceReduceKernelINS2_10policy_hubIhjN4cuda3std3__44plusIhEEE10Policy1000EN6thrust24THRUST_300001_SM_1000_NS10device_ptrIhEEjS9_hNS7_10__identityEEEvT0_PT3_T1_NS0_13GridEvenShareISK_EET2_T4_ --------------------------
	.section	.nv.info._ZN3cub18CUB_300001_SM_10006detail6reduce18DeviceReduceKernelINS2_10policy_hubIhjN4cuda3std3__44plusIhEEE10Policy1000EN6thrust24THRUST_300001_SM_1000_NS10device_ptrIhEEjS9_hNS7_10__identityEEEvT0_PT3_T1_NS0_13GridEvenShareISK_EET2_T4_,"",@"SHT_CUDA_INFO"
	.sectionflags	@""
	.align	4


	//----- nvinfo : EIATTR_CUDA_API_VERSION
	.align		4
        /*0000*/ 	.byte	0x04, 0x37
        /*0002*/ 	.short	(.L_204 - .L_203)
.L_203:
        /*0004*/ 	.word	0x00000082


	//----- nvinfo : EIATTR_KPARAM_INFO
	.align		4
.L_204:
        /*0008*/ 	.byte	0x04, 0x17
        /*000a*/ 	.short	(.L_206 - .L_205)
.L_205:
        /*000c*/ 	.word	0x00000000
        /*0010*/ 	.short	0x0005
        /*0012*/ 	.short	0x003d
        /*0014*/ 	.byte	0x00, 0xf0, 0x05, 0x00


	//----- nvinfo : EIATTR_KPARAM_INFO
	.align		4
.L_206:
        /*0018*/ 	.byte	0x04, 0x17
        /*001a*/ 	.short	(.L_208 - .L_207)
.L_207:
        /*001c*/ 	.word	0x00000000
        /*0020*/ 	.short	0x0004
        /*0022*/ 	.short	0x003c
        /*0024*/ 	.byte	0x00, 0xf0, 0x05, 0x00


	//----- nvinfo : EIATTR_KPARAM_INFO
	.align		4
.L_208:
        /*0028*/ 	.byte	0x04, 0x17
        /*002a*/ 	.short	(.L_210 - .L_209)
.L_209:
        /*002c*/ 	.word	0x00000000
        /*0030*/ 	.short	0x0003
        /*0032*/ 	.short	0x0014
        /*0034*/ 	.byte	0x00, 0xf0, 0xa1, 0x00


	//----- nvinfo : EIATTR_KPARAM_INFO
	.align		4
.L_210:
        /*0038*/ 	.byte	0x04, 0x17
        /*003a*/ 	.short	(.L_212 - .L_211)
.L_211:
        /*003c*/ 	.word	0x00000000
        /*0040*/ 	.short	0x0002
        /*0042*/ 	.short	0x0010
        /*0044*/ 	.byte	0x00, 0xf0, 0x11, 0x00


	//----- nvinfo : EIATTR_KPARAM_INFO
	.align		4
.L_212:
        /*0048*/ 	.byte	0x04, 0x17
        /*004a*/ 	.short	(.L_214 - .L_213)
.L_213:
        /*004c*/ 	.word	0x00000000
        /*0050*/ 	.short	0x0001
        /*0052*/ 	.short	0x0008
        /*0054*/ 	.byte	0x00, 0xf5, 0x21, 0x00


	//----- nvinfo : EIATTR_KPARAM_INFO
	.align		4
.L_214:
        /*0058*/ 	.byte	0x04, 0x17
        /*005a*/ 	.short	(.L_216 - .L_215)
.L_215:
        /*005c*/ 	.word	0x00000000
        /*0060*/ 	.short	0x0000
        /*0062*/ 	.short	0x0000
        /*0064*/ 	.byte	0x00, 0xf0, 0x21, 0x00


	//----- nvinfo : EIATTR_SPARSE_MMA_MASK
	.align		4
.L_216:
        /*0068*/ 	.byte	0x03, 0x50
        /*006a*/ 	.short	0x0000


	//----- nvinfo : EIATTR_MAXREG_COUNT
	.align		4
        /*006c*/ 	.byte	0x03, 0x1b
        /*006e*/ 	.short	0x00ff


	//----- nvinfo : EIATTR_NUM_BARRIERS
	.align		4
        /*0070*/ 	.byte	0x02, 0x4c
        /*0072*/ 	.byte	0x01
	.zero		1


	//----- nvinfo : EIATTR_MERCURY_ISA_VERSION
	.align		4
        /*0074*/ 	.byte	0x03, 0x5f
        /*0076*/ 	.short	0x0101


	//----- nvinfo : EIATTR_COOP_GROUP_MASK_REGIDS
	.align		4
        /*0078*/ 	.byte	0x04, 0x29
        /*007a*/ 	.short	(.L_218 - .L_217)


	//   ....[0]....
.L_217:
        /*007c*/ 	.word	0xffffffff


	//   ....[1]....
        /*0080*/ 	.word	0xffffffff


	//   ....[2]....
        /*0084*/ 	.word	0xffffffff


	//   ....[3]....
        /*0088*/ 	.word	0xffffffff


	//   ....[4]....
        /*008c*/ 	.word	0xffffffff


	//   ....[5]....
        /*0090*/ 	.word	0xffffffff


	//   ....[6]....
        /*0094*/ 	.word	0xffffffff


	//   ....[7]....
        /*0098*/ 	.word	0xffffffff


	//   ....[8]....
        /*009c*/ 	.word	0xffffffff


	//   ....[9]....
        /*00a0*/ 	.word	0xffffffff


	//   ....[10]....
        /*00a4*/ 	.word	0xffffffff


	//   ....[11]....
        /*00a8*/ 	.word	0xffffffff


	//   ....[12]....
        /*00ac*/ 	.word	0xffffffff


	//   ....[13]....
        /*00b0*/ 	.word	0xffffffff


	//   ....[14]....
        /*00b4*/ 	.word	0xffffffff


	//----- nvinfo : EIATTR_COOP_GROUP_INSTR_OFFSETS
	.align		4
.L_218:
        /*00b8*/ 	.byte	0x04, 0x28
        /*00ba*/ 	.short	(.L_220 - .L_219)


	//   ....[0]....
.L_219:
        /*00bc*/ 	.word	0x00000d20


	//   ....[1]....
        /*00c0*/ 	.word	0x00000da0


	//   ....[2]....
        /*00c4*/ 	.word	0x00000df0


	//   ....[3]....
        /*00c8*/ 	.word	0x00000e40


	//   ....[4]....
        /*00cc*/ 	.word	0x00000ec0


	//   ....[5]....
        /*00d0*/ 	.word	0x000010b0


	//   ....[6]....
        /*00d4*/ 	.word	0x00001160


	//   ....[7]....
        /*00d8*/ 	.word	0x000011b0


	//   ....[8]....
        /*00dc*/ 	.word	0x00001210


	//   ....[9]....
        /*00e0*/ 	.word	0x00001290


	//   ....[10]....
        /*00e4*/ 	.word	0x00002a90


	//   ....[11]....
        /*00e8*/ 	.word	0x00002b10


	//   ....[12]....
        /*00ec*/ 	.word	0x00002b60


	//   ....[13]....
        /*00f0*/ 	.word	0x00002bd0


	//   ....[14]....
        /*00f4*/ 	.word	0x00002c30


	//----- nvinfo : EIATTR_VRC_CTA_INIT_COUNT
	.align		4
.L_220:
        /*00f8*/ 	.byte	0x02, 0x4a
	.zero		1
	.zero		1


	//----- nvinfo : EIATTR_EXIT_INSTR_OFFSETS
	.align		4
        /*00fc*/ 	.byte	0x04, 0x1c
        /*00fe*/ 	.short	(.L_222 - .L_221)


	//   ....[0]....
.L_221:
        /*0100*/ 	.word	0x00002db0


	//   ....[1]....
        /*0104*/ 	.word	0x00002e20


	//----- nvinfo : EIATTR_MAX_THREADS
	.align		4
.L_222:
        /*0108*/ 	.byte	0x04, 0x05
        /*010a*/ 	.short	(.L_224 - .L_223)
.L_223:
        /*010c*/ 	.word	0x00000100
        /*0110*/ 	.word	0x00000001
        /*0114*/ 	.word	0x00000001


	//----- nvinfo : EIATTR_CRS_STACK_SIZE
	.align		4
.L_224:
        /*0118*/ 	.byte	0x04, 0x1e
        /*011a*/ 	.short	(.L_226 - .L_225)
.L_225:
        /*011c*/ 	.word	0x00000000


	//----- nvinfo : EIATTR_CBANK_PARAM_SIZE
	.align		4
.L_226:
        /*0120*/ 	.byte	0x03, 0x19
        /*0122*/ 	.short	0x003e


	//----- nvinfo : EIATTR_PARAM_CBANK
	.align		4
        /*0124*/ 	.byte	0x04, 0x0a
        /*0126*/ 	.short	(.L_228 - .L_227)
	.align		4
.L_227:
        /*0128*/ 	.word	index@(.nv.constant0._ZN3cub18CUB_300001_SM_10006detail6reduce18DeviceReduceKernelINS2_10policy_hubIhjN4cuda3std3__44plusIhEEE10Policy1000EN6thrust24THRUST_300001_SM_1000_NS10device_ptrIhEEjS9_hNS7_10__identityEEEvT0_PT3_T1_NS0_13GridEvenShareISK_EET2_T4_)
        /*012c*/ 	.short	0x0380
        /*012e*/ 	.short	0x003e


	//----- nvinfo : EIATTR_SW_WAR
	.align		4
.L_228:
        /*0130*/ 	.byte	0x04, 0x36
        /*0132*/ 	.short	(.L_230 - .L_229)
.L_229:
        /*0134*/ 	.word	0x00000008
.L_230:


//--------------------- .nv.info._ZN3cub18CUB_300001_SM_10006detail6reduce28DeviceReduceSingleTileKernelINS2_10policy_hubIhjN4cuda3std3__44plusIhEEE10Policy1000EN6thrust24THRUST_300001_SM_1000_NS10device_ptrIhEEPhjS9_hhNS7_10__identityEEEvT0_T1_T2_T3_T4_T6_ --------------------------
	.section	.nv.info._ZN3cub18CUB_300001_SM_10006detail6reduce28DeviceReduceSingleTileKernelINS2_10policy_hubIhjN4cuda3std3__44plusIhEEE10Policy1000EN6thrust24THRUST_300001_SM_1000_NS10device_ptrIhEEPhjS9_hhNS7_10__identityEEEvT0_T1_T2_T3_T4_T6_,"",@"SHT_CUDA_INFO"
	.sectionflags	@""
	.align	4


	//----- nvinfo : EIATTR_CUDA_API_VERSION
	.align		4
        /*0000*/ 	.byte	0x04, 0x37
        /*0002*/ 	.short	(.L_232 - .L_231)
.L_231:
        /*0004*/ 	.word	0x00000082


	//----- nvinfo : EIATTR_KPARAM_INFO
	.align		4
.L_232:
        /*0008*/ 	.byte	0x04, 0x17
        /*000a*/ 	.short	(.L_234 - .L_233)
.L_233:
        /*000c*/ 	.word	0x00000000
        /*0010*/ 	.short	0x0005
        /*0012*/ 	.short	0x0016
        /*0014*/ 	.byte	0x00, 0xf0, 0x05, 0x00


	//----- nvinfo : EIATTR_KPARAM_INFO
	.align		4
.L_234:
        /*0018*/ 	.byte	0x04, 0x17
        /*001a*/ 	.short	(.L_236 - .L_235)
.L_235:
        /*001c*/ 	.word	0x00000000
        /*0020*/ 	.short	0x0004
        /*0022*/ 	.short	0x0015
        /*0024*/ 	.byte	0x00, 0xf0, 0x05, 0x00


	//----- nvinfo : EIATTR_KPARAM_INFO
	.align		4
.L_236:
        /*0028*/ 	.byte	0x04, 0x17
        /*002a*/ 	.short	(.L_238 - .L_237)
.L_237:
        /*002c*/ 	.word	0x00000000
        /*0030*/ 	.short	0x0003
        /*0032*/ 	.short	0x0014
        /*0034*/ 	.byte	0x00, 0xf0, 0x05, 0x00


	//----- nvinfo : EIATTR_KPARAM_INFO
	.align		4
.L_238:
        /*0038*/ 	.byte	0x04, 0x17
        /*003a*/ 	.short	(.L_240 - .L_239)
.L_239:
        /*003c*/ 	.word	0x00000000
        /*0040*/ 	.short	0x0002
        /*0042*/ 	.short	0x0010
        /*0044*/ 	.byte	0x00, 0xf0, 0x11, 0x00


	//----- nvinfo : EIATTR_KPARAM_INFO
	.align		4
.L_240:
        /*0048*/ 	.byte	0x04, 0x17
        /*004a*/ 	.short	(.L_242 - .L_241)
.L_241:
        /*004c*/ 	.word	0x00000000
        /*0050*/ 	.short	0x0001
        /*0052*/ 	.short	0x0008
        /*0054*/ 	.byte	0x00, 0xf5, 0x21, 0x00


	//----- nvinfo : EIATTR_KPARAM_INFO
	.align		4
.L_242:
        /*0058*/ 	.byte	0x04, 0x17
        /*005a*/ 	.short	(.L_244 - .L_243)
.L_243:
        /*005c*/ 	.word	0x00000000
        /*0060*/ 	.short	0x0000
        /*0062*/ 	.short	0x0000
        /*0064*/ 	.byte	0x00, 0xf0, 0x21, 0x00


	//----- nvinfo : EIATTR_SPARSE_MMA_MASK
	.align		4
.L_244:
        /*0068*/ 	.byte	0x03, 0x50
        /*006a*/ 	.short	0x0000


	//----- nvinfo : EIATTR_MAXREG_COUNT
	.align		4
        /*006c*/ 	.byte	0x03, 0x1b
        /*006e*/ 	.short	0x00ff


	//----- nvinfo : EIATTR_NUM_BARRIERS
	.align		4
        /*0070*/ 	.byte	0x02, 0x4c
        /*0072*/ 	.byte	0x01
	.zero		1


	//----- nvinfo : EIATTR_MERCURY_ISA_VERSION
	.align		4
        /*0074*/ 	.byte	0x03, 0x5f
        /*0076*/ 	.short	0x0101


	//----- nvinfo : EIATTR_COOP_GROUP_MASK_REGIDS
	.align		4
        /*0078*/ 	.byte	0x04, 0x29
        /*007a*/ 	.short	(.L_246 - .L_245)


	//   ....[0]....
.L_245:
        /*007c*/ 	.word	0xffffffff


	//   ....[1]....
        /*0080*/ 	.word	0xffffffff


	//   ....[2]....
        /*0084*/ 	.word	0xffffffff


	//   ....[3]....
        /*0088*/ 	.word	0xffffffff


	//   ....[4]....
        /*008c*/ 	.word	0xffffffff


	//   ....[5]....
        /*0090*/ 	.word	0xffffffff


	//   ....[6]....
        /*0094*/ 	.word	0xffffffff


	//   ....[7]....
        /*0098*/ 	.word	0xffffffff


	//   ....[8]....
        /*009c*/ 	.word	0xffffffff


	//   ....[9]....
        /*00a0*/ 	.word	0xffffffff


	//   ....[10]....
        /*00a4*/ 	.word	0xffffffff


	//   ....[11]....
        /*00a8*/ 	.word	0xffffffff


	//   ....[12]....
        /*00ac*/ 	.word	0xffffffff


	//   ....[13]....
        /*00b0*/ 	.word	0xffffffff


	//   ....[14]....
        /*00b4*/ 	.word	0xffffffff


	//----- nvinfo : EIATTR_COOP_GROUP_INSTR_OFFSETS
	.align		4
.L_246:
        /*00b8*/ 	.byte	0x04, 0x28
        /*00ba*/ 	.short	(.L_248 - .L_247)


	//   ....[0]....
.L_247:
        /*00bc*/ 	.word	0x000008a0


	//   ....[1]....
        /*00c0*/ 	.word	0x00000920


	//   ....[2]....
        /*00c4*/ 	.word	0x00000970


	//   ....[3]....
        /*00c8*/ 	.word	0x000009e0


	//   ....[4]....
        /*00cc*/ 	.word	0x00000a40


	//   ....[5]....
        /*00d0*/ 	.word	0x00000c30


	//   ....[6]....
        /*00d4*/ 	.word	0x00000ce0


	//   ....[7]....
        /*00d8*/ 	.word	0x00000d30


	//   ....[8]....
        /*00dc*/ 	.word	0x00000d90


	//   ....[9]....
        /*00e0*/ 	.word	0x00000e10


	//   ....[10]....
        /*00e4*/ 	.word	0x000023f0


	//   ....[11]....
        /*00e8*/ 	.word	0x00002470


	//   ....[12]....
        /*00ec*/ 	.word	0x000024c0


	//   ....[13]....
        /*00f0*/ 	.word	0x00002510


	//   ....[14]....
        /*00f4*/ 	.word	0x00002590


	//----- nvinfo : EIATTR_VRC_CTA_INIT_COUNT
	.align		4
.L_248:
        /*00f8*/ 	.byte	0x02, 0x4a
	.zero		1
	.zero		1


	//----- nvinfo : EIATTR_EXIT_INSTR_OFFSETS
	.align		4
        /*00fc*/ 	.byte	0x04, 0x1c
        /*00fe*/ 	.short	(.L_250 - .L_249)


	//   ....[0]....
.L_249:
        /*0100*/ 	.word	0x00000090


	//   ....[1]....
        /*0104*/ 	.word	0x000000c0


	//   ....[2]....
        /*0108*/ 	.word	0x00002710


	//   ....[3]....
        /*010c*/ 	.word	0x00002750


	//----- nvinfo : EIATTR_MAX_THREADS
	.align		4
.L_250:
        /*0110*/ 	.byte	0x04, 0x05
        /*0112*/ 	.short	(.L_252 - .L_251)
.L_251:
        /*0114*/ 	.word	0x00000100
        /*0118*/ 	.word	0x00000001
        /*011c*/ 	.word	0x00000001


	//----- nvinfo : EIATTR_CRS_STACK_SIZE
	.align		4
.L_252:
        /*0120*/ 	.byte	0x04, 0x1e
        /*0122*/ 	.short	(.L_254 - .L_253)
.L_253:
        /*0124*/ 	.word	0x00000000


	//----- nvinfo : EIATTR_CBANK_PARAM_SIZE
	.align		4
.L_254:
        /*0128*/ 	.byte	0x03, 0x19
        /*012a*/ 	.short	0x0017


	//----- nvinfo : EIATTR_PARAM_CBANK
	.align		4
        /*012c*/ 	.byte	0x04, 0x0a
        /*012e*/ 	.short	(.L_256 - .L_255)
	.align		4
.L_255:
        /*0130*/ 	.word	index@(.nv.constant0._ZN3cub18CUB_300001_SM_10006detail6reduce28DeviceReduceSingleTileKernelINS2_10policy_hubIhjN4cuda3std3__44plusIhEEE10Policy1000EN6thrust24THRUST_300001_SM_1000_NS10device_ptrIhEEPhjS9_hhNS7_10__identityEEEvT0_T1_T2_T3_T4_T6_)
        /*0134*/ 	.short	0x0380
        /*0136*/ 	.short	0x0017


	//----- nvinfo : EIATTR_SW_WAR
	.align		4
.L_256:
        /*0138*/ 	.byte	0x04, 0x36
        /*013a*/ 	.short	(.L_258 - .L_257)
.L_257:
        /*013c*/ 	.word	0x00000008
.L_258:


//--------------------- .nv.info._ZN3cub18CUB_300001_SM_10006detail11EmptyKernelIvEEvv --------------------------
	.section	.nv.info._ZN3cub18CUB_300001_SM_10006detail11EmptyKernelIvEEvv,"",@"SHT_CUDA_INFO"
	.sectionflags	@""
	.align	4


	//----- nvinfo : EIATTR_CUDA_API_VERSION
	.align		4
        /*0000*/ 	.byte	0x04, 0x37
        /*0002*/ 	.short	(.L_260 - .L_259)
.L_259:
        /*0004*/ 	.word	0x00000082


	//----- nvinfo : EIATTR_SPARSE_MMA_MASK
	.align		4
.L_260:
        /*0008*/ 	.byte	0x03, 0x50
        /*000a*/ 	.short	0x0000


	//----- nvinfo : EIATTR_MAXREG_COUNT
	.align		4
        /*000c*/ 	.byte	0x03, 0x1b
        /*000e*/ 	.short	0x00ff


	//----- nvinfo : EIATTR_MERCURY_ISA_VERSION
	.align		4
        /*0010*/ 	.byte	0x03, 0x5f
        /*0012*/ 	.short	0x0101


	//----- nvinfo : EIATTR_VRC_CTA_INIT_COUNT
	.align		4
        /*0014*/ 	.byte	0x02, 0x4a
	.zero		1
	.zero		1


	//----- nvinfo : EIATTR_EXIT_INSTR_OFFSETS
	.align		4
        /*0018*/ 	.byte	0x04, 0x1c
        /*001a*/ 	.short	(.L_262 - .L_261)


	//   ....[0]....
.L_261:
        /*001c*/ 	.word	0x00000010


	//----- nvinfo : EIATTR_SW_WAR
	.align		4
.L_262:
        /*0020*/ 	.byte	0x04, 0x36
        /*0022*/ 	.short	(.L_264 - .L_263)
.L_263:
        /*0024*/ 	.word	0x00000008
.L_264:


//--------------------- .nv.info._Z19calculate_distancesjjPPfS0_PjPh --------------------------
	.section	.nv.info._Z19calculate_distancesjjPPfS0_PjPh,"",@"SHT_CUDA_INFO"
	.sectionflags	@""
	.align	4


	//----- nvinfo : EIATTR_CUDA_API_VERSION
	.align		4
        /*0000*/ 	.byte	0x04, 0x37
        /*0002*/ 	.short	(.L_266 - .L_265)
.L_265:
        /*0004*/ 	.word	0x00000082


	//----- nvinfo : EIATTR_KPARAM_INFO
	.align		4
.L_266:
        /*0008*/ 	.byte	0x04, 0x17
        /*000a*/ 	.short	(.L_268 - .L_267)
.L_267:
        /*000c*/ 	.word	0x00000000
        /*0010*/ 	.short	0x0005
        /*0012*/ 	.short	0x0020
        /*0014*/ 	.byte	0x00, 0xf5, 0x21, 0x00


	//----- nvinfo : EIATTR_KPARAM_INFO
	.align		4
.L_268:
        /*0018*/ 	.byte	0x04, 0x17
        /*001a*/ 	.short	(.L_270 - .L_269)
.L_269:
        /*001c*/ 	.word	0x00000000
        /*0020*/ 	.short	0x0004
        /*0022*/ 	.short	0x0018
        /*0024*/ 	.byte	0x00, 0xf5, 0x21, 0x00


	//----- nvinfo : EIATTR_KPARAM_INFO
	.align		4
.L_270:
        /*0028*/ 	.byte	0x04, 0x17
        /*002a*/ 	.short	(.L_272 - .L_271)
.L_271:
        /*002c*/ 	.word	0x00000000
        /*0030*/ 	.short	0x0003
        /*0032*/ 	.short	0x0010
        /*0034*/ 	.byte	0x00, 0xf5, 0x21, 0x00


	//----- nvinfo : EIATTR_KPARAM_INFO
	.align		4
.L_272:
        /*0038*/ 	.byte	0x04, 0x17
        /*003a*/ 	.short	(.L_274 - .L_273)
.L_273:
        /*003c*/ 	.word	0x00000000
        /*0040*/ 	.short	0x0002
        /*0042*/ 	.short	0x0008
        /*0044*/ 	.byte	0x00, 0xf5, 0x21, 0x00


	//----- nvinfo : EIATTR_KPARAM_INFO
	.align		4
.L_274:
        /*0048*/ 	.byte	0x04, 0x17
        /*004a*/ 	.short	(.L_276 - .L_275)
.L_275:
        /*004c*/ 	.word	0x00000000
        /*0050*/ 	.short	0x0001
        /*0052*/ 	.short	0x0004
        /*0054*/ 	.byte	0x00, 0xf0, 0x11, 0x00


	//----- nvinfo : EIATTR_KPARAM_INFO
	.align		4
.L_276:
        /*0058*/ 	.byte	0x04, 0x17
        /*005a*/ 	.short	(.L_278 - .L_277)
.L_277:
        /*005c*/ 	.word	0x00000000
        /*0060*/ 	.short	0x0000
        /*0062*/ 	.short	0x0000
        /*0064*/ 	.byte	0x00, 0xf0, 0x11, 0x00


	//----- nvinfo : EIATTR_SPARSE_MMA_MASK
	.align		4
.L_278:
        /*0068*/ 	.byte	0x03, 0x50
        /*006a*/ 	.short	0x0000


	//----- nvinfo : EIATTR_MAXREG_COUNT
	.align		4
        /*006c*/ 	.byte	0x03, 0x1b
        /*006e*/ 	.short	0x00ff


	//----- nvinfo : EIATTR_NUM_BARRIERS
	.align		4
        /*0070*/ 	.byte	0x02, 0x4c
        /*0072*/ 	.byte	0x01
	.zero		1


	//----- nvinfo : EIATTR_MERCURY_ISA_VERSION
	.align		4
        /*0074*/ 	.byte	0x03, 0x5f
        /*0076*/ 	.short	0x0101


	//----- nvinfo : EIATTR_VRC_CTA_INIT_COUNT
	.align		4
        /*0078*/ 	.byte	0x02, 0x4a
	.zero		1
	.zero		1


	//----- nvinfo : EIATTR_EXIT_INSTR_OFFSETS
	.align		4
        /*007c*/ 	.byte	0x04, 0x1c
        /*007e*/ 	.short	(.L_280 - .L_279)


	//   ....[0]....
.L_279:
        /*0080*/ 	.word	0x00000080


	//   ....[1]....
        /*0084*/ 	.word	0x00001160


	//   ....[2]....
        /*0088*/ 	.word	0x00001210


	//----- nvinfo : EIATTR_CBANK_PARAM_SIZE
	.align		4
.L_280:
        /*008c*/ 	.byte	0x03, 0x19
        /*008e*/ 	.short	0x0028


	//----- nvinfo : EIATTR_PARAM_CBANK
	.align		4
        /*0090*/ 	.byte	0x04, 0x0a
        /*0092*/ 	.short	(.L_282 - .L_281)
	.align		4
.L_281:
        /*0094*/ 	.word	index@(.nv.constant0._Z19calculate_distancesjjPPfS0_PjPh)
        /*0098*/ 	.short	0x0380
        /*009a*/ 	.short	0x0028


	//----- nvinfo : EIATTR_SW_WAR
	.align		4
.L_282:
        /*009c*/ 	.byte	0x04, 0x36
        /*009e*/ 	.short	(.L_284 - .L_283)
.L_283:
        /*00a0*/ 	.word	0x00000008
.L_284:


//--------------------- .nv.callgraph             --------------------------
	.section	.nv.callgraph,"",@"SHT_CUDA_CALLGRAPH"
	.align	4
	.sectionentsize	8
	.align		4
        /*0000*/ 	.word	0x00000000
	.align		4
        /*0004*/ 	.word	0xffffffff
	.align		4
        /*0008*/ 	.word	0x00000000
	.align		4
        /*000c*/ 	.word	0xfffffffe
	.align		4
        /*0010*/ 	.word	0x00000000
	.align		4
        /*0014*/ 	.word	0xfffffffd
	.align		4
        /*0018*/ 	.word	0x00000000
	.align		4
        /*001c*/ 	.word	0xfffffffc


//--------------------- .nv.constant4             --------------------------
	.section	.nv.constant4,"a",@progbits
	.align	8
	.align		8
.nv.constant4:
        /*0000*/ 	.dword	_ZN34_INTERNAL_38217058_4_k_cu_422508cf4cuda3std3__45__cpo5beginE
	.align		8
        /*0008*/ 	.dword	_ZN34_INTERNAL_38217058_4_k_cu_422508cf4cuda3std3__45__cpo3endE
	.align		8
        /*0010*/ 	.dword	_ZN34_INTERNAL_38217058_4_k_cu_422508cf4cuda3std3__45__cpo6cbeginE
	.align		8
        /*0018*/ 	.dword	_ZN34_INTERNAL_38217058_4_k_cu_422508cf4cuda3std3__45__cpo4cendE
	.align		8
        /*0020*/ 	.dword	_ZN34_INTERNAL_38217058_4_k_cu_422508cf4cuda3std3__45__cpo6rbeginE
	.align		8
        /*0028*/ 	.dword	_ZN34_INTERNAL_38217058_4_k_cu_422508cf4cuda3std3__45__cpo4rendE
	.align		8
        /*0030*/ 	.dword	_ZN34_INTERNAL_38217058_4_k_cu_422508cf4cuda3std3__45__cpo7crbeginE
	.align		8
        /*0038*/ 	.dword	_ZN34_INTERNAL_38217058_4_k_cu_422508cf4cuda3std3__45__cpo5crendE
	.align		8
        /*0040*/ 	.dword	_ZN34_INTERNAL_38217058_4_k_cu_422508cf4cuda3std3__436_GLOBAL__N__38217058_4_k_cu_422508cf6ignoreE
	.align		8
        /*0048*/ 	.dword	_ZN34_INTERNAL_38217058_4_k_cu_422508cf4cuda3std3__419piecewise_constructE
	.align		8
        /*0050*/ 	.dword	_ZN34_INTERNAL_38217058_4_k_cu_422508cf4cuda3std3__48in_placeE
	.align		8
        /*0058*/ 	.dword	_ZN34_INTERNAL_38217058_4_k_cu_422508cf4cuda3std3__420unreachable_sentinelE
	.align		8
        /*0060*/ 	.dword	_ZN34_INTERNAL_38217058_4_k_cu_422508cf4cuda3std3__47nulloptE
	.align		8
        /*0068*/ 	.dword	_ZN34_INTERNAL_38217058_4_k_cu_422508cf4cuda3std3__48unexpectE
	.align		8
        /*0070*/ 	.dword	_ZN34_INTERNAL_38217058_4_k_cu_422508cf4cuda3std6ranges3__45__cpo4swapE
	.align		8
        /*0078*/ 	.dword	_ZN34_INTERNAL_38217058_4_k_cu_422508cf4cuda3std6ranges3__45__cpo9iter_moveE
	.align		8
        /*0080*/ 	.dword	_ZN34_INTERNAL_38217058_4_k_cu_422508cf4cuda3std6ranges3__45__cpo5beginE
	.align		8
        /*0088*/ 	.dword	_ZN34_INTERNAL_38217058_4_k_cu_422508cf4cuda3std6ranges3__45__cpo3endE
	.align		8
        /*0090*/ 	.dword	_ZN34_INTERNAL_38217058_4_k_cu_422508cf4cuda3std6ranges3__45__cpo6cbeginE
	.align		8
        /*0098*/ 	.dword	_ZN34_INTERNAL_38217058_4_k_cu_422508cf4cuda3std6ranges3__45__cpo4cendE
	.align		8
        /*00a0*/ 	.dword	_ZN34_INTERNAL_38217058_4_k_cu_422508cf4cuda3std6ranges3__45__cpo7advanceE
	.align		8
        /*00a8*/ 	.dword	_ZN34_INTERNAL_38217058_4_k_cu_422508cf4cuda3std6ranges3__45__cpo9iter_swapE
	.align		8
        /*00b0*/ 	.dword	_ZN34_INTERNAL_38217058_4_k_cu_422508cf4cuda3std6ranges3__45__cpo4nextE
	.align		8
        /*00b8*/ 	.dword	_ZN34_INTERNAL_38217058_4_k_cu_422508cf4cuda3std6ranges3__45__cpo4prevE
	.align		8
        /*00c0*/ 	.dword	_ZN34_INTERNAL_38217058_4_k_cu_422508cf4cuda3std6ranges3__45__cpo4dataE
	.align		8
        /*00c8*/ 	.dword	_ZN34_INTERNAL_38217058_4_k_cu_422508cf4cuda3std6ranges3__45__cpo5cdataE
	.align		8
        /*00d0*/ 	.dword	_ZN34_INTERNAL_38217058_4_k_cu_422508cf4cuda3std6ranges3__45__cpo4sizeE
	.align		8
        /*00d8*/ 	.dword	_ZN34_INTERNAL_38217058_4_k_cu_422508cf4cuda3std6ranges3__45__cpo5ssizeE
	.align		8
        /*00e0*/ 	.dword	_ZN34_INTERNAL_38217058_4_k_cu_422508cf4cuda3std6ranges3__45__cpo8distanceE
	.align		8
        /*00e8*/ 	.dword	_ZN34_INTERNAL_38217058_4_k_cu_422508cf6thrust24THRUST_300001_SM_1000_NS8cuda_cub3parE
	.align		8
        /*00f0*/ 	.dword	_ZN34_INTERNAL_38217058_4_k_cu_422508cf6thrust24THRUST_300001_SM_1000_NS8cuda_cub10par_nosyncE
	.align		8
        /*00f8*/ 	.dword	_ZN34_INTERNAL_38217058_4_k_cu_422508cf6thrust24THRUST_300001_SM_1000_NS6system6detail10sequential3seqE
	.align		8
        /*0100*/ 	.dword	_ZN34_INTERNAL_38217058_4_k_cu_422508cf6thrust24THRUST_300001_SM_1000_NS12placeholders2_1E
	.align		8
        /*0108*/ 	.dword	_ZN34_INTERNAL_38217058_4_k_cu_422508cf6thrust24THRUST_300001_SM_1000_NS12placeholders2_2E
	.align		8
        /*0110*/ 	.dword	_ZN34_INTERNAL_38217058_4_k_cu_422508cf6thrust24THRUST_300001_SM_1000_NS12placeholders2_3E
	.align		8
        /*0118*/ 	.dword	_ZN34_INTERNAL_38217058_4_k_cu_422508cf6thrust24THRUST_300001_SM_1000_NS12placeholders2_4E
	.align		8
        /*0120*/ 	.dword	_ZN34_INTERNAL_38217058_4_k_cu_422508cf6thrust24THRUST_300001_SM_1000_NS12placeholders2_5E
	.align		8
        /*0128*/ 	.dword	_ZN34_INTERNAL_38217058_4_k_cu_422508cf6thrust24THRUST_300001_SM_1000_NS12placeholders2_6E
	.align		8
        /*0130*/ 	.dword	_ZN34_INTERNAL_38217058_4_k_cu_422508cf6thrust24THRUST_300001_SM_1000_NS12placeholders2_7E
	.align		8
        /*0138*/ 	.dword	_ZN34_INTERNAL_38217058_4_k_cu_422508cf6thrust24THRUST_300001_SM_1000_NS12placeholders2_8E
	.align		8
        /*0140*/ 	.dword	_ZN34_INTERNAL_38217058_4_k_cu_422508cf6thrust24THRUST_300001_SM_1000_NS12placeholders2_9E
	.align		8
        /*0148*/ 	.dword	_ZN34_INTERNAL_38217058_4_k_cu_422508cf6thrust24THRUST_300001_SM_1000_NS12placeholders3_10E
	.align		8
        /*0150*/ 	.dword	_ZN34_INTERNAL_38217058_4_k_cu_422508cf6thrust24THRUST_300001_SM_1000_NS3seqE


//--------------------- .text._ZN3cub18CUB_300001_SM_10006detail6reduce28DeviceReduceSingleTileKernelINS2_10policy_hubIhyN4cuda3std3__44plusIhEEE10Policy1000EPhSC_iS9_hhNS7_10__identityEEEvT0_T1_T2_T3_T4_T6_ --------------------------
	.section	.text._ZN3cub18CUB_300001_SM_10006detail6reduce28DeviceReduceSingleTileKernelINS2_10policy_hubIhyN4cuda3std3__44plusIhEEE10Policy1000EPhSC_iS9_hhNS7_10__identityEEEvT0_T1_T2_T3_T4_T6_,"ax",@progbits
	.align	128
        .global         _ZN3cub18CUB_300001_SM_10006detail6reduce28DeviceReduceSingleTileKernelINS2_10policy_hubIhyN4cuda3std3__44plusIhEEE10Policy1000EPhSC_iS9_hhNS7_10__identityEEEvT0_T1_T2_T3_T4_T6_
        .type           _ZN3cub18CUB_300001_SM_10006detail6reduce28DeviceReduceSingleTileKernelINS2_10policy_hubIhyN4cuda3std3__44plusIhEEE10Policy1000EPhSC_iS9_hhNS7_10__identityEEEvT0_T1_T2_T3_T4_T6_,@function
        .size           _ZN3cub18CUB_300001_SM_10006detail6reduce28DeviceReduceSingleTileKernelINS2_10policy_hubIhyN4cuda3std3__44plusIhEEE10Policy1000EPhSC_iS9_hhNS7_10__identityEEEvT0_T1_T2_T3_T4_T6_,(.L_x_247 - _ZN3cub18CUB_300001_SM_10006detail6reduce28DeviceReduceSingleTileKernelINS2_10policy_hubIhyN4cuda3std3__44plusIhEEE10Policy1000EPhSC_iS9_hhNS7_10__identityEEEvT0_T1_T2_T3_T4_T6_)
        .other          _ZN3cub18CUB_300001_SM_10006detail6reduce28DeviceReduceSingleTileKernelINS2_10policy_hubIhyN4cuda3std3__44plusIhEEE10Policy1000EPhSC_iS9_hhNS7_10__identityEEEvT0_T1_T2_T3_T4_T6_,@"STO_CUDA_ENTRY STV_DEFAULT"
_ZN3cub18CUB_300001_SM_10006detail6reduce28DeviceReduceSingleTileKernelINS2_10policy_hubIhyN4cuda3std3__44plusIhEEE10Policy1000EPhSC_iS9_hhNS7_10__identityEEEvT0_T1_T2_T3_T4_T6_:
.text._ZN3cub18CUB_300001_SM_10006detail6reduce28DeviceReduceSingleTileKernelINS2_10policy_hubIhyN4cuda3std3__44plusIhEEE10Policy1000EPhSC_iS9_hhNS7_10__identityEEEvT0_T1_T2_T3_T4_T6_:
[----:B------:R-:W-:Y:S01]  /*0000*/  LDC R1, c[0x0][0x37c] ;  /* 0x0000df00ff017b82 */ /* 0x000fe20000000800 */
[----:B------:R-:W0:Y:S07]  /*0010*/  LDCU UR4, c[0x0][0x390] ;  /* 0x00007200ff0477ac */ /* 0x000e2e0008000800 */
[----:B------:R-:W1:Y:S01]  /*0020*/  LDC.U8 R0, c[0x0][0x395] ;  /* 0x0000e540ff007b82 */ /* 0x000e620000000000 */
[----:B------:R-:W2:Y:S01]  /*0030*/  LDCU.64 UR6, c[0x0][0x358] ;  /* 0x00006b00ff0677ac */ /* 0x000ea20008000a00 */
[----:B0-----:R-:W-:-:S05]  /*0040*/  IMAD.U32 R4, RZ, RZ, UR4 ;  /* 0x00000004ff047e24 */ /* 0x001fca000f8e00ff */
[----:B------:R-:W-:-:S13]  /*0050*/  ISETP.NE.AND P0, PT, R4, RZ, PT ;  /* 0x000000ff0400720c */ /* 0x000fda0003f05270 */
[----:B--2---:R-:W-:Y:S05]  /*0060*/  @P0 BRA `(.L_x_0) ;  /* 0x0000000000180947 */ /* 0x004fea0003800000 */
[----:B------:R-:W0:Y:S02]  /*0070*/  S2R R2, SR_TID.X ;  /* 0x0000000000027919 */ /* 0x000e240000002100 */
[----:B0-----:R-:W-:-:S13]  /*0080*/  ISETP.NE.AND P0, PT, R2, RZ, PT ;  /* 0x000000ff0200720c */ /* 0x001fda0003f05270 */
[----:B------:R-:W-:Y:S05]  /*0090*/  @P0 EXIT ;  /* 0x000000000000094d */ /* 0x000fea0003800000 */
[----:B------:R-:W1:Y:S02]  /*00a0*/  LDC.64 R2, c[0x0][0x388] ;  /* 0x0000e200ff027b82 */ /* 0x000e640000000a00 */
[----:B-1----:R-:W-:Y:S01]  /*00b0*/  STG.E.U8 desc[UR6][R2.64], R0 ;  /* 0x0000000002007986 */ /* 0x002fe2000c101106 */
[----:B------:R-:W-:Y:S05]  /*00c0*/  EXIT ;  /* 0x000000000000794d */ /* 0x000fea0003800000 */
.L_x_0:
[----:B------:R-:W0:Y:S01]  /*00d0*/  LDCU UR4, c[0x0][0x380] ;  /* 0x00007000ff0477ac */ /* 0x000e220008000800 */
[----:B------:R-:W-:Y:S01]  /*00e0*/  BSSY.RECONVERGENT B0, `(.L_x_1) ;  /* 0x0000455000007945 */ /* 0x000fe20003800200 */
[----:B0-----:R-:W-:-:S09]  /*00f0*/  ULOP3.LUT UP0, URZ, UR4, 0x3, URZ, 0xc0, !UPT ;  /* 0x0000000304ff7892 */ /* 0x001fd2000f80c0ff */
[----:B------:R-:W-:Y:S05]  /*0100*/  BRA.U UP0, `(.L_x_2) ;  /* 0x0000002100807547 */ /* 0x000fea000b800000 */
[----:B------:R-:W-:-:S13]  /*0110*/  ISETP.GT.AND P0, PT, R4, 0x1fff, PT ;  /* 0x00001fff0400780c */ /* 0x000fda0003f04270 */
[----:B------:R-:W-:Y:S05]  /*0120*/  @P0 BRA `(.L_x_3) ;  /* 0x0000000c00f80947 */ /* 0x000fea0003800000 */
[----:B------:R-:W0:Y:S01]  /*0130*/  S2R R3, SR_TID.X ;  /* 0x0000000000037919 */ /* 0x000e220000002100 */
[----:B------:R-:W2:Y:S01]  /*0140*/  LDCU UR8, c[0x0][0x384] ;  /* 0x00007080ff0877ac */ /* 0x000ea20008000800 */
[----:B------:R-:W-:Y:S01]  /*0150*/  BSSY.RECONVERGENT B1, `(.L_x_4) ;  /* 0x000000a000017945 */ /* 0x000fe20003800200 */
[----:B------:R-:W-:Y:S02]  /*0160*/  PRMT R2, RZ, 0x7610, R2 ;  /* 0x00007610ff027816 */ /* 0x000fe40000000002 */
[----:B0-----:R-:W-:Y:S01]  /*0170*/  ISETP.GE.AND P0, PT, R3, R4, PT ;  /* 0x000000040300720c */ /* 0x001fe20003f06270 */
[----:B------:R-:W-:-:S12]  /*0180*/  IMAD.MOV.U32 R5, RZ, RZ, R3 ;  /* 0x000000ffff057224 */ /* 0x000fd800078e0003 */
[----:B--2---:R-:W-:Y:S05]  /*0190*/  @P0 BRA `(.L_x_5) ;  /* 0x0000000000140947 */ /* 0x004fea0003800000 */
[----:B------:R-:W0:Y:S01]  /*01a0*/  LDCU UR5, c[0x0][0x384] ;  /* 0x00007080ff0577ac */ /* 0x000e220008000800 */
[----:B------:R-:W-:-:S05]  /*01b0*/  IADD3 R6, P0, PT, R3, UR4, RZ ;  /* 0x0000000403067c10 */ /* 0x000fca000ff1e0ff */
[----:B0-----:R-:W-:-:S05]  /*01c0*/  IMAD.X R7, RZ, RZ, UR5, P0 ;  /* 0x00000005ff077e24 */ /* 0x001fca00080e06ff */
[----:B------:R0:W5:Y:S01]  /*01d0*/  LDG.E.U8.CONSTANT R2, desc[UR6][R6.64] ;  /* 0x0000000606027981 */ /* 0x000162000c1e9100 */
[----:B------:R-:W-:-:S07]  /*01e0*/  VIADD R5, R3, 0x100 ;  /* 0x0000010003057836 */ /* 0x000fce0000000000 */
.L_x_5:
[----:B------:R-:W-:Y:S05]  /*01f0*/  BSYNC.RECONVERGENT B1 ;  /* 0x0000000000017941 */ /* 0x000fea0003800200 */
.L_x_4:
[----:B------:R-:W-:Y:S01]  /*0200*/  ISETP.GE.AND P0, PT, R5, R4, PT ;  /* 0x000000040500720c */ /* 0x000fe20003f06270 */
[----:B------:R-:W-:-:S12]  /*0210*/  BSSY.RECONVERGENT B1, `(.L_x_6) ;  /* 0x0000070000017945 */ /* 0x000fd80003800200 */
[----:B------:R-:W-:Y:S05]  /*0220*/  @P0 BRA `(.L_x_7) ;  /* 0x0000000400b80947 */ /* 0x000fea0003800000 */
[----:B0-----:R-:W-:Y:S01]  /*0230*/  LOP3.LUT R7, RZ, R5, RZ, 0x33, !PT ;  /* 0x00000005ff077212 */ /* 0x001fe200078e33ff */
[----:B------:R-:W-:Y:S04]  /*0240*/  BSSY.RECONVERGENT B2, `(.L_x_8) ;  /* 0x0000016000027945 */ /* 0x000fe80003800200 */
[----:B------:R-:W-:-:S05]  /*0250*/  IMAD.IADD R7, R7, 0x1, R4 ;  /* 0x0000000107077824 */ /* 0x000fca00078e0204 */
[C---:B------:R-:W-:Y:S02]  /*0260*/  LOP3.LUT R6, R7.reuse, 0x300, RZ, 0xc0, !PT ;  /* 0x0000030007067812 */ /* 0x040fe400078ec0ff */
[----:B------:R-:W-:Y:S02]  /*0270*/  ISETP.GE.U32.AND P0, PT, R7, 0x300, PT ;  /* 0x000003000700780c */ /* 0x000fe40003f06070 */
[----:B------:R-:W-:-:S13]  /*0280*/  ISETP.NE.AND P1, PT, R6, 0x300, PT ;  /* 0x000003000600780c */ /* 0x000fda0003f25270 */
[----:B------:R-:W-:Y:S05]  /*0290*/  @!P1 BRA `(.L_x_9) ;  /* 0x0000000000409947 */ /* 0x000fea0003800000 */
[----:B------:R-:W0:Y:S01]  /*02a0*/  LDCU UR5, c[0x0][0x384] ;  /* 0x00007080ff0577ac */ /* 0x000e220008000800 */
[----:B------:R-:W-:Y:S02]  /*02b0*/  LEA.HI R6, R7, 0x1, RZ, 0x18 ;  /* 0x0000000107067811 */ /* 0x000fe400078fc0ff */
[----:B------:R-:W-:Y:S02]  /*02c0*/  IADD3 R9, P1, PT, R5, UR4, RZ ;  /* 0x0000000405097c10 */ /* 0x000fe4000ff3e0ff */
[----:B------:R-:W-:-:S05]  /*02d0*/  LOP3.LUT R6, R6, 0x3, RZ, 0xc0, !PT ;  /* 0x0000000306067812 */ /* 0x000fca00078ec0ff */
[----:B------:R-:W-:Y:S02]  /*02e0*/  IMAD.MOV R8, RZ, RZ, -R6 ;  /* 0x000000ffff087224 */ /* 0x000fe400078e0a06 */
[----:B0-----:R-:W-:-:S07]  /*02f0*/  IMAD.X R10, RZ, RZ, UR5, P1 ;  /* 0x00000005ff0a7e24 */ /* 0x001fce00088e06ff */
.L_x_10:
[----:B------:R-:W-:Y:S02]  /*0300*/  IMAD.MOV.U32 R7, RZ, RZ, R10 ;  /* 0x000000ffff077224 */ /* 0x000fe400078e000a */
[----:B------:R-:W-:-:S05]  /*0310*/  IMAD.MOV.U32 R6, RZ, RZ, R9 ;  /* 0x000000ffff067224 */ /* 0x000fca00078e0009 */
[----:B------:R-:W2:Y:S01]  /*0320*/  LDG.E.U8.CONSTANT R7, desc[UR6][R6.64] ;  /* 0x0000000606077981 */ /* 0x000ea2000c1e9100 */
[----:B------:R-:W-:Y:S01]  /*0330*/  VIADD R8, R8, 0x1 ;  /* 0x0000000108087836 */ /* 0x000fe20000000000 */
[----:B------:R-:W-:Y:S01]  /*0340*/  IADD3 R9, P2, PT, R9, 0x100, RZ ;  /* 0x0000010009097810 */ /* 0x000fe20007f5e0ff */
[----:B------:R-:W-:-:S03]  /*0350*/  VIADD R5, R5, 0x100 ;  /* 0x0000010005057836 */ /* 0x000fc60000000000 */
[----:B------:R-:W-:Y:S01]  /*0360*/  ISETP.NE.AND P1, PT, R8, RZ, PT ;  /* 0x000000ff0800720c */ /* 0x000fe20003f25270 */
[----:B------:R-:W-:Y:S02]  /*0370*/  IMAD.X R10, RZ, RZ, R10, P2 ;  /* 0x000000ffff0a7224 */ /* 0x000fe400010e060a */
[----:B--2--5:R-:W-:-:S10]  /*0380*/  IMAD.IADD R2, R7, 0x1, R2 ;  /* 0x0000000107027824 */ /* 0x024fd400078e0202 */
[----:B------:R-:W-:Y:S05]  /*0390*/  @P1 BRA `(.L_x_10) ;  /* 0xfffffffc00d81947 */ /* 0x000fea000383ffff */
.L_x_9:
[----:B------:R-:W-:Y:S05]  /*03a0*/  BSYNC.RECONVERGENT B2 ;  /* 0x0000000000027941 */ /* 0x000fea0003800200 */
.L_x_8:
[----:B------:R-:W-:Y:S05]  /*03b0*/  @!P0 BRA `(.L_x_7) ;  /* 0x0000000400548947 */ /* 0x000fea0003800000 */
[----:B------:R-:W-:Y:S01]  /*03c0*/  IMAD.IADD R6, R4, 0x1, -R5 ;  /* 0x0000000104067824 */ /* 0x000fe200078e0a05 */
[----:B------:R-:W-:Y:S01]  /*03d0*/  BSSY.RECONVERGENT B2, `(.L_x_11) ;  /* 0x000002d000027945 */ /* 0x000fe20003800200 */
[----:B------:R-:W-:-:S03]  /*03e0*/  PLOP3.LUT P0, PT, PT, PT, PT, 0x80, 0x8 ;  /* 0x000000000008781c */ /* 0x000fc60003f0f070 */
[----:B------:R-:W-:-:S13]  /*03f0*/  ISETP.GT.AND P1, PT, R6, 0xc00, PT ;  /* 0x00000c000600780c */ /* 0x000fda0003f24270 */
[----:B------:R-:W-:Y:S05]  /*0400*/  @!P1 BRA `(.L_x_12) ;  /* 0x0000000000a49947 */ /* 0x000fea0003800000 */
[----:B------:R-:W-:Y:S01]  /*0410*/  PLOP3.LUT P0, PT, PT, PT, PT, 0x8, 0x80 ;  /* 0x000000000080781c */ /* 0x000fe20003f0e170 */
[----:B------:R-:W-:-:S12]  /*0420*/  VIADD R28, R4, 0xfffff400 ;  /* 0xfffff400041c7836 */ /* 0x000fd80000000000 */
.L_x_13:
[C---:B------:R-:W-:Y:S01]  /*0430*/  IADD3 R8, P1, PT, R5.reuse, UR4, RZ ;  /* 0x0000000405087c10 */ /* 0x040fe2000ff3e0ff */
[C---:B------:R-:W-:Y:S02]  /*0440*/  VIADD R6, R5.reuse, 0x400 ;  /* 0x0000040005067836 */ /* 0x040fe40000000000 */
[C---:B------:R-:W-:Y:S01]  /*0450*/  VIADD R13, R5.reuse, 0x800 ;  /* 0x00000800050d7836 */ /* 0x040fe20000000000 */
[----:B------:R-:W-:Y:S02]  /*0460*/  LEA.HI.X.SX32 R9, R5, UR8, 0x1, P1 ;  /* 0x0000000805097c11 */ /* 0x000fe400088f0eff */
[----:B------:R-:W-:-:S03]  /*0470*/  IADD3 R10, P1, PT, R6, UR4, RZ ;  /* 0x00000004060a7c10 */ /* 0x000fc6000ff3e0ff */
[----:B------:R-:W2:Y:S01]  /*0480*/  LDG.E.U8.CONSTANT R15, desc[UR6][R8.64] ;  /* 0x00000006080f7981 */ /* 0x000ea2000c1e9100 */
[----:B------:R-:W-:-:S03]  /*0490*/  LEA.HI.X.SX32 R11, R6, UR8, 0x1, P1 ;  /* 0x00000008060b7c11 */ /* 0x000fc600088f0eff */
[----:B------:R-:W2:Y:S01]  /*04a0*/  LDG.E.U8.CONSTANT R14, desc[UR6][R8.64+0x100] ;  /* 0x00010006080e7981 */ /* 0x000ea2000c1e9100 */
[----:B------:R-:W-:-:S03]  /*04b0*/  IADD3 R12, P1, PT, R13, UR4, RZ ;  /* 0x000000040d0c7c10 */ /* 0x000fc6000ff3e0ff */
[----:B------:R-:W3:Y:S04]  /*04c0*/  LDG.E.U8.CONSTANT R17, desc[UR6][R8.64+0x200] ;  /* 0x0002000608117981 */ /* 0x000ee8000c1e9100 */
[----:B------:R-:W3:Y:S01]  /*04d0*/  LDG.E.U8.CONSTANT R16, desc[UR6][R8.64+0x300] ;  /* 0x0003000608107981 */ /* 0x000ee2000c1e9100 */
[----:B------:R-:W-:-:S03]  /*04e0*/  VIADD R7, R5, 0xc00 ;  /* 0x00000c0005077836 */ /* 0x000fc60000000000 */
[----:B------:R-:W4:Y:S01]  /*04f0*/  LDG.E.U8.CONSTANT R19, desc[UR6][R10.64] ;  /* 0x000000060a137981 */ /* 0x000f22000c1e9100 */
[----:B------:R-:W-:-:S03]  /*0500*/  LEA.HI.X.SX32 R13, R13, UR8, 0x1, P1 ;  /* 0x000000080d0d7c11 */ /* 0x000fc600088f0eff */
[----:B------:R-:W4:Y:S01]  /*0510*/  LDG.E.U8.CONSTANT R18, desc[UR6][R10.64+0x100] ;  /* 0x000100060a127981 */ /* 0x000f22000c1e9100 */
[----:B------:R-:W-:-:S03]  /*0520*/  IADD3 R6, P1, PT, R7, UR4, RZ ;  /* 0x0000000407067c10 */ /* 0x000fc6000ff3e0ff */
[----:B------:R-:W4:Y:S04]  /*0530*/  LDG.E.U8.CONSTANT R21, desc[UR6][R10.64+0x200] ;  /* 0x000200060a157981 */ /* 0x000f28000c1e9100 */
[----:B------:R-:W4:Y:S01]  /*0540*/  LDG.E.U8.CONSTANT R20, desc[UR6][R10.64+0x300] ;  /* 0x000300060a147981 */ /* 0x000f22000c1e9100 */
[----:B------:R-:W-:-:S03]  /*0550*/  LEA.HI.X.SX32 R7, R7, UR8, 0x1, P1 ;  /* 0x0000000807077c11 */ /* 0x000fc600088f0eff */
[----:B------:R-:W4:Y:S04]  /*0560*/  LDG.E.U8.CONSTANT R23, desc[UR6][R12.64] ;  /* 0x000000060c177981 */ /* 0x000f28000c1e9100 */
[----:B------:R-:W4:Y:S04]  /*0570*/  LDG.E.U8.CONSTANT R22, desc[UR6][R12.64+0x100] ;  /* 0x000100060c167981 */ /* 0x000f28000c1e9100 */
[----:B------:R-:W4:Y:S04]  /*0580*/  LDG.E.U8.CONSTANT R9, desc[UR6][R12.64+0x200] ;  /* 0x000200060c097981 */ /* 0x000f28000c1e9100 */
[----:B------:R-:W4:Y:S04]  /*0590*/  LDG.E.U8.CONSTANT R8, desc[UR6][R12.64+0x300] ;  /* 0x000300060c087981 */ /* 0x000f28000c1e9100 */
[----:B------:R-:W4:Y:S04]  /*05a0*/  LDG.E.U8.CONSTANT R25, desc[UR6][R6.64] ;  /* 0x0000000606197981 */ /* 0x000f28000c1e9100 */
[----:B------:R-:W4:Y:S04]  /*05b0*/  LDG.E.U8.CONSTANT R24, desc[UR6][R6.64+0x100] ;  /* 0x0001000606187981 */ /* 0x000f28000c1e9100 */
[----:B------:R-:W4:Y:S04]  /*05c0*/  LDG.E.U8.CONSTANT R27, desc[UR6][R6.64+0x200] ;  /* 0x00020006061b7981 */ /* 0x000f28000c1e9100 */
[----:B------:R-:W4:Y:S01]  /*05d0*/  LDG.E.U8.CONSTANT R26, desc[UR6][R6.64+0x300] ;  /* 0x00030006061a7981 */ /* 0x000f22000c1e9100 */
[----:B------:R-:W-:-:S05]  /*05e0*/  VIADD R5, R5, 0x1000 ;  /* 0x0000100005057836 */ /* 0x000fca0000000000 */
[----:B------:R-:W-:Y:S02]  /*05f0*/  ISETP.GE.AND P1, PT, R5, R28, PT ;  /* 0x0000001c0500720c */ /* 0x000fe40003f26270 */
[----:B--2--5:R-:W-:-:S04]  /*0600*/  IADD3 R14, PT, PT, R14, R2, R15 ;  /* 0x000000020e0e7210 */ /* 0x024fc80007ffe00f */
[----:B---3--:R-:W-:-:S04]  /*0610*/  IADD3 R14, PT, PT, R16, R14, R17 ;  /* 0x0000000e100e7210 */ /* 0x008fc80007ffe011 */
[----:B----4-:R-:W-:-:S04]  /*0620*/  IADD3 R14, PT, PT, R18, R14, R19 ;  /* 0x0000000e120e7210 */ /* 0x010fc80007ffe013 */
[----:B------:R-:W-:-:S04]  /*0630*/  IADD3 R14, PT, PT, R20, R14, R21 ;  /* 0x0000000e140e7210 */ /* 0x000fc80007ffe015 */
[----:B------:R-:W-:-:S04]  /*0640*/  IADD3 R14, PT, PT, R22, R14, R23 ;  /* 0x0000000e160e7210 */ /* 0x000fc80007ffe017 */
[----:B------:R-:W-:-:S04]  /*0650*/  IADD3 R8, PT, PT, R8, R14, R9 ;  /* 0x0000000e08087210 */ /* 0x000fc80007ffe009 */
[----:B------:R-:W-:-:S04]  /*0660*/  IADD3 R8, PT, PT, R24, R8, R25 ;  /* 0x0000000818087210 */ /* 0x000fc80007ffe019 */
[----:B------:R-:W-:-:S04]  /*0670*/  IADD3 R8, PT, PT, R26, R8, R27 ;  /* 0x000000081a087210 */ /* 0x000fc80007ffe01b */
[----:B------:R-:W-:Y:S01]  /*0680*/  PRMT R2, R8, 0x7610, R2 ;  /* 0x0000761008027816 */ /* 0x000fe20000000002 */
[----:B------:R-:W-:Y:S06]  /*0690*/  @!P1 BRA `(.L_x_13) ;  /* 0xfffffffc00649947 */ /* 0x000fec000383ffff */
.L_x_12:
[----:B------:R-:W-:Y:S05]  /*06a0*/  BSYNC.RECONVERGENT B2 ;  /* 0x0000000000027941 */ /* 0x000fea0003800200 */
.L_x_11:
[----:B------:R-:W-:Y:S01]  /*06b0*/  IMAD.IADD R6, R4, 0x1, -R5 ;  /* 0x0000000104067824 */ /* 0x000fe200078e0a05 */
[----:B------:R-:W-:Y:S04]  /*06c0*/  BSSY.RECONVERGENT B2, `(.L_x_14) ;  /* 0x0000018000027945 */ /* 0x000fe80003800200 */
[----:B------:R-:W-:-:S13]  /*06d0*/  ISETP.GT.AND P1, PT, R6, 0x400, PT ;  /* 0x000004000600780c */ /* 0x000fda0003f24270 */
[----:B------:R-:W-:Y:S05]  /*06e0*/  @!P1 BRA `(.L_x_15) ;  /* 0x0000000000549947 */ /* 0x000fea0003800000 */
[----:B------:R-:W0:Y:S01]  /*06f0*/  LDCU UR5, c[0x0][0x384] ;  /* 0x00007080ff0577ac */ /* 0x000e220008000800 */
[C---:B------:R-:W-:Y:S01]  /*0700*/  IADD3 R6, P0, PT, R5.reuse, UR4, RZ ;  /* 0x0000000405067c10 */ /* 0x040fe2000ff1e0ff */
[----:B------:R-:W-:-:S03]  /*0710*/  VIADD R9, R5, 0x400 ;  /* 0x0000040005097836 */ /* 0x000fc60000000000 */
[----:B0-----:R-:W-:Y:S02]  /*0720*/  LEA.HI.X.SX32 R7, R5, UR5, 0x1, P0 ;  /* 0x0000000505077c11 */ /* 0x001fe400080f0eff */
[----:B------:R-:W-:-:S03]  /*0730*/  IADD3 R8, P0, PT, R9, UR4, RZ ;  /* 0x0000000409087c10 */ /* 0x000fc6000ff1e0ff */
[----:B------:R-:W2:Y:S01]  /*0740*/  LDG.E.U8.CONSTANT R11, desc[UR6][R6.64] ;  /* 0x00000006060b7981 */ /* 0x000ea2000c1e9100 */
[----:B------:R-:W-:-:S03]  /*0750*/  LEA.HI.X.SX32 R9, R9, UR5, 0x1, P0 ;  /* 0x0000000509097c11 */ /* 0x000fc600080f0eff */
[----:B------:R-:W2:Y:S04]  /*0760*/  LDG.E.U8.CONSTANT R10, desc[UR6][R6.64+0x100] ;  /* 0x00010006060a7981 */ /* 0x000ea8000c1e9100 */
[----:B------:R-:W3:Y:S04]  /*0770*/  LDG.E.U8.CONSTANT R13, desc[UR6][R6.64+0x200] ;  /* 0x00020006060d7981 */ /* 0x000ee8000c1e9100 */
[----:B------:R-:W3:Y:S04]  /*0780*/  LDG.E.U8.CONSTANT R12, desc[UR6][R6.64+0x300] ;  /* 0x00030006060c7981 */ /* 0x000ee8000c1e9100 */
[----:B------:R-:W4:Y:S04]  /*0790*/  LDG.E.U8.CONSTANT R15, desc[UR6][R8.64] ;  /* 0x00000006080f7981 */ /* 0x000f28000c1e9100 */
[----:B------:R-:W4:Y:S04]  /*07a0*/  LDG.E.U8.CONSTANT R14, desc[UR6][R8.64+0x100] ;  /* 0x00010006080e7981 */ /* 0x000f28000c1e9100 */
[----:B------:R-:W4:Y:S04]  /*07b0*/  LDG.E.U8.CONSTANT R17, desc[UR6][R8.64+0x200] ;  /* 0x0002000608117981 */ /* 0x000f28000c1e9100 */
[----:B------:R-:W4:Y:S01]  /*07c0*/  LDG.E.U8.CONSTANT R16, desc[UR6][R8.64+0x300] ;  /* 0x0003000608107981 */ /* 0x000f22000c1e9100 */
[----:B------:R-:W-:Y:S01]  /*07d0*/  PLOP3.LUT P0, PT, PT, PT, PT, 0x8, 0x80 ;  /* 0x000000000080781c */ /* 0x000fe20003f0e170 */
[----:B------:R-:W-:Y:S01]  /*07e0*/  VIADD R5, R5, 0x800 ;  /* 0x0000080005057836 */ /* 0x000fe20000000000 */
[----:B--2--5:R-:W-:-:S04]  /*07f0*/  IADD3 R10, PT, PT, R10, R2, R11 ;  /* 0x000000020a0a7210 */ /* 0x024fc80007ffe00b */
[----:B---3--:R-:W-:-:S04]  /*0800*/  IADD3 R10, PT, PT, R12, R10, R13 ;  /* 0x0000000a0c0a7210 */ /* 0x008fc80007ffe00d */
[----:B----4-:R-:W-:-:S04]  /*0810*/  IADD3 R10, PT, PT, R14, R10, R15 ;  /* 0x0000000a0e0a7210 */ /* 0x010fc80007ffe00f */
[----:B------:R-:W-:-:S04]  /*0820*/  IADD3 R10, PT, PT, R16, R10, R17 ;  /* 0x0000000a100a7210 */ /* 0x000fc80007ffe011 */
[----:B------:R-:W-:-:S07]  /*0830*/  PRMT R2, R10, 0x7610, R2 ;  /* 0x000076100a027816 */ /* 0x000fce0000000002 */
.L_x_15:
[----:B------:R-:W-:Y:S05]  /*0840*/  BSYNC.RECONVERGENT B2 ;  /* 0x0000000000027941 */ /* 0x000fea0003800200 */
.L_x_14:
[----:B------:R-:W-:-:S13]  /*0850*/  ISETP.LT.OR P0, PT, R5, R4, P0 ;  /* 0x000000040500720c */ /* 0x000fda0000701670 */
[----:B------:R-:W-:Y:S05]  /*0860*/  @!P0 BRA `(.L_x_7) ;  /* 0x0000000000288947 */ /* 0x000fea0003800000 */
[----:B------:R-:W0:Y:S01]  /*0870*/  LDCU UR5, c[0x0][0x384] ;  /* 0x00007080ff0577ac */ /* 0x000e220008000800 */
[----:B------:R-:W-:-:S04]  /*0880*/  IADD3 R6, P0, PT, R5, UR4, RZ ;  /* 0x0000000405067c10 */ /* 0x000fc8000ff1e0ff */
[----:B0-----:R-:W-:-:S05]  /*0890*/  LEA.HI.X.SX32 R7, R5, UR5, 0x1, P0 ;  /* 0x0000000505077c11 */ /* 0x001fca00080f0eff */
[----:B------:R-:W2:Y:S04]  /*08a0*/  LDG.E.U8.CONSTANT R5, desc[UR6][R6.64] ;  /* 0x0000000606057981 */ /* 0x000ea8000c1e9100 */
[----:B------:R-:W2:Y:S04]  /*08b0*/  LDG.E.U8.CONSTANT R8, desc[UR6][R6.64+0x100] ;  /* 0x0001000606087981 */ /* 0x000ea8000c1e9100 */
[----:B------:R-:W3:Y:S04]  /*08c0*/  LDG.E.U8.CONSTANT R10, desc[UR6][R6.64+0x200] ;  /* 0x00020006060a7981 */ /* 0x000ee8000c1e9100 */
[----:B------:R-:W3:Y:S01]  /*08d0*/  LDG.E.U8.CONSTANT R9, desc[UR6][R6.64+0x300] ;  /* 0x0003000606097981 */ /* 0x000ee2000c1e9100 */
[----:B--2--5:R-:W-:-:S04]  /*08e0*/  IADD3 R5, PT, PT, R8, R2, R5 ;  /* 0x0000000208057210 */ /* 0x024fc80007ffe005 */
[----:B---3--:R-:W-:-:S04]  /*08f0*/  IADD3 R5, PT, PT, R9, R5, R10 ;  /* 0x0000000509057210 */ /* 0x008fc80007ffe00a */
[----:B------:R-:W-:-:S07]  /*0900*/  PRMT R2, R5, 0x7610, R2 ;  /* 0x0000761005027816 */ /* 0x000fce0000000002 */
.L_x_7:
[----:B------:R-:W-:Y:S05]  /*0910*/  BSYNC.RECONVERGENT B1 ;  /* 0x0000000000017941 */ /* 0x000fea0003800200 */
.L_x_6:
[----:B------:R-:W-:-:S13]  /*0920*/  ISETP.GE.AND P0, PT, R4, 0x100, PT ;  /* 0x000001000400780c */ /* 0x000fda0003f06270 */
[----:B------:R-:W-:Y:S05]  /*0930*/  @!P0 BRA `(.L_x_16) ;  /* 0x0000000000cc8947 */ /* 0x000fea0003800000 */
[----:B------:R-:W2:Y:S01]  /*0940*/  S2R R9, SR_LANEID ;  /* 0x0000000000097919 */ /* 0x000ea20000000000 */
[----:B-----5:R-:W-:-:S06]  /*0950*/  LOP3.LUT R4, R2, 0xff, RZ, 0xc0, !PT ;  /* 0x000000ff02047812 */ /* 0x020fcc00078ec0ff */
[----:B------:R-:W3:Y:S01]  /*0960*/  SHFL.DOWN PT, R4, R4, 0x1, 0x1f ;  /* 0x08201f0004047f89 */ /* 0x000ee200000e0000 */
[C---:B--2---:R-:W-:Y:S02]  /*0970*/  ISETP.GT.AND P0, PT, R9.reuse, 0x1e, PT ;  /* 0x0000001e0900780c */ /* 0x044fe40003f04270 */
[C---:B------:R-:W-:Y:S02]  /*0980*/  ISETP.NE.AND P1, PT, R9.reuse, RZ, PT ;  /* 0x000000ff0900720c */ /* 0x040fe40003f25270 */
[----:B---3--:R-:W-:Y:S02]  /*0990*/  SEL R5, R4, RZ, !P0 ;  /* 0x000000ff04057207 */ /* 0x008fe40004000000 */
[----:B------:R-:W-:-:S03]  /*09a0*/  ISETP.GT.AND P0, PT, R9, 0x1d, PT ;  /* 0x0000001d0900780c */ /* 0x000fc60003f04270 */
[----:B------:R-:W-:-:S05]  /*09b0*/  IMAD.IADD R5, R5, 0x1, R2 ;  /* 0x0000000105057824 */ /* 0x000fca00078e0202 */
[----:B------:R-:W-:Y:S01]  /*09c0*/  LOP3.LUT R2, R5, 0xff, RZ, 0xc0, !PT ;  /* 0x000000ff05027812 */ /* 0x000fe200078ec0ff */
[----:B------:R-:W2:Y:S05]  /*09d0*/  @!P1 S2R R8, SR_CgaCtaId ;  /* 0x0000000000089919 */ /* 0x000eaa0000008800 */
[----:B------:R-:W0:Y:S02]  /*09e0*/  SHFL.DOWN PT, R2, R2, 0x2, 0x1f ;  /* 0x08401f0002027f89 */ /* 0x000e2400000e0000 */
[----:B0-----:R-:W-:Y:S02]  /*09f0*/  SEL R6, R2, RZ, !P0 ;  /* 0x000000ff02067207 */ /* 0x001fe40004000000 */
[----:B------:R-:W-:-:S03]  /*0a00*/  ISETP.GT.AND P0, PT, R9, 0x1b, PT ;  /* 0x0000001b0900780c */ /* 0x000fc60003f04270 */
[----:B------:R-:W-:-:S05]  /*0a10*/  IMAD.IADD R6, R5, 0x1, R6 ;  /* 0x0000000105067824 */ /* 0x000fca00078e0206 */
[----:B------:R-:W-:-:S06]  /*0a20*/  LOP3.LUT R5, R6, 0xff, RZ, 0xc0, !PT ;  /* 0x000000ff06057812 */ /* 0x000fcc00078ec0ff */
        /* <DEDUP_REMOVED lines=8> */
[----:B------:R-:W-:Y:S01]  /*0ab0*/  IMAD.IADD R2, R7, 0x1, R2 ;  /* 0x0000000107027824 */ /* 0x000fe200078e0202 */
[----:B------:R-:W-:-:S04]  /*0ac0*/  @!P1 MOV R7, 0x400 ;  /* 0x0000040000079802 */ /* 0x000fc80000000f00 */
[----:B------:R-:W-:Y:S02]  /*0ad0*/  LOP3.LUT R6, R2, 0xff, RZ, 0xc0, !PT ;  /* 0x000000ff02067812 */ /* 0x000fe400078ec0ff */
[----:B--2---:R-:W-:-:S04]  /*0ae0*/  @!P1 LEA R4, R8, R7, 0x18 ;  /* 0x0000000708049211 */ /* 0x004fc800078ec0ff */
[----:B------:R-:W0:Y:S01]  /*0af0*/  SHFL.DOWN PT, R6, R6, 0x10, 0x1f ;  /* 0x0a001f0006067f89 */ /* 0x000e2200000e0000 */
[C---:B------:R-:W-:Y:S02]  /*0b00*/  @!P1 LEA.HI R4, R3.reuse, R4, RZ, 0x1b ;  /* 0x0000000403049211 */ /* 0x040fe400078fd8ff */
[----:B0-----:R-:W-:Y:S02]  /*0b10*/  SEL R5, R6, RZ, !P0 ;  /* 0x000000ff06057207 */ /* 0x001fe40004000000 */
[----:B------:R-:W-:-:S03]  /*0b20*/  ISETP.NE.AND P0, PT, R3, RZ, PT ;  /* 0x000000ff0300720c */ /* 0x000fc60003f05270 */
[----:B------:R-:W-:-:S05]  /*0b30*/  IMAD.IADD R5, R2, 0x1, R5 ;  /* 0x0000000102057824 */ /* 0x000fca00078e0205 */
[----:B------:R0:W-:Y:S01]  /*0b40*/  @!P1 STS.U8 [R4+0x8], R5 ;  /* 0x0000080504009388 */ /* 0x0001e20000000000 */
[----:B------:R-:W-:Y:S06]  /*0b50*/  BAR.SYNC.DEFER_BLOCKING 0x0 ;  /* 0x0000000000007b1d */ /* 0x000fec0000010000 */
[----:B------:R-:W-:Y:S05]  /*0b60*/  @P0 BRA `(.L_x_17) ;  /* 0x0000003800b00947 */ /* 0x000fea0003800000 */
[----:B------:R-:W2:Y:S01]  /*0b70*/  S2UR UR5, SR_CgaCtaId ;  /* 0x00000000000579c3 */ /* 0x000ea20000008800 */
[----:B------:R-:W-:Y:S02]  /*0b80*/  UMOV UR4, 0x400 ;  /* 0x0000040000047882 */ /* 0x000fe40000000000 */
[----:B--2---:R-:W-:-:S09]  /*0b90*/  ULEA UR4, UR5, UR4, 0x18 ;  /* 0x0000000405047291 */ /* 0x004fd2000f8ec0ff */
[----:B------:R-:W-:Y:S04]  /*0ba0*/  LDS.U8 R2, [UR4+0x9] ;  /* 0x00000904ff027984 */ /* 0x000fe80008000000 */
[----:B------:R-:W2:Y:S04]  /*0bb0*/  LDS.U8 R3, [UR4+0xa] ;  /* 0x00000a04ff037984 */ /* 0x000ea80008000000 */
[----:B------:R-:W-:Y:S04]  /*0bc0*/  LDS.U8 R7, [UR4+0xb] ;  /* 0x00000b04ff077984 */ /* 0x000fe80008000000 */
[----:B0-----:R-:W0:Y:S04]  /*0bd0*/  LDS.U8 R4, [UR4+0xc] ;  /* 0x00000c04ff047984 */ /* 0x001e280008000000 */
[----:B------:R-:W-:Y:S04]  /*0be0*/  LDS.U8 R9, [UR4+0xd] ;  /* 0x00000d04ff097984 */ /* 0x000fe80008000000 */
[----:B------:R-:W3:Y:S04]  /*0bf0*/  LDS.U8 R6, [UR4+0xe] ;  /* 0x00000e04ff067984 */ /* 0x000ee80008000000 */
[----:B------:R-:W4:Y:S01]  /*0c00*/  LDS.U8 R11, [UR4+0xf] ;  /* 0x00000f04ff0b7984 */ /* 0x000f220008000000 */
[----:B--2---:R-:W-:-:S04]  /*0c10*/  IADD3 R2, PT, PT, R3, R2, R5 ;  /* 0x0000000203027210 */ /* 0x004fc80007ffe005 */
[----:B0-----:R-:W-:-:S04]  /*0c20*/  IADD3 R2, PT, PT, R4, R2, R7 ;  /* 0x0000000204027210 */ /* 0x001fc80007ffe007 */
[----:B---3--:R-:W-:-:S05]  /*0c30*/  IADD3 R2, PT, PT, R6, R2, R9 ;  /* 0x0000000206027210 */ /* 0x008fca0007ffe009 */
[----:B----4-:R-:W-:-:S05]  /*0c40*/  IMAD.IADD R2, R2, 0x1, R11 ;  /* 0x0000000102027824 */ /* 0x010fca00078e020b */
[----:B------:R-:W-:Y:S01]  /*0c50*/  PRMT R5, R2, 0x7610, R5 ;  /* 0x0000761002057816 */ /* 0x000fe20000000005 */
[----:B------:R-:W-:Y:S06]  /*0c60*/  BRA `(.L_x_17) ;  /* 0x0000003800707947 */ /* 0x000fec0003800000 */
.L_x_16:
[----:B------:R-:W-:Y:S01]  /*0c70*/  LOP3.LUT R5, R3, 0x3e0, RZ, 0xc0, !PT ;  /* 0x000003e003057812 */ /* 0x000fe200078ec0ff */
[----:B------:R-:W2:Y:S01]  /*0c80*/  S2R R13, SR_LANEID ;  /* 0x00000000000d7919 */ /* 0x000ea20000000000 */
[----:B-----5:R-:W-:-:S03]  /*0c90*/  LOP3.LUT R11, R2, 0xff, RZ, 0xc0, !PT ;  /* 0x000000ff020b7812 */ /* 0x020fc600078ec0ff */
[----:B0-----:R-:W-:Y:S01]  /*0ca0*/  VIADD R7, R5, 0x20 ;  /* 0x0000002005077836 */ /* 0x001fe20000000000 */
[----:B------:R-:W-:-:S04]  /*0cb0*/  LOP3.LUT R5, RZ, R5, RZ, 0x33, !PT ;  /* 0x00000005ff057212 */ /* 0x000fc800078e33ff */
[----:B------:R-:W-:Y:S01]  /*0cc0*/  ISETP.GT.AND P0, PT, R7, R4, PT ;  /* 0x000000040700720c */ /* 0x000fe20003f04270 */
[----:B------:R-:W-:-:S05]  /*0cd0*/  IMAD.IADD R5, R5, 0x1, R4 ;  /* 0x0000000105057824 */ /* 0x000fca00078e0204 */
[----:B------:R-:W-:-:S05]  /*0ce0*/  SEL R6, R5, 0x1f, P0 ;  /* 0x0000001f05067807 */ /* 0x000fca0000000000 */
[----:B------:R0:W3:Y:S01]  /*0cf0*/  SHFL.DOWN PT, R5, R11, 0x1, R6 ;  /* 0x082000000b057989 */ /* 0x0000e200000e0006 */
[CC--:B--2---:R-:W-:Y:S01]  /*0d00*/  ISETP.GE.AND P0, PT, R13.reuse, R6.reuse, PT ;  /* 0x000000060d00720c */ /* 0x0c4fe20003f06270 */
[C---:B------:R-:W-:Y:S01]  /*0d10*/  VIADD R9, R13.reuse, 0x2 ;  /* 0x000000020d097836 */ /* 0x040fe20000000000 */
[C---:B------:R-:W-:Y:S01]  /*0d20*/  ISETP.NE.AND P1, PT, R13.reuse, RZ, PT ;  /* 0x000000ff0d00720c */ /* 0x040fe20003f25270 */
[----:B0-----:R-:W-:Y:S01]  /*0d30*/  VIADD R11, R13, 0x8 ;  /* 0x000000080d0b7836 */ /* 0x001fe20000000000 */
[----:B---3--:R-:W-:Y:S02]  /*0d40*/  SEL R5, R5, RZ, !P0 ;  /* 0x000000ff05057207 */ /* 0x008fe40004000000 */
[----:B------:R-:W-:Y:S01]  /*0d50*/  ISETP.GT.AND P0, PT, R9, R6, PT ;  /* 0x000000060900720c */ /* 0x000fe20003f04270 */
[----:B------:R-:W-:-:S08]  /*0d60*/  VIADD R9, R13, 0x4 ;  /* 0x000000040d097836 */ /* 0x000fd00000000000 */
[----:B------:R-:W0:Y:S01]  /*0d70*/  @!P1 S2R R8, SR_CgaCtaId ;  /* 0x0000000000089919 */ /* 0x000e220000008800 */
[----:B------:R-:W-:-:S05]  /*0d80*/  IMAD.IADD R5, R5, 0x1, R2 ;  /* 0x0000000105057824 */ /* 0x000fca00078e0202 */
[----:B------:R-:W-:-:S06]  /*0d90*/  LOP3.LUT R7, R5, 0xff, RZ, 0xc0, !PT ;  /* 0x000000ff05077812 */ /* 0x000fcc00078ec0ff */
[----:B------:R-:W2:Y:S02]  /*0da0*/  SHFL.DOWN PT, R7, R7, 0x2, R6 ;  /* 0x0840000007077989 */ /* 0x000ea400000e0006 */
[----:B--2---:R-:W-:Y:S02]  /*0db0*/  SEL R2, R7, RZ, !P0 ;  /* 0x000000ff07027207 */ /* 0x004fe40004000000 */
[----:B------:R-:W-:-:S03]  /*0dc0*/  ISETP.GT.AND P0, PT, R9, R6, PT ;  /* 0x000000060900720c */ /* 0x000fc60003f04270 */
[----:B------:R-:W-:-:S05]  /*0dd0*/  IMAD.IADD R2, R5, 0x1, R2 ;  /* 0x0000000105027824 */ /* 0x000fca00078e0202 */
[----:B------:R-:W-:-:S06]  /*0de0*/  LOP3.LUT R5, R2, 0xff, RZ, 0xc0, !PT ;  /* 0x000000ff02057812 */ /* 0x000fcc00078ec0ff */
[----:B------:R-:W2:Y:S02]  /*0df0*/  SHFL.DOWN PT, R5, R5, 0x4, R6 ;  /* 0x0880000005057989 */ /* 0x000ea400000e0006 */
[----:B--2---:R-:W-:Y:S01]  /*0e00*/  SEL R9, R5, RZ, !P0 ;  /* 0x000000ff05097207 */ /* 0x004fe20004000000 */
[----:B------:R-:W-:Y:S01]  /*0e10*/  VIADD R5, R13, 0x10 ;  /* 0x000000100d057836 */ /* 0x000fe20000000000 */
[----:B------:R-:W-:-:S03]  /*0e20*/  ISETP.GT.AND P0, PT, R11, R6, PT ;  /* 0x000000060b00720c */ /* 0x000fc60003f04270 */
[----:B------:R-:W-:-:S05]  /*0e30*/  IMAD.IADD R9, R2, 0x1, R9 ;  /* 0x0000000102097824 */ /* 0x000fca00078e0209 */
[----:B------:R-:W-:-:S06]  /*0e40*/  LOP3.LUT R7, R9, 0xff, RZ, 0xc0, !PT ;  /* 0x000000ff09077812 */ /* 0x000fcc00078ec0ff */
[----:B------:R-:W2:Y:S02]  /*0e50*/  SHFL.DOWN PT, R7, R7, 0x8, R6 ;  /* 0x0900000007077989 */ /* 0x000ea400000e0006 */
[----:B--2---:R-:W-:Y:S02]  /*0e60*/  SEL R2, R7, RZ, !P0 ;  /* 0x000000ff07027207 */ /* 0x004fe40004000000 */
[----:B------:R-:W-:Y:S02]  /*0e70*/  ISETP.GT.AND P0, PT, R5, R6, PT ;  /* 0x000000060500720c */ /* 0x000fe40003f04270 */
[----:B------:R-:W-:Y:S01]  /*0e80*/  @!P1 MOV R7, 0x400 ;  /* 0x0000040000079802 */ /* 0x000fe20000000f00 */
[----:B------:R-:W-:-:S03]  /*0e90*/  IMAD.IADD R2, R9, 0x1, R2 ;  /* 0x0000000109027824 */ /* 0x000fc600078e0202 */
[----:B0-----:R-:W-:Y:S02]  /*0ea0*/  @!P1 LEA R8, R8, R7, 0x18 ;  /* 0x0000000708089211 */ /* 0x001fe400078ec0ff */
[----:B------:R-:W-:Y:S02]  /*0eb0*/  LOP3.LUT R9, R2, 0xff, RZ, 0xc0, !PT ;  /* 0x000000ff02097812 */ /* 0x000fe400078ec0ff */
[----:B------:R-:W-:-:S04]  /*0ec0*/  @!P1 LEA.HI R8, R3, R8, RZ, 0x1b ;  /* 0x0000000803089211 */ /* 0x000fc800078fd8ff */
[----:B------:R-:W0:Y:S02]  /*0ed0*/  SHFL.DOWN PT, R9, R9, 0x10, R6 ;  /* 0x0a00000009097989 */ /* 0x000e2400000e0006 */
[----:B0-----:R-:W-:Y:S02]  /*0ee0*/  SEL R5, R9, RZ, !P0 ;  /* 0x000000ff09057207 */ /* 0x001fe40004000000 */
[----:B------:R-:W-:-:S03]  /*0ef0*/  ISETP.NE.AND P0, PT, R3, RZ, PT ;  /* 0x000000ff0300720c */ /* 0x000fc60003f05270 */
[----:B------:R-:W-:-:S05]  /*0f00*/  IMAD.IADD R5, R2, 0x1, R5 ;  /* 0x0000000102057824 */ /* 0x000fca00078e0205 */
[----:B------:R0:W-:Y:S01]  /*0f10*/  @!P1 STS.U8 [R8+0x8], R5 ;  /* 0x0000080508009388 */ /* 0x0001e20000000000 */
[----:B------:R-:W-:Y:S06]  /*0f20*/  BAR.SYNC.DEFER_BLOCKING 0x0 ;  /* 0x0000000000007b1d */ /* 0x000fec0000010000 */
[----:B------:R-:W-:Y:S05]  /*0f30*/  @P0 BRA `(.L_x_17) ;  /* 0x0000003400bc0947 */ /* 0x000fea0003800000 */
[----:B------:R-:W2:Y:S01]  /*0f40*/  S2UR UR5, SR_CgaCtaId ;  /* 0x00000000000579c3 */ /* 0x000ea20000008800 */
[----:B------:R-:W-:Y:S01]  /*0f50*/  UMOV UR4, 0x400 ;  /* 0x0000040000047882 */ /* 0x000fe20000000000 */
[C---:B------:R-:W-:Y:S02]  /*0f60*/  ISETP.GT.AND P1, PT, R4.reuse, 0x20, PT ;  /* 0x000000200400780c */ /* 0x040fe40003f24270 */
[C---:B------:R-:W-:Y:S02]  /*0f70*/  ISETP.GT.AND P2, PT, R4.reuse, 0x40, PT ;  /* 0x000000400400780c */ /* 0x040fe40003f44270 */
[----:B------:R-:W-:Y:S01]  /*0f80*/  ISETP.GT.AND P3, PT, R4, 0xe0, PT ;  /* 0x000000e00400780c */ /* 0x000fe20003f64270 */
[----:B--2---:R-:W-:-:S09]  /*0f90*/  ULEA UR4, UR5, UR4, 0x18 ;  /* 0x0000000405047291 */ /* 0x004fd2000f8ec0ff */
[----:B------:R-:W2:Y:S04]  /*0fa0*/  LDS.U8 R2, [UR4+0x9] ;  /* 0x00000904ff027984 */ /* 0x000ea80008000000 */
[----:B------:R-:W3:Y:S04]  /*0fb0*/  LDS.U8 R3, [UR4+0xa] ;  /* 0x00000a04ff037984 */ /* 0x000ee80008000000 */
[----:B------:R-:W4:Y:S04]  /*0fc0*/  LDS.U8 R6, [UR4+0xb] ;  /* 0x00000b04ff067984 */ /* 0x000f280008000000 */
[----:B------:R-:W5:Y:S04]  /*0fd0*/  LDS.U8 R7, [UR4+0xc] ;  /* 0x00000c04ff077984 */ /* 0x000f680008000000 */
[----:B0-----:R-:W0:Y:S04]  /*0fe0*/  LDS.U8 R8, [UR4+0xd] ;  /* 0x00000d04ff087984 */ /* 0x001e280008000000 */
[----:B------:R-:W1:Y:S04]  /*0ff0*/  LDS.U8 R9, [UR4+0xe] ;  /* 0x00000e04ff097984 */ /* 0x000e680008000000 */
[----:B------:R-:W1:Y:S01]  /*1000*/  LDS.U8 R10, [UR4+0xf] ;  /* 0x00000f04ff0a7984 */ /* 0x000e620008000000 */
[----:B--2---:R-:W-:-:S02]  /*1010*/  SEL R2, R2, RZ, P1 ;  /* 0x000000ff02027207 */ /* 0x004fc40000800000 */
[C---:B------:R-:W-:Y:S02]  /*1020*/  ISETP.GT.AND P1, PT, R4.reuse, 0x60, PT ;  /* 0x000000600400780c */ /* 0x040fe40003f24270 */
[----:B---3--:R-:W-:Y:S02]  /*1030*/  SEL R3, R3, RZ, P2 ;  /* 0x000000ff03037207 */ /* 0x008fe40001000000 */
[----:B------:R-:W-:Y:S02]  /*1040*/  ISETP.GT.AND P2, PT, R4, 0x80, PT ;  /* 0x000000800400780c */ /* 0x000fe40003f44270 */
[----:B------:R-:W-:Y:S02]  /*1050*/  IADD3 R2, PT, PT, R3, R2, R5 ;  /* 0x0000000203027210 */ /* 0x000fe40007ffe005 */
[----:B----4-:R-:W-:Y:S02]  /*1060*/  SEL R3, R6, RZ, P1 ;  /* 0x000000ff06037207 */ /* 0x010fe40000800000 */
[----:B-----5:R-:W-:-:S02]  /*1070*/  SEL R7, R7, RZ, P2 ;  /* 0x000000ff07077207 */ /* 0x020fc40001000000 */
[C---:B------:R-:W-:Y:S02]  /*1080*/  ISETP.GT.AND P1, PT, R4.reuse, 0xa0, PT ;  /* 0x000000a00400780c */ /* 0x040fe40003f24270 */
[----:B------:R-:W-:Y:S02]  /*1090*/  ISETP.GT.AND P2, PT, R4, 0xc0, PT ;  /* 0x000000c00400780c */ /* 0x000fe40003f44270 */
[----:B------:R-:W-:Y:S02]  /*10a0*/  IADD3 R2, PT, PT, R7, R2, R3 ;  /* 0x0000000207027210 */ /* 0x000fe40007ffe003 */
[----:B0-----:R-:W-:Y:S02]  /*10b0*/  SEL R3, R8, RZ, P1 ;  /* 0x000000ff08037207 */ /* 0x001fe40000800000 */
[----:B-1----:R-:W-:Y:S02]  /*10c0*/  SEL R9, R9, RZ, P2 ;  /* 0x000000ff09097207 */ /* 0x002fe40001000000 */
[----:B------:R-:W-:-:S02]  /*10d0*/  SEL R5, R10, RZ, P3 ;  /* 0x000000ff0a057207 */ /* 0x000fc40001800000 */
[----:B------:R-:W-:-:S05]  /*10e0*/  IADD3 R2, PT, PT, R9, R2, R3 ;  /* 0x0000000209027210 */ /* 0x000fca0007ffe003 */
[----:B------:R-:W-:Y:S01]  /*10f0*/  IMAD.IADD R5, R2, 0x1, R5 ;  /* 0x0000000102057824 */ /* 0x000fe200078e0205 */
[----:B------:R-:W-:Y:S06]  /*1100*/  BRA `(.L_x_17) ;  /* 0x0000003400487947 */ /* 0x000fec0003800000 */
.L_x_3:
[----:B------:R-:W0:Y:S01]  /*1110*/  S2R R2, SR_TID.X ;  /* 0x0000000000027919 */ /* 0x000e220000002100 */
[----:B------:R-:W2:Y:S01]  /*1120*/  LDCU UR5, c[0x0][0x384] ;  /* 0x00007080ff0577ac */ /* 0x000ea20008000800 */
[----:B0-----:R-:W-:-:S05]  /*1130*/  LEA R6, P0, R2, UR4, 0x2 ;  /* 0x0000000402067c11 */ /* 0x001fca000f8010ff */
[----:B--2---:R-:W-:-:S05]  /*1140*/  IMAD.X R7, RZ, RZ, UR5, P0 ;  /* 0x00000005ff077e24 */ /* 0x004fca00080e06ff */
[----:B------:R-:W2:Y:S04]  /*1150*/  LDG.E.CONSTANT R3, desc[UR6][R6.64] ;  /* 0x0000000606037981 */ /* 0x000ea8000c1e9900 */
[----:B------:R-:W3:Y:S04]  /*1160*/  LDG.E.CONSTANT R9, desc[UR6][R6.64+0x800] ;  /* 0x0008000606097981 */ /* 0x000ee8000c1e9900 */
[----:B------:R-:W4:Y:S04]  /*1170*/  LDG.E.CONSTANT R5, desc[UR6][R6.64+0x400] ;  /* 0x0004000606057981 */ /* 0x000f28000c1e9900 */
[----:B------:R-:W5:Y:S04]  /*1180*/  LDG.E.CONSTANT R11, desc[UR6][R6.64+0xc00] ;  /* 0x000c0006060b7981 */ /* 0x000f68000c1e9900 */
[----:B------:R-:W5:Y:S04]  /*1190*/  LDG.E.CONSTANT R12, desc[UR6][R6.64+0x1000] ;  /* 0x00100006060c7981 */ /* 0x000f68000c1e9900 */
[----:B------:R-:W5:Y:S04]  /*11a0*/  LDG.E.CONSTANT R14, desc[UR6][R6.64+0x1800] ;  /* 0x00180006060e7981 */ /* 0x000f68000c1e9900 */
[----:B------:R-:W5:Y:S04]  /*11b0*/  LDG.E.CONSTANT R13, desc[UR6][R6.64+0x1400] ;  /* 0x00140006060d7981 */ /* 0x000f68000c1e9900 */
[----:B------:R-:W5:Y:S01]  /*11c0*/  LDG.E.CONSTANT R15, desc[UR6][R6.64+0x1c00] ;  /* 0x001c0006060f7981 */ /* 0x000f62000c1e9900 */
[----:B------:R-:W-:-:S02]  /*11d0*/  ISETP.GE.U32.AND P0, PT, R4, 0x4000, PT ;  /* 0x000040000400780c */ /* 0x000fc40003f06070 */
[----:B--2---:R-:W-:-:S04]  /*11e0*/  SHF.R.U32.HI R8, RZ, 0x10, R3 ;  /* 0x00000010ff087819 */ /* 0x004fc80000011603 */
[C---:B------:R-:W-:Y:S02]  /*11f0*/  LEA.HI R16, R3.reuse, R8, RZ, 0x8 ;  /* 0x0000000803107211 */ /* 0x040fe400078f40ff */
[----:B------:R-:W-:Y:S02]  /*1200*/  LEA.HI R3, R3, R3, RZ, 0x18 ;  /* 0x0000000303037211 */ /* 0x000fe400078fc0ff */
[----:B---3--:R-:W-:Y:S02]  /*1210*/  SHF.R.U32.HI R10, RZ, 0x10, R9 ;  /* 0x00000010ff0a7819 */ /* 0x008fe40000011609 */
[----:B----4-:R-:W-:Y:S01]  /*1220*/  SHF.R.U32.HI R8, RZ, 0x10, R5 ;  /* 0x00000010ff087819 */ /* 0x010fe20000011605 */
[----:B------:R-:W-:Y:S01]  /*1230*/  IMAD.IADD R16, R3, 0x1, R16 ;  /* 0x0000000103107824 */ /* 0x000fe200078e0210 */
[----:B------:R-:W-:Y:S02]  /*1240*/  LEA.HI R18, R9, R10, RZ, 0x8 ;  /* 0x0000000a09127211 */ /* 0x000fe400078f40ff */
[----:B------:R-:W-:-:S02]  /*1250*/  LEA.HI R8, R5, R8, RZ, 0x8 ;  /* 0x0000000805087211 */ /* 0x000fc400078f40ff */
[----:B------:R-:W-:Y:S02]  /*1260*/  LEA.HI R9, R9, R9, RZ, 0x18 ;  /* 0x0000000909097211 */ /* 0x000fe400078fc0ff */
[----:B------:R-:W-:Y:S02]  /*1270*/  LEA.HI R5, R5, R5, RZ, 0x18 ;  /* 0x0000000505057211 */ /* 0x000fe400078fc0ff */
[----:B-----5:R-:W-:Y:S01]  /*1280*/  SHF.R.U32.HI R10, RZ, 0x10, R11 ;  /* 0x00000010ff0a7819 */ /* 0x020fe2000001160b */
[----:B------:R-:W-:Y:S01]  /*1290*/  IMAD.IADD R9, R9, 0x1, R18 ;  /* 0x0000000109097824 */ /* 0x000fe200078e0212 */
[----:B------:R-:W-:Y:S02]  /*12a0*/  IADD3 R16, PT, PT, R16, R8, R5 ;  /* 0x0000000810107210 */ /* 0x000fe40007ffe005 */
[----:B------:R-:W-:Y:S02]  /*12b0*/  LEA.HI R10, R11, R10, RZ, 0x8 ;  /* 0x0000000a0b0a7211 */ /* 0x000fe400078f40ff */
[----:B------:R-:W-:-:S02]  /*12c0*/  SHF.R.U32.HI R3, RZ, 0x10, R12 ;  /* 0x00000010ff037819 */ /* 0x000fc4000001160c */
[----:B------:R-:W-:Y:S02]  /*12d0*/  SHF.R.U32.HI R5, RZ, 0x10, R14 ;  /* 0x00000010ff057819 */ /* 0x000fe4000001160e */
[----:B------:R-:W-:Y:S02]  /*12e0*/  LEA.HI R11, R11, R11, RZ, 0x18 ;  /* 0x0000000b0b0b7211 */ /* 0x000fe400078fc0ff */
[----:B------:R-:W-:Y:S02]  /*12f0*/  LEA.HI R3, R12, R3, RZ, 0x8 ;  /* 0x000000030c037211 */ /* 0x000fe400078f40ff */
[----:B------:R-:W-:Y:S02]  /*1300*/  LEA.HI R5, R14, R5, RZ, 0x8 ;  /* 0x000000050e057211 */ /* 0x000fe400078f40ff */
[----:B------:R-:W-:Y:S02]  /*1310*/  IADD3 R9, PT, PT, R9, R10, R11 ;  /* 0x0000000a09097210 */ /* 0x000fe40007ffe00b */
[----:B------:R-:W-:-:S02]  /*1320*/  LEA.HI R12, R12, R12, RZ, 0x18 ;  /* 0x0000000c0c0c7211 */ /* 0x000fc400078fc0ff */
[----:B------:R-:W-:Y:S01]  /*1330*/  LEA.HI R14, R14, R14, RZ, 0x18 ;  /* 0x0000000e0e0e7211 */ /* 0x000fe200078fc0ff */
[----:B------:R-:W-:Y:S01]  /*1340*/  IMAD.IADD R9, R16, 0x1, R9 ;  /* 0x0000000110097824 */ /* 0x000fe200078e0209 */
[----:B------:R-:W-:Y:S01]  /*1350*/  SHF.R.U32.HI R8, RZ, 0x10, R13 ;  /* 0x00000010ff087819 */ /* 0x000fe2000001160d */
[----:B------:R-:W-:Y:S01]  /*1360*/  IMAD.IADD R3, R12, 0x1, R3 ;  /* 0x000000010c037824 */ /* 0x000fe200078e0203 */
[----:B------:R-:W-:Y:S01]  /*1370*/  SHF.R.U32.HI R10, RZ, 0x10, R15 ;  /* 0x00000010ff0a7819 */ /* 0x000fe2000001160f */
[----:B------:R-:W-:Y:S01]  /*1380*/  IMAD.IADD R5, R14, 0x1, R5 ;  /* 0x000000010e057824 */ /* 0x000fe200078e0205 */
[----:B------:R-:W-:Y:S02]  /*1390*/  LEA.HI R8, R13, R8, RZ, 0x8 ;  /* 0x000000080d087211 */ /* 0x000fe400078f40ff */
[----:B------:R-:W-:Y:S02]  /*13a0*/  LEA.HI R10, R15, R10, RZ, 0x8 ;  /* 0x0000000a0f0a7211 */ /* 0x000fe400078f40ff */
[----:B------:R-:W-:-:S02]  /*13b0*/  LEA.HI R13, R13, R13, RZ, 0x18 ;  /* 0x0000000d0d0d7211 */ /* 0x000fc400078fc0ff */
[----:B------:R-:W-:Y:S02]  /*13c0*/  LEA.HI R15, R15, R15, RZ, 0x18 ;  /* 0x0000000f0f0f7211 */ /* 0x000fe400078fc0ff */
[----:B------:R-:W-:Y:S01]  /*13d0*/  IADD3 R8, PT, PT, R3, R8, R13 ;  /* 0x0000000803087210 */ /* 0x000fe20007ffe00d */
[----:B------:R-:W-:Y:S01]  /*13e0*/  IMAD.MOV.U32 R3, RZ, RZ, 0x2000 ;  /* 0x00002000ff037424 */ /* 0x000fe200078e00ff */
[----:B------:R-:W-:-:S04]  /*13f0*/  IADD3 R5, PT, PT, R5, R10, R15 ;  /* 0x0000000a05057210 */ /* 0x000fc80007ffe00f */
[----:B------:R-:W-:Y:S01]  /*1400*/  IADD3 R11, PT, PT, R9, R5, R8 ;  /* 0x00000005090b7210 */ /* 0x000fe20007ffe008 */
[----:B------:R-:W-:Y:S06]  /*1410*/  @!P0 BRA `(.L_x_18) ;  /* 0x0000000000dc8947 */ /* 0x000fec0003800000 */
[----:B------:R-:W0:Y:S01]  /*1420*/  LDC R5, c[0x0][0x390] ;  /* 0x0000e400ff057b82 */ /* 0x000e220000000800 */
[----:B------:R-:W-:Y:S02]  /*1430*/  VIADD R8, R4, 0xffffe000 ;  /* 0xffffe00004087836 */ /* 0x000fe40000000000 */
[----:B------:R-:W-:-:S07]  /*1440*/  IMAD.MOV.U32 R3, RZ, RZ, 0x2000 ;  /* 0x00002000ff037424 */ /* 0x000fce00078e00ff */
.L_x_20:
[----:B------:R-:W-:-:S04]  /*1450*/  IADD3 R12, P0, PT, R3, R6, RZ ;  /* 0x00000006030c7210 */ /* 0x000fc80007f1e0ff */
[----:B------:R-:W-:-:S05]  /*1460*/  LEA.HI.X.SX32 R13, R3, R7, 0x1, P0 ;  /* 0x00000007030d7211 */ /* 0x000fca00000f0eff */
[----:B------:R-:W2:Y:S04]  /*1470*/  LDG.E.CONSTANT R4, desc[UR6][R12.64] ;  /* 0x000000060c047981 */ /* 0x000ea8000c1e9900 */
[----:B------:R-:W3:Y:S04]  /*1480*/  LDG.E.CONSTANT R16, desc[UR6][R12.64+0x800] ;  /* 0x000800060c107981 */ /* 0x000ee8000c1e9900 */
[----:B------:R-:W4:Y:S04]  /*1490*/  LDG.E.CONSTANT R17, desc[UR6][R12.64+0x400] ;  /* 0x000400060c117981 */ /* 0x000f28000c1e9900 */
[----:B------:R-:W5:Y:S04]  /*14a0*/  LDG.E.CONSTANT R19, desc[UR6][R12.64+0xc00] ;  /* 0x000c00060c137981 */ /* 0x000f68000c1e9900 */
[----:B------:R-:W5:Y:S04]  /*14b0*/  LDG.E.CONSTANT R18, desc[UR6][R12.64+0x1000] ;  /* 0x001000060c127981 */ /* 0x000f68000c1e9900 */
[----:B------:R-:W5:Y:S04]  /*14c0*/  LDG.E.CONSTANT R9, desc[UR6][R12.64+0x1800] ;  /* 0x001800060c097981 */ /* 0x000f68000c1e9900 */
[----:B------:R-:W5:Y:S04]  /*14d0*/  LDG.E.CONSTANT R20, desc[UR6][R12.64+0x1400] ;  /* 0x001400060c147981 */ /* 0x000f68000c1e9900 */
[----:B------:R1:W5:Y:S01]  /*14e0*/  LDG.E.CONSTANT R10, desc[UR6][R12.64+0x1c00] ;  /* 0x001c00060c0a7981 */ /* 0x000362000c1e9900 */
[----:B------:R-:W-:-:S02]  /*14f0*/  LOP3.LUT R11, R11, 0xff, RZ, 0xc0, !PT ;  /* 0x000000ff0b0b7812 */ /* 0x000fc400078ec0ff */
[----:B--2---:R-:W-:-:S04]  /*1500*/  SHF.R.U32.HI R15, RZ, 0x8, R4 ;  /* 0x00000008ff0f7819 */ /* 0x004fc80000011604 */
[----:B------:R-:W-:Y:S02]  /*1510*/  LEA.HI R14, R4, R15, RZ, 0x10 ;  /* 0x0000000f040e7211 */ /* 0x000fe400078f80ff */
[----:B---3--:R-:W-:Y:S02]  /*1520*/  SHF.R.U32.HI R15, RZ, 0x8, R16 ;  /* 0x00000008ff0f7819 */ /* 0x008fe40000011610 */
[----:B------:R-:W-:Y:S02]  /*1530*/  IADD3 R21, PT, PT, R14, R4, R11 ;  /* 0x000000040e157210 */ /* 0x000fe40007ffe00b */
[----:B----4-:R-:W-:Y:S02]  /*1540*/  LEA.HI R11, R17, R16, RZ, 0x8 ;  /* 0x00000010110b7211 */ /* 0x010fe400078f40ff */
[----:B------:R-:W-:Y:S02]  /*1550*/  LEA.HI R22, R16, R15, RZ, 0x10 ;  /* 0x0000000f10167211 */ /* 0x000fe400078f80ff */
[----:B------:R-:W-:-:S02]  /*1560*/  LEA.HI R15, R4, R17, RZ, 0x8 ;  /* 0x00000011040f7211 */ /* 0x000fc400078f40ff */
[----:B-----5:R-:W-:Y:S01]  /*1570*/  SHF.R.U32.HI R4, RZ, 0x8, R19 ;  /* 0x00000008ff047819 */ /* 0x020fe20000011613 */
[----:B------:R-:W-:Y:S01]  /*1580*/  IMAD.IADD R22, R11, 0x1, R22 ;  /* 0x000000010b167824 */ /* 0x000fe200078e0216 */
[----:B------:R-:W-:Y:S02]  /*1590*/  SHF.R.U32.HI R11, RZ, 0x8, R18 ;  /* 0x00000008ff0b7819 */ /* 0x000fe40000011612 */
[----:B------:R-:W-:Y:S02]  /*15a0*/  SHF.R.U32.HI R14, RZ, 0x8, R17 ;  /* 0x00000008ff0e7819 */ /* 0x000fe40000011611 */
[----:B------:R-:W-:Y:S02]  /*15b0*/  LEA.HI R16, R16, R19, RZ, 0x8 ;  /* 0x0000001310107211 */ /* 0x000fe400078f40ff */
[C---:B-1----:R-:W-:Y:S02]  /*15c0*/  LEA.HI R13, R19.reuse, R4, RZ, 0x10 ;  /* 0x00000004130d7211 */ /* 0x042fe400078f80ff */
[----:B------:R-:W-:-:S02]  /*15d0*/  LEA.HI R19, R19, R18, RZ, 0x8 ;  /* 0x0000001213137211 */ /* 0x000fc400078f40ff */
[----:B------:R-:W-:Y:S02]  /*15e0*/  LEA.HI R12, R18, R11, RZ, 0x10 ;  /* 0x0000000b120c7211 */ /* 0x000fe400078f80ff */
[----:B------:R-:W-:Y:S02]  /*15f0*/  LEA.HI R14, R17, R14, RZ, 0x10 ;  /* 0x0000000e110e7211 */ /* 0x000fe400078f80ff */
[----:B------:R-:W-:Y:S01]  /*1600*/  SHF.R.U32.HI R4, RZ, 0x8, R9 ;  /* 0x00000008ff047819 */ /* 0x000fe20000011609 */
[----:B------:R-:W-:Y:S01]  /*1610*/  IMAD.IADD R19, R19, 0x1, R12 ;  /* 0x0000000113137824 */ /* 0x000fe200078e020c */
[----:B------:R-:W-:Y:S02]  /*1620*/  SHF.R.U32.HI R11, RZ, 0x8, R20 ;  /* 0x00000008ff0b7819 */ /* 0x000fe40000011614 */
[----:B------:R-:W-:Y:S02]  /*1630*/  IADD3 R14, PT, PT, R21, R14, R15 ;  /* 0x0000000e150e7210 */ /* 0x000fe40007ffe00f */
[----:B------:R-:W-:-:S02]  /*1640*/  IADD3 R17, PT, PT, R22, R13, R16 ;  /* 0x0000000d16117210 */ /* 0x000fc40007ffe010 */
[C---:B------:R-:W-:Y:S02]  /*1650*/  LEA.HI R12, R20.reuse, R9, RZ, 0x8 ;  /* 0x00000009140c7211 */ /* 0x040fe400078f40ff */
[C---:B------:R-:W-:Y:S01]  /*1660*/  LEA.HI R15, R9.reuse, R4, RZ, 0x10 ;  /* 0x00000004090f7211 */ /* 0x040fe200078f80ff */
[----:B0-----:R-:W-:Y:S01]  /*1670*/  IMAD.MOV.U32 R4, RZ, RZ, R5 ;  /* 0x000000ffff047224 */ /* 0x001fe200078e0005 */
[----:B------:R-:W-:Y:S01]  /*1680*/  LEA.HI R13, R20, R11, RZ, 0x10 ;  /* 0x0000000b140d7211 */ /* 0x000fe200078f80ff */
[----:B------:R-:W-:Y:S01]  /*1690*/  IMAD.IADD R14, R14, 0x1, R17 ;  /* 0x000000010e0e7824 */ /* 0x000fe200078e0211 */
[----:B------:R-:W-:Y:S01]  /*16a0*/  SHF.R.U32.HI R11, RZ, 0x8, R10 ;  /* 0x00000008ff0b7819 */ /* 0x000fe2000001160a */
[----:B------:R-:W-:Y:S01]  /*16b0*/  IMAD.IADD R15, R12, 0x1, R15 ;  /* 0x000000010c0f7824 */ /* 0x000fe200078e020f */
[----:B------:R-:W-:Y:S02]  /*16c0*/  LEA.HI R18, R18, R20, RZ, 0x8 ;  /* 0x0000001412127211 */ /* 0x000fe400078f40ff */
[----:B------:R-:W-:Y:S01]  /*16d0*/  LEA.HI R12, R10, R11, RZ, 0x10 ;  /* 0x0000000b0a0c7211 */ /* 0x000fe200078f80ff */
[----:B------:R-:W-:Y:S01]  /*16e0*/  IMAD.IADD R11, R4, 0x1, -R3 ;  /* 0x00000001040b7824 */ /* 0x000fe200078e0a03 */
[----:B------:R-:W-:-:S02]  /*16f0*/  LEA.HI R9, R9, R10, RZ, 0x8 ;  /* 0x0000000a09097211 */ /* 0x000fc400078f40ff */
[----:B------:R-:W-:Y:S02]  /*1700*/  IADD3 R13, PT, PT, R19, R13, R18 ;  /* 0x0000000d130d7210 */ /* 0x000fe40007ffe012 */
[----:B------:R-:W-:Y:S02]  /*1710*/  ISETP.GE.AND P0, PT, R11, 0x2000, PT ;  /* 0x000020000b00780c */ /* 0x000fe40003f06270 */
[----:B------:R-:W-:-:S04]  /*1720*/  IADD3 R12, PT, PT, R15, R12, R9 ;  /* 0x0000000c0f0c7210 */ /* 0x000fc80007ffe009 */
[----:B------:R-:W-:-:S04]  /*1730*/  IADD3 R13, PT, PT, R14, R12, R13 ;  /* 0x0000000c0e0d7210 */ /* 0x000fc80007ffe00d */
[----:B------:R-:W-:-:S03]  /*1740*/  LEA.HI R11, R10, R13, RZ, 0x8 ;  /* 0x0000000d0a0b7211 */ /* 0x000fc600078f40ff */
[----:B------:R-:W-:Y:S05]  /*1750*/  @!P0 BRA `(.L_x_19) ;  /* 0x00000008001c8947 */ /* 0x000fea0003800000 */
[----:B------:R-:W-:-:S05]  /*1760*/  VIADD R3, R3, 0x2000 ;  /* 0x0000200003037836 */ /* 0x000fca0000000000 */
[----:B------:R-:W-:-:S13]  /*1770*/  ISETP.GT.AND P0, PT, R3, R8, PT ;  /* 0x000000080300720c */ /* 0x000fda0003f04270 */
[----:B------:R-:W-:Y:S05]  /*1780*/  @!P0 BRA `(.L_x_20) ;  /* 0xfffffffc00308947 */ /* 0x000fea000383ffff */
.L_x_18:
[----:B------:R-:W-:Y:S02]  /*1790*/  ISETP.GE.AND P0, PT, R3, R4, PT ;  /* 0x000000040300720c */ /* 0x000fe40003f06270 */
[----:B------:R-:W-:-:S11]  /*17a0*/  PRMT R6, R11, 0x7610, R6 ;  /* 0x000076100b067816 */ /* 0x000fd60000000006 */
[----:B------:R-:W-:Y:S05]  /*17b0*/  @P0 BRA `(.L_x_21) ;  /* 0x0000000800080947 */ /* 0x000fea0003800000 */
[----:B------:R-:W-:Y:S01]  /*17c0*/  IMAD.IADD R7, R4, 0x1, -R3 ;  /* 0x0000000104077824 */ /* 0x000fe200078e0a03 */
[----:B------:R-:W0:Y:S01]  /*17d0*/  LDCU.64 UR4, c[0x0][0x380] ;  /* 0x00007000ff0477ac */ /* 0x000e220008000a00 */
[----:B------:R-:W-:Y:S03]  /*17e0*/  BSSY.RECONVERGENT B1, `(.L_x_22) ;  /* 0x000007d000017945 */ /* 0x000fe60003800200 */
[----:B------:R-:W-:-:S13]  /*17f0*/  ISETP.GE.AND P0, PT, R2, R7, PT ;  /* 0x000000070200720c */ /* 0x000fda0003f06270 */
[----:B------:R-:W-:Y:S05]  /*1800*/  @P0 BRA `(.L_x_23) ;  /* 0x0000000400e80947 */ /* 0x000fea0003800000 */
[----:B------:R-:W-:Y:S01]  /*1810*/  LOP3.LUT R5, RZ, R2, RZ, 0x33, !PT ;  /* 0x00000002ff057212 */ /* 0x000fe200078e33ff */
[----:B------:R-:W-:Y:S01]  /*1820*/  BSSY.RECONVERGENT B2, `(.L_x_24) ;  /* 0x0000015000027945 */ /* 0x000fe20003800200 */
[----:B------:R-:W-:Y:S02]  /*1830*/  IMAD.MOV.U32 R10, RZ, RZ, R2 ;  /* 0x000000ffff0a7224 */ /* 0x000fe400078e0002 */
[----:B------:R-:W-:-:S04]  /*1840*/  IADD3 R4, PT, PT, -R3, R4, R5 ;  /* 0x0000000403047210 */ /* 0x000fc80007ffe105 */
[C---:B------:R-:W-:Y:S02]  /*1850*/  LOP3.LUT R5, R4.reuse, 0x300, RZ, 0xc0, !PT ;  /* 0x0000030004057812 */ /* 0x040fe400078ec0ff */
[----:B------:R-:W-:Y:S02]  /*1860*/  ISETP.GE.U32.AND P1, PT, R4, 0x300, PT ;  /* 0x000003000400780c */ /* 0x000fe40003f26070 */
[----:B------:R-:W-:-:S13]  /*1870*/  ISETP.NE.AND P0, PT, R5, 0x300, PT ;  /* 0x000003000500780c */ /* 0x000fda0003f05270 */
[----:B------:R-:W-:Y:S05]  /*1880*/  @!P0 BRA `(.L_x_25) ;  /* 0x0000000000388947 */ /* 0x000fea0003800000 */
[----:B------:R-:W-:Y:S01]  /*1890*/  LEA.HI R4, R4, 0x1, RZ, 0x18 ;  /* 0x0000000104047811 */ /* 0x000fe200078fc0ff */
[----:B------:R-:W-:Y:S02]  /*18a0*/  IMAD.IADD R8, R2, 0x1, R3 ;  /* 0x0000000102087824 */ /* 0x000fe400078e0203 */
[----:B------:R-:W-:Y:S01]  /*18b0*/  IMAD.MOV.U32 R10, RZ, RZ, R2 ;  /* 0x000000ffff0a7224 */ /* 0x000fe200078e0002 */
[----:B------:R-:W-:-:S05]  /*18c0*/  LOP3.LUT R4, R4, 0x3, RZ, 0xc0, !PT ;  /* 0x0000000304047812 */ /* 0x000fca00078ec0ff */
[----:B------:R-:W-:-:S07]  /*18d0*/  IMAD.MOV R9, RZ, RZ, -R4 ;  /* 0x000000ffff097224 */ /* 0x000fce00078e0a04 */
.L_x_26:
[----:B0-----:R-:W-:-:S05]  /*18e0*/  IADD3 R4, P0, PT, R8, UR4, RZ ;  /* 0x0000000408047c10 */ /* 0x001fca000ff1e0ff */
[----:B------:R-:W-:-:S06]  /*18f0*/  IMAD.X R5, RZ, RZ, UR5, P0 ;  /* 0x00000005ff057e24 */ /* 0x000fcc00080e06ff */
[----:B------:R-:W2:Y:S01]  /*1900*/  LDG.E.U8.CONSTANT R5, desc[UR6][R4.64] ;  /* 0x0000000604057981 */ /* 0x000ea2000c1e9100 */
[----:B------:R-:W-:Y:S02]  /*1910*/  VIADD R9, R9, 0x1 ;  /* 0x0000000109097836 */ /* 0x000fe40000000000 */
[----:B------:R-:W-:Y:S02]  /*1920*/  VIADD R10, R10, 0x100 ;  /* 0x000001000a0a7836 */ /* 0x000fe40000000000 */
[----:B------:R-:W-:Y:S01]  /*1930*/  VIADD R8, R8, 0x100 ;  /* 0x0000010008087836 */ /* 0x000fe20000000000 */
[----:B------:R-:W-:Y:S01]  /*1940*/  ISETP.NE.AND P0, PT, R9, RZ, PT ;  /* 0x000000ff0900720c */ /* 0x000fe20003f05270 */
[----:B--2---:R-:W-:-:S12]  /*1950*/  IMAD.IADD R6, R5, 0x1, R6 ;  /* 0x0000000105067824 */ /* 0x004fd800078e0206 */
[----:B------:R-:W-:Y:S05]  /*1960*/  @P0 BRA `(.L_x_26) ;  /* 0xfffffffc00dc0947 */ /* 0x000fea000383ffff */
.L_x_25:
[----:B0-----:R-:W-:Y:S05]  /*1970*/  BSYNC.RECONVERGENT B2 ;  /* 0x0000000000027941 */ /* 0x001fea0003800200 */
.L_x_24:
[----:B------:R-:W-:Y:S05]  /*1980*/  @!P1 BRA `(.L_x_23) ;  /* 0x0000000400889947 */ /* 0x000fea0003800000 */
[----:B------:R-:W0:Y:S01]  /*1990*/  LDC.64 R8, c[0x0][0x380] ;  /* 0x0000e000ff087b82 */ /* 0x000e220000000a00 */
[--C-:B------:R-:W-:Y:S01]  /*19a0*/  IMAD.IADD R5, R7, 0x1, -R10.reuse ;  /* 0x0000000107057824 */ /* 0x100fe200078e0a0a */
[----:B------:R-:W-:Y:S01]  /*19b0*/  BSSY.RECONVERGENT B2, `(.L_x_27) ;  /* 0x0000036000027945 */ /* 0x000fe20003800200 */
[----:B0-----:R-:W-:Y:S01]  /*19c0*/  IADD3 R4, P0, P1, R3, R8, R10 ;  /* 0x0000000803047210 */ /* 0x001fe2000791e00a */
[----:B------:R-:W-:-:S03]  /*19d0*/  IMAD.IADD R3, R10, 0x1, R3 ;  /* 0x000000010a037824 */ /* 0x000fc600078e0203 */
[----:B------:R-:W-:Y:S02]  /*19e0*/  IADD3.X R11, PT, PT, RZ, R9, RZ, P0, P1 ;  /* 0x00000009ff0b7210 */ /* 0x000fe400007e24ff */
[----:B------:R-:W-:Y:S02]  /*19f0*/  ISETP.GT.AND P1, PT, R5, 0xc00, PT ;  /* 0x00000c000500780c */ /* 0x000fe40003f24270 */
[----:B------:R-:W-:Y:S02]  /*1a00*/  IADD3 R4, P2, PT, R4, 0x200, RZ ;  /* 0x0000020004047810 */ /* 0x000fe40007f5e0ff */
[----:B------:R-:W-:-:S03]  /*1a10*/  PLOP3.LUT P0, PT, PT, PT, PT, 0x80, 0x8 ;  /* 0x000000000008781c */ /* 0x000fc60003f0f070 */
[----:B------:R-:W-:-:S06]  /*1a20*/  IMAD.X R5, RZ, RZ, R11, P2 ;  /* 0x000000ffff057224 */ /* 0x000fcc00010e060b */
[----:B------:R-:W-:Y:S05]  /*1a30*/  @!P1 BRA `(.L_x_28) ;  /* 0x0000000000b49947 */ /* 0x000fea0003800000 */
[----:B------:R-:W-:Y:S01]  /*1a40*/  PLOP3.LUT P0, PT, PT, PT, PT, 0x8, 0x80 ;  /* 0x000000000080781c */ /* 0x000fe20003f0e170 */
[----:B------:R-:W-:-:S12]  /*1a50*/  VIADD R11, R7, 0xfffff400 ;  /* 0xfffff400070b7836 */ /* 0x000fd80000000000 */
.L_x_29:
[CC--:B------:R-:W-:Y:S01]  /*1a60*/  IADD3 R12, P1, PT, R3.reuse, R8.reuse, RZ ;  /* 0x00000008030c7210 */ /* 0x0c0fe20007f3e0ff */
[----:B------:R-:W-:Y:S01]  /*1a70*/  VIADD R15, R3, 0x400 ;  /* 0x00000400030f7836 */ /* 0x000fe20000000000 */
[----:B------:R-:W2:Y:S03]  /*1a80*/  LDG.E.U8.CONSTANT R18, desc[UR6][R4.64+-0x100] ;  /* 0xffff000604127981 */ /* 0x000ea6000c1e9100 */
[--C-:B------:R-:W-:Y:S01]  /*1a90*/  IMAD.X R13, RZ, RZ, R9.reuse, P1 ;  /* 0x000000ffff0d7224 */ /* 0x100fe200008e0609 */
[-C--:B------:R-:W-:Y:S01]  /*1aa0*/  IADD3 R14, P1, PT, R15, R8.reuse, RZ ;  /* 0x000000080f0e7210 */ /* 0x080fe20007f3e0ff */
[----:B------:R-:W-:Y:S01]  /*1ab0*/  VIADD R17, R3, 0x800 ;  /* 0x0000080003117836 */ /* 0x000fe20000000000 */
[----:B------:R-:W3:Y:S04]  /*1ac0*/  LDG.E.U8.CONSTANT R21, desc[UR6][R4.64] ;  /* 0x0000000604157981 */ /* 0x000ee8000c1e9100 */
[----:B------:R0:W2:Y:S01]  /*1ad0*/  LDG.E.U8.CONSTANT R19, desc[UR6][R12.64] ;  /* 0x000000060c137981 */ /* 0x0000a2000c1e9100 */
[----:B------:R-:W-:Y:S01]  /*1ae0*/  IMAD.X R15, RZ, RZ, R9, P1 ;  /* 0x000000ffff0f7224 */ /* 0x000fe200008e0609 */
[----:B------:R-:W-:-:S02]  /*1af0*/  IADD3 R16, P1, PT, R17, R8, RZ ;  /* 0x0000000811107210 */ /* 0x000fc40007f3e0ff */
[----:B------:R-:W3:Y:S01]  /*1b00*/  LDG.E.U8.CONSTANT R20, desc[UR6][R4.64+0x100] ;  /* 0x0001000604147981 */ /* 0x000ee2000c1e9100 */
[----:B------:R-:W-:-:S03]  /*1b10*/  VIADD R25, R3, 0xc00 ;  /* 0x00000c0003197836 */ /* 0x000fc60000000000 */
[----:B------:R-:W4:Y:S01]  /*1b20*/  LDG.E.U8.CONSTANT R15, desc[UR6][R14.64] ;  /* 0x000000060e0f7981 */ /* 0x000f22000c1e9100 */
[----:B------:R-:W-:-:S03]  /*1b30*/  IMAD.X R17, RZ, RZ, R9, P1 ;  /* 0x000000ffff117224 */ /* 0x000fc600008e0609 */
[----:B------:R-:W4:Y:S01]  /*1b40*/  LDG.E.U8.CONSTANT R22, desc[UR6][R4.64+0x300] ;  /* 0x0003000604167981 */ /* 0x000f22000c1e9100 */
[----:B0-----:R-:W-:-:S03]  /*1b50*/  IADD3 R12, P1, PT, R25, R8, RZ ;  /* 0x00000008190c7210 */ /* 0x001fc60007f3e0ff */
[----:B------:R-:W5:Y:S04]  /*1b60*/  LDG.E.U8.CONSTANT R24, desc[UR6][R4.64+0x400] ;  /* 0x0004000604187981 */ /* 0x000f68000c1e9100 */
[----:B------:R-:W5:Y:S01]  /*1b70*/  LDG.E.U8.CONSTANT R23, desc[UR6][R4.64+0x500] ;  /* 0x0005000604177981 */ /* 0x000f62000c1e9100 */
[----:B------:R-:W-:-:S03]  /*1b80*/  IMAD.X R13, RZ, RZ, R9, P1 ;  /* 0x000000ffff0d7224 */ /* 0x000fc600008e0609 */
[----:B------:R-:W5:Y:S04]  /*1b90*/  LDG.E.U8.CONSTANT R16, desc[UR6][R16.64] ;  /* 0x0000000610107981 */ /* 0x000f68000c1e9100 */
[----:B------:R-:W5:Y:S04]  /*1ba0*/  LDG.E.U8.CONSTANT R25, desc[UR6][R4.64+0x700] ;  /* 0x0007000604197981 */ /* 0x000f68000c1e9100 */
[----:B------:R-:W5:Y:S04]  /*1bb0*/  LDG.E.U8.CONSTANT R26, desc[UR6][R4.64+0x800] ;  /* 0x00080006041a7981 */ /* 0x000f68000c1e9100 */
[----:B------:R-:W5:Y:S04]  /*1bc0*/  LDG.E.U8.CONSTANT R14, desc[UR6][R4.64+0x900] ;  /* 0x00090006040e7981 */ /* 0x000f68000c1e9100 */
[----:B------:R0:W5:Y:S04]  /*1bd0*/  LDG.E.U8.CONSTANT R13, desc[UR6][R12.64] ;  /* 0x000000060c0d7981 */ /* 0x000168000c1e9100 */
[----:B------:R-:W5:Y:S04]  /*1be0*/  LDG.E.U8.CONSTANT R27, desc[UR6][R4.64+0xb00] ;  /* 0x000b0006041b7981 */ /* 0x000f68000c1e9100 */
[----:B------:R-:W5:Y:S04]  /*1bf0*/  LDG.E.U8.CONSTANT R28, desc[UR6][R4.64+0xc00] ;  /* 0x000c0006041c7981 */ /* 0x000f68000c1e9100 */
[----:B------:R1:W5:Y:S01]  /*1c00*/  LDG.E.U8.CONSTANT R29, desc[UR6][R4.64+0xd00] ;  /* 0x000d0006041d7981 */ /* 0x000362000c1e9100 */
[----:B------:R-:W-:-:S05]  /*1c10*/  VIADD R10, R10, 0x1000 ;  /* 0x000010000a0a7836 */ /* 0x000fca0000000000 */
[----:B------:R-:W-:Y:S02]  /*1c20*/  ISETP.GE.AND P1, PT, R10, R11, PT ;  /* 0x0000000b0a00720c */ /* 0x000fe40003f26270 */
[----:B0-----:R-:W-:Y:S01]  /*1c30*/  IADD3 R12, P2, PT, R4, 0x1000, RZ ;  /* 0x00001000040c7810 */ /* 0x001fe20007f5e0ff */
[----:B------:R-:W-:-:S04]  /*1c40*/  VIADD R3, R3, 0x1000 ;  /* 0x0000100003037836 */ /* 0x000fc80000000000 */
[----:B-1----:R-:W-:Y:S02]  /*1c50*/  IMAD.X R5, RZ, RZ, R5, P2 ;  /* 0x000000ffff057224 */ /* 0x002fe400010e0605 */
[----:B------:R-:W-:Y:S01]  /*1c60*/  IMAD.MOV.U32 R4, RZ, RZ, R12 ;  /* 0x000000ffff047224 */ /* 0x000fe200078e000c */
[----:B--2---:R-:W-:-:S04]  /*1c70*/  IADD3 R18, PT, PT, R18, R6, R19 ;  /* 0x0000000612127210 */ /* 0x004fc80007ffe013 */
[----:B---3--:R-:W-:-:S04]  /*1c80*/  IADD3 R18, PT, PT, R20, R18, R21 ;  /* 0x0000001214127210 */ /* 0x008fc80007ffe015 */
[----:B----4-:R-:W-:-:S04]  /*1c90*/  IADD3 R15, PT, PT, R22, R18, R15 ;  /* 0x00000012160f7210 */ /* 0x010fc80007ffe00f */
[----:B-----5:R-:W-:-:S04]  /*1ca0*/  IADD3 R15, PT, PT, R23, R15, R24 ;  /* 0x0000000f170f7210 */ /* 0x020fc80007ffe018 */
[----:B------:R-:W-:-:S04]  /*1cb0*/  IADD3 R15, PT, PT, R25, R15, R16 ;  /* 0x0000000f190f7210 */ /* 0x000fc80007ffe010 */
[----:B------:R-:W-:-:S04]  /*1cc0*/  IADD3 R14, PT, PT, R14, R15, R26 ;  /* 0x0000000f0e0e7210 */ /* 0x000fc80007ffe01a */
[----:B------:R-:W-:-:S04]  /*1cd0*/  IADD3 R13, PT, PT, R27, R14, R13 ;  /* 0x0000000e1b0d7210 */ /* 0x000fc80007ffe00d */
[----:B------:R-:W-:-:S04]  /*1ce0*/  IADD3 R13, PT, PT, R29, R13, R28 ;  /* 0x0000000d1d0d7210 */ /* 0x000fc80007ffe01c */
[----:B------:R-:W-:Y:S01]  /*1cf0*/  PRMT R6, R13, 0x7610, R6 ;  /* 0x000076100d067816 */ /* 0x000fe20000000006 */
[----:B------:R-:W-:Y:S06]  /*1d00*/  @!P1 BRA `(.L_x_29) ;  /* 0xfffffffc00549947 */ /* 0x000fec000383ffff */
.L_x_28:
[----:B------:R-:W-:Y:S05]  /*1d10*/  BSYNC.RECONVERGENT B2 ;  /* 0x0000000000027941 */ /* 0x000fea0003800200 */
.L_x_27:
[----:B------:R-:W-:Y:S01]  /*1d20*/  IMAD.IADD R11, R7, 0x1, -R10 ;  /* 0x00000001070b7824 */ /* 0x000fe200078e0a0a */
[----:B------:R-:W-:Y:S04]  /*1d30*/  BSSY.RECONVERGENT B2, `(.L_x_30) ;  /* 0x000001c000027945 */ /* 0x000fe80003800200 */
[----:B------:R-:W-:-:S13]  /*1d40*/  ISETP.GT.AND P1, PT, R11, 0x400, PT ;  /* 0x000004000b00780c */ /* 0x000fda0003f24270 */
[----:B------:R-:W-:Y:S05]  /*1d50*/  @!P1 BRA `(.L_x_31) ;  /* 0x0000000000649947 */ /* 0x000fea0003800000 */
[CC--:B------:R-:W-:Y:S01]  /*1d60*/  IADD3 R12, P0, PT, R3.reuse, R8.reuse, RZ ;  /* 0x00000008030c7210 */ /* 0x0c0fe20007f1e0ff */
[----:B------:R-:W-:Y:S01]  /*1d70*/  VIADD R15, R3, 0x400 ;  /* 0x00000400030f7836 */ /* 0x000fe20000000000 */
[----:B------:R-:W2:Y:S03]  /*1d80*/  LDG.E.U8.CONSTANT R11, desc[UR6][R4.64+-0x100] ;  /* 0xffff0006040b7981 */ /* 0x000ea6000c1e9100 */
[--C-:B------:R-:W-:Y:S01]  /*1d90*/  IMAD.X R13, RZ, RZ, R9.reuse, P0 ;  /* 0x000000ffff0d7224 */ /* 0x100fe200000e0609 */
[----:B------:R-:W-:Y:S01]  /*1da0*/  IADD3 R14, P0, PT, R15, R8, RZ ;  /* 0x000000080f0e7210 */ /* 0x000fe20007f1e0ff */
[----:B------:R-:W3:Y:S04]  /*1db0*/  LDG.E.U8.CONSTANT R16, desc[UR6][R4.64] ;  /* 0x0000000604107981 */ /* 0x000ee8000c1e9100 */
[----:B------:R0:W2:Y:S01]  /*1dc0*/  LDG.E.U8.CONSTANT R13, desc[UR6][R12.64] ;  /* 0x000000060c0d7981 */ /* 0x0000a2000c1e9100 */
[----:B------:R-:W-:-:S03]  /*1dd0*/  IMAD.X R15, RZ, RZ, R9, P0 ;  /* 0x000000ffff0f7224 */ /* 0x000fc600000e0609 */
[----:B------:R-:W3:Y:S04]  /*1de0*/  LDG.E.U8.CONSTANT R17, desc[UR6][R4.64+0x100] ;  /* 0x0001000604117981 */ /* 0x000ee8000c1e9100 */
[----:B------:R-:W4:Y:S04]  /*1df0*/  LDG.E.U8.CONSTANT R14, desc[UR6][R14.64] ;  /* 0x000000060e0e7981 */ /* 0x000f28000c1e9100 */
[----:B------:R-:W4:Y:S04]  /*1e00*/  LDG.E.U8.CONSTANT R18, desc[UR6][R4.64+0x300] ;  /* 0x0003000604127981 */ /* 0x000f28000c1e9100 */
[----:B------:R-:W5:Y:S04]  /*1e10*/  LDG.E.U8.CONSTANT R20, desc[UR6][R4.64+0x400] ;  /* 0x0004000604147981 */ /* 0x000f68000c1e9100 */
[----:B------:R1:W5:Y:S01]  /*1e20*/  LDG.E.U8.CONSTANT R19, desc[UR6][R4.64+0x500] ;  /* 0x0005000604137981 */ /* 0x000362000c1e9100 */
[----:B0-----:R-:W-:Y:S01]  /*1e30*/  IADD3 R12, P1, PT, R4, 0x800, RZ ;  /* 0x00000800040c7810 */ /* 0x001fe20007f3e0ff */
[----:B------:R-:W-:Y:S01]  /*1e40*/  VIADD R10, R10, 0x800 ;  /* 0x000008000a0a7836 */ /* 0x000fe20000000000 */
[----:B------:R-:W-:Y:S01]  /*1e50*/  PLOP3.LUT P0, PT, PT, PT, PT, 0x8, 0x80 ;  /* 0x000000000080781c */ /* 0x000fe20003f0e170 */
[----:B------:R-:W-:-:S02]  /*1e60*/  VIADD R3, R3, 0x800 ;  /* 0x0000080003037836 */ /* 0x000fc40000000000 */
[----:B-1----:R-:W-:Y:S01]  /*1e70*/  IMAD.MOV.U32 R4, RZ, RZ, R12 ;  /* 0x000000ffff047224 */ /* 0x002fe200078e000c */
[----:B--2---:R-:W-:-:S04]  /*1e80*/  IADD3 R11, PT, PT, R11, R6, R13 ;  /* 0x000000060b0b7210 */ /* 0x004fc80007ffe00d */
[----:B---3--:R-:W-:Y:S01]  /*1e90*/  IADD3 R11, PT, PT, R17, R11, R16 ;  /* 0x0000000b110b7210 */ /* 0x008fe20007ffe010 */
[----:B------:R-:W-:-:S03]  /*1ea0*/  IMAD.X R13, RZ, RZ, R5, P1 ;  /* 0x000000ffff0d7224 */ /* 0x000fc600008e0605 */
[----:B----4-:R-:W-:Y:S01]  /*1eb0*/  IADD3 R11, PT, PT, R18, R11, R14 ;  /* 0x0000000b120b7210 */ /* 0x010fe20007ffe00e */
[----:B------:R-:W-:-:S03]  /*1ec0*/  IMAD.MOV.U32 R5, RZ, RZ, R13 ;  /* 0x000000ffff057224 */ /* 0x000fc600078e000d */
[----:B-----5:R-:W-:-:S04]  /*1ed0*/  IADD3 R11, PT, PT, R19, R11, R20 ;  /* 0x0000000b130b7210 */ /* 0x020fc80007ffe014 */
[----:B------:R-:W-:-:S07]  /*1ee0*/  PRMT R6, R11, 0x7610, R6 ;  /* 0x000076100b067816 */ /* 0x000fce0000000006 */
.L_x_31:
[----:B------:R-:W-:Y:S05]  /*1ef0*/  BSYNC.RECONVERGENT B2 ;  /* 0x0000000000027941 */ /* 0x000fea0003800200 */
.L_x_30:
[----:B------:R-:W-:-:S13]  /*1f00*/  ISETP.LT.OR P0, PT, R10, R7, P0 ;  /* 0x000000070a00720c */ /* 0x000fda0000701670 */
[----:B------:R-:W-:Y:S05]  /*1f10*/  @!P0 BRA `(.L_x_23) ;  /* 0x0000000000248947 */ /* 0x000fea0003800000 */
[----:B------:R-:W-:Y:S01]  /*1f20*/  IADD3 R8, P0, PT, R3, R8, RZ ;  /* 0x0000000803087210 */ /* 0x000fe20007f1e0ff */
[----:B------:R-:W2:Y:S04]  /*1f30*/  LDG.E.U8.CONSTANT R10, desc[UR6][R4.64] ;  /* 0x00000006040a7981 */ /* 0x000ea8000c1e9100 */
[----:B------:R-:W-:Y:S01]  /*1f40*/  IMAD.X R9, RZ, RZ, R9, P0 ;  /* 0x000000ffff097224 */ /* 0x000fe200000e0609 */
[----:B------:R-:W3:Y:S04]  /*1f50*/  LDG.E.U8.CONSTANT R3, desc[UR6][R4.64+-0x100] ;  /* 0xffff000604037981 */ /* 0x000ee8000c1e9100 */
[----:B------:R-:W2:Y:S04]  /*1f60*/  LDG.E.U8.CONSTANT R7, desc[UR6][R4.64+0x100] ;  /* 0x0001000604077981 */ /* 0x000ea8000c1e9100 */
[----:B------:R-:W3:Y:S02]  /*1f70*/  LDG.E.U8.CONSTANT R9, desc[UR6][R8.64] ;  /* 0x0000000608097981 */ /* 0x000ee4000c1e9100 */
[----:B---3--:R-:W-:-:S04]  /*1f80*/  IADD3 R3, PT, PT, R3, R6, R9 ;  /* 0x0000000603037210 */ /* 0x008fc80007ffe009 */
[----:B--2---:R-:W-:-:S04]  /*1f90*/  IADD3 R3, PT, PT, R7, R3, R10 ;  /* 0x0000000307037210 */ /* 0x004fc80007ffe00a */
[----:B------:R-:W-:-:S07]  /*1fa0*/  PRMT R6, R3, 0x7610, R6 ;  /* 0x0000761003067816 */ /* 0x000fce0000000006 */
.L_x_23:
[----:B0-----:R-:W-:Y:S05]  /*1fb0*/  BSYNC.RECONVERGENT B1 ;  /* 0x0000000000017941 */ /* 0x001fea0003800200 */
.L_x_22:
[----:B------:R-:W-:Y:S05]  /*1fc0*/  BRA `(.L_x_21) ;  /* 0x0000000000047947 */ /* 0x000fea0003800000 */
.L_x_19:
[----:B------:R-:W-:-:S07]  /*1fd0*/  PRMT R6, R11, 0x7610, R6 ;  /* 0x000076100b067816 */ /* 0x000fce0000000006 */
.L_x_21:
[----:B------:R-:W0:Y:S01]  /*1fe0*/  S2R R7, SR_LANEID ;  /* 0x0000000000077919 */ /* 0x000e220000000000 */
[----:B------:R-:W-:-:S06]  /*1ff0*/  LOP3.LUT R3, R6, 0xff, RZ, 0xc0, !PT ;  /* 0x000000ff06037812 */ /* 0x000fcc00078ec0ff */
[----:B------:R-:W2:Y:S01]  /*2000*/  SHFL.DOWN PT, R3, R3, 0x1, 0x1f ;  /* 0x08201f0003037f89 */ /* 0x000ea200000e0000 */
[C---:B0-----:R-:W-:Y:S02]  /*2010*/  ISETP.GT.AND P0, PT, R7.reuse, 0x1e, PT ;  /* 0x0000001e0700780c */ /* 0x041fe40003f04270 */
[----:B------:R-:W-:Y:S02]  /*2020*/  ISETP.NE.AND P1, PT, R7, RZ, PT ;  /* 0x000000ff0700720c */ /* 0x000fe40003f25270 */
[----:B--2---:R-:W-:Y:S02]  /*2030*/  SEL R5, R3, RZ, !P0 ;  /* 0x000000ff03057207 */ /* 0x004fe40004000000 */
[----:B------:R-:W-:-:S03]  /*2040*/  ISETP.GT.AND P0, PT, R7, 0x1d, PT ;  /* 0x0000001d0700780c */ /* 0x000fc60003f04270 */
[----:B------:R-:W-:-:S05]  /*2050*/  IMAD.IADD R5, R5, 0x1, R6 ;  /* 0x0000000105057824 */ /* 0x000fca00078e0206 */
[----:B------:R-:W-:Y:S01]  /*2060*/  LOP3.LUT R4, R5, 0xff, RZ, 0xc0, !PT ;  /* 0x000000ff05047812 */ /* 0x000fe200078ec0ff */
[----:B------:R-:W0:Y:S05]  /*2070*/  @!P1 S2R R8, SR_CgaCtaId ;  /* 0x0000000000089919 */ /* 0x000e2a0000008800 */
[----:B------:R-:W2:Y:S02]  /*2080*/  SHFL.DOWN PT, R4, R4, 0x2, 0x1f ;  /* 0x08401f0004047f89 */ /* 0x000ea400000e0000 */
[----:B--2---:R-:W-:Y:S02]  /*2090*/  SEL R6, R4, RZ, !P0 ;  /* 0x000000ff04067207 */ /* 0x004fe40004000000 */
[----:B------:R-:W-:-:S03]  /*20a0*/  ISETP.GT.AND P0, PT, R7, 0x1b, PT ;  /* 0x0000001b0700780c */ /* 0x000fc60003f04270 */
[----:B------:R-:W-:-:S05]  /*20b0*/  IMAD.IADD R6, R5, 0x1, R6 ;  /* 0x0000000105067824 */ /* 0x000fca00078e0206 */
[----:B------:R-:W-:-:S06]  /*20c0*/  LOP3.LUT R5, R6, 0xff, RZ, 0xc0, !PT ;  /* 0x000000ff06057812 */ /* 0x000fcc00078ec0ff */
[----:B------:R-:W2:Y:S02]  /*20d0*/  SHFL.DOWN PT, R5, R5, 0x4, 0x1f ;  /* 0x08801f0005057f89 */ /* 0x000ea400000e0000 */
[----:B--2---:R-:W-:Y:S02]  /*20e0*/  SEL R3, R5, RZ, !P0 ;  /* 0x000000ff05037207 */ /* 0x004fe40004000000 */
[----:B------:R-:W-:-:S03]  /*20f0*/  ISETP.GT.AND P0, PT, R7, 0x17, PT ;  /* 0x000000170700780c */ /* 0x000fc60003f04270 */
[----:B------:R-:W-:-:S05]  /*2100*/  IMAD.IADD R3, R6, 0x1, R3 ;  /* 0x0000000106037824 */ /* 0x000fca00078e0203 */
[----:B------:R-:W-:-:S06]  /*2110*/  LOP3.LUT R6, R3, 0xff, RZ, 0xc0, !PT ;  /* 0x000000ff03067812 */ /* 0x000fcc00078ec0ff */
[----:B------:R-:W2:Y:S02]  /*2120*/  SHFL.DOWN PT, R6, R6, 0x8, 0x1f ;  /* 0x09001f0006067f89 */ /* 0x000ea400000e0000 */
[----:B--2---:R-:W-:Y:S02]  /*2130*/  SEL R4, R6, RZ, !P0 ;  /* 0x000000ff06047207 */ /* 0x004fe40004000000 */
[----:B------:R-:W-:Y:S02]  /*2140*/  ISETP.GT.AND P0, PT, R7, 0xf, PT ;  /* 0x0000000f0700780c */ /* 0x000fe40003f04270 */
[----:B------:R-:W-:Y:S01]  /*2150*/  @!P1 MOV R7, 0x400 ;  /* 0x0000040000079802 */ /* 0x000fe20000000f00 */
[----:B------:R-:W-:-:S03]  /*2160*/  IMAD.IADD R4, R3, 0x1, R4 ;  /* 0x0000000103047824 */ /* 0x000fc600078e0204 */
[----:B0-----:R-:W-:Y:S02]  /*2170*/  @!P1 LEA R7, R8, R7, 0x18 ;  /* 0x0000000708079211 */ /* 0x001fe400078ec0ff */
[----:B------:R-:W-:-:S06]  /*2180*/  LOP3.LUT R3, R4, 0xff, RZ, 0xc0, !PT ;  /* 0x000000ff04037812 */ /* 0x000fcc00078ec0ff */
[----:B------:R-:W0:Y:S02]  /*2190*/  SHFL.DOWN PT, R3, R3, 0x10, 0x1f ;  /* 0x0a001f0003037f89 */ /* 0x000e2400000e0000 */
[----:B0-----:R-:W-:Y:S02]  /*21a0*/  SEL R5, R3, RZ, !P0 ;  /* 0x000000ff03057207 */ /* 0x001fe40004000000 */
[----:B------:R-:W-:-:S03]  /*21b0*/  ISETP.NE.AND P0, PT, R2, RZ, PT ;  /* 0x000000ff0200720c */ /* 0x000fc60003f05270 */
[----:B------:R-:W-:Y:S01]  /*21c0*/  IMAD.IADD R5, R4, 0x1, R5 ;  /* 0x0000000104057824 */ /* 0x000fe200078e0205 */
[----:B------:R-:W-:-:S05]  /*21d0*/  @!P1 LEA.HI R4, R2, R7, RZ, 0x1b ;  /* 0x0000000702049211 */ /* 0x000fca00078fd8ff */
[----:B------:R4:W-:Y:S01]  /*21e0*/  @!P1 STS.U8 [R4+0x8], R5 ;  /* 0x0000080504009388 */ /* 0x0009e20000000000 */
[----:B------:R-:W-:Y:S06]  /*21f0*/  BAR.SYNC.DEFER_BLOCKING 0x0 ;  /* 0x0000000000007b1d */ /* 0x000fec0000010000 */
[----:B------:R-:W-:Y:S05]  /*2200*/  @P0 BRA `(.L_x_17) ;  /* 0x0000002400080947 */ /* 0x000fea0003800000 */
[----:B------:R-:W0:Y:S01]  /*2210*/  S2UR UR5, SR_CgaCtaId ;  /* 0x00000000000579c3 */ /* 0x000e220000008800 */
[----:B------:R-:W-:Y:S02]  /*2220*/  UMOV UR4, 0x400 ;  /* 0x0000040000047882 */ /* 0x000fe40000000000 */
[----:B0-----:R-:W-:-:S09]  /*2230*/  ULEA UR4, UR5, UR4, 0x18 ;  /* 0x0000000405047291 */ /* 0x001fd2000f8ec0ff */
[----:B------:R-:W-:Y:S04]  /*2240*/  LDS.U8 R2, [UR4+0x9] ;  /* 0x00000904ff027984 */ /* 0x000fe80008000000 */
[----:B------:R-:W0:Y:S04]  /*2250*/  LDS.U8 R3, [UR4+0xa] ;  /* 0x00000a04ff037984 */ /* 0x000e280008000000 */
[----:B------:R-:W-:Y:S04]  /*2260*/  LDS.U8 R7, [UR4+0xb] ;  /* 0x00000b04ff077984 */ /* 0x000fe80008000000 */
[----:B----4-:R-:W2:Y:S04]  /*2270*/  LDS.U8 R4, [UR4+0xc] ;  /* 0x00000c04ff047984 */ /* 0x010ea80008000000 */
[----:B------:R-:W-:Y:S04]  /*2280*/  LDS.U8 R9, [UR4+0xd] ;  /* 0x00000d04ff097984 */ /* 0x000fe80008000000 */
[----:B------:R-:W3:Y:S04]  /*2290*/  LDS.U8 R6, [UR4+0xe] ;  /* 0x00000e04ff067984 */ /* 0x000ee80008000000 */
[----:B------:R-:W4:Y:S01]  /*22a0*/  LDS.U8 R11, [UR4+0xf] ;  /* 0x00000f04ff0b7984 */ /* 0x000f220008000000 */
[----:B0-----:R-:W-:-:S04]  /*22b0*/  IADD3 R2, PT, PT, R3, R2, R5 ;  /* 0x0000000203027210 */ /* 0x001fc80007ffe005 */
[----:B--2---:R-:W-:-:S04]  /*22c0*/  IADD3 R2, PT, PT, R4, R2, R7 ;  /* 0x0000000204027210 */ /* 0x004fc80007ffe007 */
[----:B---3--:R-:W-:-:S05]  /*22d0*/  IADD3 R2, PT, PT, R6, R2, R9 ;  /* 0x0000000206027210 */ /* 0x008fca0007ffe009 */
[----:B----4-:R-:W-:-:S05]  /*22e0*/  IMAD.IADD R2, R2, 0x1, R11 ;  /* 0x0000000102027824 */ /* 0x010fca00078e020b */
[----:B------:R-:W-:Y:S01]  /*22f0*/  PRMT R5, R2, 0x7610, R5 ;  /* 0x0000761002057816 */ /* 0x000fe20000000005 */
[----:B------:R-:W-:Y:S06]  /*2300*/  BRA `(.L_x_17) ;  /* 0x0000002000c87947 */ /* 0x000fec0003800000 */
.L_x_2:
        /* <DEDUP_REMOVED lines=14> */
.L_x_34:
[----:B------:R-:W-:Y:S05]  /*23f0*/  BSYNC.RECONVERGENT B1 ;  /* 0x0000000000017941 */ /* 0x000fea0003800200 */
.L_x_33:
        /* <DEDUP_REMOVED lines=16> */
.L_x_39:
        /* <DEDUP_REMOVED lines=10> */
.L_x_38:
[----:B------:R-:W-:Y:S05]  /*25a0*/  BSYNC.RECONVERGENT B2 ;  /* 0x0000000000027941 */ /* 0x000fea0003800200 */
.L_x_37:
        /* <DEDUP_REMOVED lines=8> */
.L_x_42:
        /* <DEDUP_REMOVED lines=39> */
.L_x_41:
[----:B------:R-:W-:Y:S05]  /*28a0*/  BSYNC.RECONVERGENT B2 ;  /* 0x0000000000027941 */ /* 0x000fea0003800200 */
.L_x_40:
        /* <DEDUP_REMOVED lines=25> */
.L_x_44:
[----:B------:R-:W-:Y:S05]  /*2a40*/  BSYNC.RECONVERGENT B2 ;  /* 0x0000000000027941 */ /* 0x000fea0003800200 */
.L_x_43:
        /* <DEDUP_REMOVED lines=12> */
.L_x_36:
[----:B------:R-:W-:Y:S05]  /*2b10*/  BSYNC.RECONVERGENT B1 ;  /* 0x0000000000017941 */ /* 0x000fea0003800200 */
.L_x_35:
        /* <DEDUP_REMOVED lines=43> */
[----:B------:R-:W3:Y:S04]  /*2dd0*/  LDS.U8 R4, [UR4+0xc] ;  /* 0x00000c04ff047984 */ /* 0x000ee80008000000 */
[----:B------:R-:W-:Y:S04]  /*2de0*/  LDS.U8 R9, [UR4+0xd] ;  /* 0x00000d04ff097984 */ /* 0x000fe80008000000 */
[----:B------:R-:W4:Y:S04]  /*2df0*/  LDS.U8 R6, [UR4+0xe] ;  /* 0x00000e04ff067984 */ /* 0x000f280008000000 */
[----:B------:R-:W5:Y:S01]  /*2e00*/  LDS.U8 R11, [UR4+0xf] ;  /* 0x00000f04ff0b7984 */ /* 0x000f620008000000 */
[----:B0-----:R-:W-:-:S04]  /*2e10*/  IADD3 R2, PT, PT, R3, R2, R5 ;  /* 0x0000000203027210 */ /* 0x001fc80007ffe005 */
[----:B---3--:R-:W-:-:S04]  /*2e20*/  IADD3 R2, PT, PT, R4, R2, R7 ;  /* 0x0000000204027210 */ /* 0x008fc80007ffe007 */
[----:B----4-:R-:W-:-:S05]  /*2e30*/  IADD3 R2, PT, PT, R6, R2, R9 ;  /* 0x0000000206027210 */ /* 0x010fca0007ffe009 */
[----:B-----5:R-:W-:-:S05]  /*2e40*/  IMAD.IADD R2, R2, 0x1, R11 ;  /* 0x0000000102027824 */ /* 0x020fca00078e020b */
[----:B--2---:R-:W-:Y:S01]  /*2e50*/  PRMT R5, R2, 0x7610, R5 ;  /* 0x0000761002057816 */ /* 0x004fe20000000005 */
[----:B------:R-:W-:Y:S06]  /*2e60*/  BRA `(.L_x_17) ;  /* 0x0000001400f07947 */ /* 0x000fec0003800000 */
.L_x_45:
        /* <DEDUP_REMOVED lines=14> */
[----:B------:R-:W-:-:S09]  /*2f50*/  ISETP.GT.AND P0, PT, R6, R9, PT ;  /* 0x000000090600720c */ /* 0x000fd20003f04270 */
        /* <DEDUP_REMOVED lines=9> */
[----:B--2---:R-:W-:-:S05]  /*2ff0*/  SEL R7, R5, RZ, !P0 ;  /* 0x000000ff05077207 */ /* 0x004fca0004000000 */
[----:B------:R-:W-:Y:S02]  /*3000*/  IMAD.IADD R7, R6, 0x1, R7 ;  /* 0x0000000106077824 */ /* 0x000fe400078e0207 */
[C---:B------:R-:W-:Y:S02]  /*3010*/  VIADD R6, R8.reuse, 0x8 ;  /* 0x0000000808067836 */ /* 0x040fe40000000000 */
[----:B------:R-:W-:Y:S01]  /*3020*/  VIADD R8, R8, 0x10 ;  /* 0x0000001008087836 */ /* 0x000fe20000000000 */
[----:B------:R-:W-:Y:S02]  /*3030*/  LOP3.LUT R2, R7, 0xff, RZ, 0xc0, !PT ;  /* 0x000000ff07027812 */ /* 0x000fe400078ec0ff */
[----:B------:R-:W-:-:S04]  /*3040*/  ISETP.GT.AND P0, PT, R6, R9, PT ;  /* 0x000000090600720c */ /* 0x000fc80003f04270 */
        /* <DEDUP_REMOVED lines=15> */
[----:B------:R-:W0:Y:S01]  /*3140*/  S2UR UR5, SR_CgaCtaId ;  /* 0x00000000000579c3 */ /* 0x000e220000008800 */
[----:B------:R-:W-:Y:S01]  /*3150*/  UMOV UR4, 0x400 ;  /* 0x0000040000047882 */ /* 0x000fe20000000000 */
[C---:B------:R-:W-:Y:S02]  /*3160*/  ISETP.GT.AND P1, PT, R4.reuse, 0x20, PT ;  /* 0x000000200400780c */ /* 0x040fe40003f24270 */
[C---:B------:R-:W-:Y:S02]  /*3170*/  ISETP.GT.AND P2, PT, R4.reuse, 0x40, PT ;  /* 0x000000400400780c */ /* 0x040fe40003f44270 */
[----:B------:R-:W-:Y:S01]  /*3180*/  ISETP.GT.AND P3, PT, R4, 0xe0, PT ;  /* 0x000000e00400780c */ /* 0x000fe20003f64270 */
[----:B0-----:R-:W-:-:S09]  /*3190*/  ULEA UR4, UR5, UR4, 0x18 ;  /* 0x0000000405047291 */ /* 0x001fd2000f8ec0ff */
[----:B---3--:R-:W0:Y:S04]  /*31a0*/  LDS.U8 R2, [UR4+0x9] ;  /* 0x00000904ff027984 */ /* 0x008e280008000000 */
[----:B------:R-:W2:Y:S04]  /*31b0*/  LDS.U8 R3, [UR4+0xa] ;  /* 0x00000a04ff037984 */ /* 0x000ea80008000000 */
[----:B------:R-:W3:Y:S04]  /*31c0*/  LDS.U8 R6, [UR4+0xb] ;  /* 0x00000b04ff067984 */ /* 0x000ee80008000000 */
[----:B------:R-:W4:Y:S04]  /*31d0*/  LDS.U8 R7, [UR4+0xc] ;  /* 0x00000c04ff077984 */ /* 0x000f280008000000 */
[----:B------:R-:W5:Y:S04]  /*31e0*/  LDS.U8 R8, [UR4+0xd] ;  /* 0x00000d04ff087984 */ /* 0x000f680008000000 */
[----:B------:R-:W1:Y:S04]  /*31f0*/  LDS.U8 R9, [UR4+0xe] ;  /* 0x00000e04ff097984 */ /* 0x000e680008000000 */
[----:B------:R-:W1:Y:S01]  /*3200*/  LDS.U8 R10, [UR4+0xf] ;  /* 0x00000f04ff0a7984 */ /* 0x000e620008000000 */
[----:B0-----:R-:W-:-:S02]  /*3210*/  SEL R2, R2, RZ, P1 ;  /* 0x000000ff02027207 */ /* 0x001fc40000800000 */
[C---:B------:R-:W-:Y:S02]  /*3220*/  ISETP.GT.AND P1, PT, R4.reuse, 0x60, PT ;  /* 0x000000600400780c */ /* 0x040fe40003f24270 */
[----:B--2---:R-:W-:Y:S02]  /*3230*/  SEL R3, R3, RZ, P2 ;  /* 0x000000ff03037207 */ /* 0x004fe40001000000 */
[----:B------:R-:W-:Y:S02]  /*3240*/  ISETP.GT.AND P2, PT, R4, 0x80, PT ;  /* 0x000000800400780c */ /* 0x000fe40003f44270 */
[----:B------:R-:W-:Y:S02]  /*3250*/  IADD3 R2, PT, PT, R3, R2, R5 ;  /* 0x0000000203027210 */ /* 0x000fe40007ffe005 */
[----:B---3--:R-:W-:Y:S02]  /*3260*/  SEL R3, R6, RZ, P1 ;  /* 0x000000ff06037207 */ /* 0x008fe40000800000 */
[----:B----4-:R-:W-:-:S02]  /*3270*/  SEL R7, R7, RZ, P2 ;  /* 0x000000ff07077207 */ /* 0x010fc40001000000 */
[C---:B------:R-:W-:Y:S02]  /*3280*/  ISETP.GT.AND P1, PT, R4.reuse, 0xa0, PT ;  /* 0x000000a00400780c */ /* 0x040fe40003f24270 */
[----:B------:R-:W-:Y:S02]  /*3290*/  ISETP.GT.AND P2, PT, R4, 0xc0, PT ;  /* 0x000000c00400780c */ /* 0x000fe40003f44270 */
[----:B------:R-:W-:Y:S02]  /*32a0*/  IADD3 R2, PT, PT, R7, R2, R3 ;  /* 0x0000000207027210 */ /* 0x000fe40007ffe003 */
[----:B-----5:R-:W-:Y:S02]  /*32b0*/  SEL R3, R8, RZ, P1 ;  /* 0x000000ff08037207 */ /* 0x020fe40000800000 */
[----:B-1----:R-:W-:Y:S02]  /*32c0*/  SEL R9, R9, RZ, P2 ;  /* 0x000000ff09097207 */ /* 0x002fe40001000000 */
[----:B------:R-:W-:-:S02]  /*32d0*/  SEL R5, R10, RZ, P3 ;  /* 0x000000ff0a057207 */ /* 0x000fc40001800000 */
[----:B------:R-:W-:-:S05]  /*32e0*/  IADD3 R2, PT, PT, R9, R2, R3 ;  /* 0x0000000209027210 */ /* 0x000fca0007ffe003 */
[----:B------:R-:W-:Y:S01]  /*32f0*/  IMAD.IADD R5, R2, 0x1, R5 ;  /* 0x0000000102057824 */ /* 0x000fe200078e0205 */
[----:B------:R-:W-:Y:S06]  /*3300*/  BRA `(.L_x_17) ;  /* 0x0000001000c87947 */ /* 0x000fec0003800000 */
.L_x_32:
[----:B------:R-:W0:Y:S01]  /*3310*/  S2R R6, SR_TID.X ;  /* 0x0000000000067919 */ /* 0x000e220000002100 */
[----:B------:R-:W2:Y:S01]  /*3320*/  LDCU UR5, c[0x0][0x384] ;  /* 0x00007080ff0577ac */ /* 0x000ea20008000800 */
[----:B0-----:R-:W-:-:S05]  /*3330*/  IADD3 R2, P0, PT, R6, UR4, RZ ;  /* 0x0000000406027c10 */ /* 0x001fca000ff1e0ff */
[----:B--2---:R-:W-:-:S05]  /*3340*/  IMAD.X R3, RZ, RZ, UR5, P0 ;  /* 0x00000005ff037e24 */ /* 0x004fca00080e06ff */
[----:B------:R-:W2:Y:S04]  /*3350*/  LDG.E.U8.CONSTANT R38, desc[UR6][R2.64] ;  /* 0x0000000602267981 */ /* 0x000ea8000c1e9100 */
[----:B------:R-:W2:Y:S04]  /*3360*/  LDG.E.U8.CONSTANT R21, desc[UR6][R2.64+0x100] ;  /* 0x0001000602157981 */ /* 0x000ea8000c1e9100 */
[----:B------:R-:W3:Y:S04]  /*3370*/  LDG.E.U8.CONSTANT R25, desc[UR6][R2.64+0x400] ;  /* 0x0004000602197981 */ /* 0x000ee8000c1e9100 */
[----:B------:R-:W3:Y:S04]  /*3380*/  LDG.E.U8.CONSTANT R26, desc[UR6][R2.64+0x500] ;  /* 0x00050006021a7981 */ /* 0x000ee8000c1e9100 */
[----:B------:R-:W4:Y:S04]  /*3390*/  LDG.E.U8.CONSTANT R33, desc[UR6][R2.64+0x1000] ;  /* 0x0010000602217981 */ /* 0x000f28000c1e9100 */
[----:B------:R-:W4:Y:S04]  /*33a0*/  LDG.E.U8.CONSTANT R34, desc[UR6][R2.64+0x1100] ;  /* 0x0011000602227981 */ /* 0x000f28000c1e9100 */
[----:B------:R-:W5:Y:S04]  /*33b0*/  LDG.E.U8.CONSTANT R35, desc[UR6][R2.64+0x1400] ;  /* 0x0014000602237981 */ /* 0x000f68000c1e9100 */
        /* <DEDUP_REMOVED lines=24> */
[----:B------:R-:W5:Y:S01]  /*3540*/  LDG.E.U8.CONSTANT R10, desc[UR6][R2.64+0x1f00] ;  /* 0x001f0006020a7981 */ /* 0x000f62000c1e9100 */
[----:B------:R-:W-:Y:S01]  /*3550*/  ISETP.GE.U32.AND P0, PT, R4, 0x4000, PT ;  /* 0x000040000400780c */ /* 0x000fe20003f06070 */
[----:B--2---:R-:W-:-:S02]  /*3560*/  IMAD.IADD R21, R38, 0x1, R21 ;  /* 0x0000000126157824 */ /* 0x004fc400078e0215 */
[----:B---3--:R-:W-:Y:S02]  /*3570*/  IMAD.IADD R25, R25, 0x1, R26 ;  /* 0x0000000119197824 */ /* 0x008fe400078e021a */
[----:B----4-:R-:W-:Y:S02]  /*3580*/  IMAD.IADD R33, R33, 0x1, R34 ;  /* 0x0000000121217824 */ /* 0x010fe400078e0222 */
[----:B-----5:R-:W-:Y:S01]  /*3590*/  IMAD.IADD R35, R35, 0x1, R36 ;  /* 0x0000000123237824 */ /* 0x020fe200078e0224 */
[----:B------:R-:W-:Y:S02]  /*35a0*/  IADD3 R21, PT, PT, R21, R24, R23 ;  /* 0x0000001815157210 */ /* 0x000fe40007ffe017 */
[----:B------:R-:W-:Y:S02]  /*35b0*/  IADD3 R28, PT, PT, R25, R28, R27 ;  /* 0x0000001c191c7210 */ /* 0x000fe40007ffe01b */
[----:B------:R-:W-:-:S03]  /*35c0*/  IADD3 R17, PT, PT, R33, R20, R17 ;  /* 0x0000001421117210 */ /* 0x000fc60007ffe011 */
[----:B------:R-:W-:Y:S01]  /*35d0*/  IMAD.IADD R21, R21, 0x1, R28 ;  /* 0x0000000115157824 */ /* 0x000fe200078e021c */
[----:B------:R-:W-:Y:S01]  /*35e0*/  IADD3 R18, PT, PT, R35, R15, R18 ;  /* 0x0000000f23127210 */ /* 0x000fe20007ffe012 */
[----:B------:R-:W-:-:S04]  /*35f0*/  IMAD.IADD R29, R29, 0x1, R30 ;  /* 0x000000011d1d7824 */ /* 0x000fc800078e021e */
[----:B------:R-:W-:Y:S02]  /*3600*/  IMAD.IADD R17, R17, 0x1, R18 ;  /* 0x0000000111117824 */ /* 0x000fe400078e0212 */
[----:B------:R-:W-:Y:S02]  /*3610*/  IMAD.IADD R19, R19, 0x1, R22 ;  /* 0x0000000113137824 */ /* 0x000fe400078e0216 */
[----:B------:R-:W-:Y:S02]  /*3620*/  IMAD.IADD R13, R16, 0x1, R13 ;  /* 0x00000001100d7824 */ /* 0x000fe400078e020d */
[----:B------:R-:W-:Y:S01]  /*3630*/  IMAD.IADD R11, R14, 0x1, R11 ;  /* 0x000000010e0b7824 */ /* 0x000fe200078e020b */
[----:B------:R-:W-:Y:S02]  /*3640*/  IADD3 R29, PT, PT, R29, R32, R31 ;  /* 0x000000201d1d7210 */ /* 0x000fe40007ffe01f */
[----:B------:R-:W-:-:S04]  /*3650*/  IADD3 R8, PT, PT, R19, R9, R8 ;  /* 0x0000000913087210 */ /* 0x000fc80007ffe008 */
[----:B------:R-:W-:Y:S02]  /*3660*/  IADD3 R8, PT, PT, R21, R8, R29 ;  /* 0x0000000815087210 */ /* 0x000fe40007ffe01d */
[----:B------:R-:W-:Y:S02]  /*3670*/  IADD3 R7, PT, PT, R13, R12, R7 ;  /* 0x0000000c0d077210 */ /* 0x000fe40007ffe007 */
[----:B------:R-:W-:-:S04]  /*3680*/  IADD3 R10, PT, PT, R11, R10, R5 ;  /* 0x0000000a0b0a7210 */ /* 0x000fc80007ffe005 */
[----:B------:R-:W-:Y:S01]  /*3690*/  IADD3 R7, PT, PT, R17, R10, R7 ;  /* 0x0000000a11077210 */ /* 0x000fe20007ffe007 */
[----:B------:R-:W-:-:S04]  /*36a0*/  IMAD.MOV.U32 R9, RZ, RZ, 0x2000 ;  /* 0x00002000ff097424 */ /* 0x000fc800078e00ff */
[----:B------:R-:W-:Y:S01]  /*36b0*/  IMAD.IADD R7, R8, 0x1, R7 ;  /* 0x0000000108077824 */ /* 0x000fe200078e0207 */
[----:B------:R-:W-:Y:S06]  /*36c0*/  @!P0 BRA `(.L_x_46) ;  /* 0x0000000400048947 */ /* 0x000fec0003800000 */
[----:B------:R-:W0:Y:S01]  /*36d0*/  LDC R11, c[0x0][0x390] ;  /* 0x0000e400ff0b7b82 */ /* 0x000e220000000800 */
[----:B------:R-:W-:Y:S02]  /*36e0*/  VIADD R10, R4, 0xffffe000 ;  /* 0xffffe000040a7836 */ /* 0x000fe40000000000 */
[----:B------:R-:W-:-:S07]  /*36f0*/  IMAD.MOV.U32 R9, RZ, RZ, 0x2000 ;  /* 0x00002000ff097424 */ /* 0x000fce00078e00ff */
.L_x_48:
[----:B------:R-:W-:-:S04]  /*3700*/  IADD3 R4, P0, PT, R9, R2, RZ ;  /* 0x0000000209047210 */ /* 0x000fc80007f1e0ff */
[----:B------:R-:W-:-:S05]  /*3710*/  LEA.HI.X.SX32 R5, R9, R3, 0x1, P0 ;  /* 0x0000000309057211 */ /* 0x000fca00000f0eff */
        /* <DEDUP_REMOVED lines=31> */
[----:B------:R0:W5:Y:S02]  /*3910*/  LDG.E.U8.CONSTANT R24, desc[UR6][R4.64+0x1f00] ;  /* 0x001f000604187981 */ /* 0x000164000c1e9100 */
[----:B0-----:R-:W-:-:S04]  /*3920*/  IMAD.MOV.U32 R4, RZ, RZ, R11 ;  /* 0x000000ffff047224 */ /* 0x001fc800078e000b */
[----:B------:R-:W-:-:S05]  /*3930*/  IMAD.IADD R5, R4, 0x1, -R9 ;  /* 0x0000000104057824 */ /* 0x000fca00078e0a09 */
[----:B------:R-:W-:Y:S01]  /*3940*/  ISETP.GE.AND P0, PT, R5, 0x2000, PT ;  /* 0x000020000500780c */ /* 0x000fe20003f06270 */
[----:B--2---:R-:W-:Y:S02]  /*3950*/  IMAD.IADD R39, R39, 0x1, R40 ;  /* 0x0000000127277824 */ /* 0x004fe400078e0228 */
[----:B---3--:R-:W-:Y:S02]  /*3960*/  IMAD.IADD R41, R41, 0x1, R42 ;  /* 0x0000000129297824 */ /* 0x008fe400078e022a */
[----:B----4-:R-:W-:Y:S02]  /*3970*/  IMAD.IADD R27, R34, 0x1, R27 ;  /* 0x00000001221b7824 */ /* 0x010fe400078e021b */
[----:B-----5:R-:W-:Y:S01]  /*3980*/  IMAD.IADD R29, R32, 0x1, R29 ;  /* 0x00000001201d7824 */ /* 0x020fe200078e021d */
[----:B------:R-:W-:Y:S02]  /*3990*/  IADD3 R26, PT, PT, R39, R35, R26 ;  /* 0x00000023271a7210 */ /* 0x000fe40007ffe01a */
[----:B------:R-:W-:-:S02]  /*39a0*/  IADD3 R33, PT, PT, R41, R33, R30 ;  /* 0x0000002129217210 */ /* 0x000fc40007ffe01e */
        /* <DEDUP_REMOVED lines=13> */
[----:B------:R-:W-:-:S04]  /*3a80*/  IADD3 R8, PT, PT, R16, R15, R8 ;  /* 0x0000000f10087210 */ /* 0x000fc80007ffe008 */
[----:B------:R-:W-:Y:S01]  /*3a90*/  IADD3 R7, PT, PT, R24, R7, R8 ;  /* 0x0000000718077210 */ /* 0x000fe20007ffe008 */
[----:B------:R-:W-:Y:S06]  /*3aa0*/  @!P0 BRA `(.L_x_47) ;  /* 0x0000000800148947 */ /* 0x000fec0003800000 */
[----:B------:R-:W-:-:S05]  /*3ab0*/  VIADD R9, R9, 0x2000 ;  /* 0x0000200009097836 */ /* 0x000fca0000000000 */
[----:B------:R-:W-:-:S13]  /*3ac0*/  ISETP.GT.AND P0, PT, R9, R10, PT ;  /* 0x0000000a0900720c */ /* 0x000fda0003f04270 */
[----:B------:R-:W-:Y:S05]  /*3ad0*/  @!P0 BRA `(.L_x_48) ;  /* 0xfffffffc00088947 */ /* 0x000fea000383ffff */
.L_x_46:
[----:B------:R-:W-:-:S13]  /*3ae0*/  ISETP.GE.AND P0, PT, R9, R4, PT ;  /* 0x000000040900720c */ /* 0x000fda0003f06270 */
        /* <DEDUP_REMOVED lines=19> */
.L_x_52:
[----:B0-----:R-:W-:-:S05]  /*3c20*/  IADD3 R2, P0, PT, R4, UR4, RZ ;  /* 0x0000000404027c10 */ /* 0x001fca000ff1e0ff */
[----:B------:R-:W-:-:S05]  /*3c30*/  IMAD.X R3, RZ, RZ, UR5, P0 ;  /* 0x00000005ff037e24 */ /* 0x000fca00080e06ff */
[----:B------:R-:W2:Y:S01]  /*3c40*/  LDG.E.U8.CONSTANT R2, desc[UR6][R2.64] ;  /* 0x0000000602027981 */ /* 0x000ea2000c1e9100 */
[----:B------:R-:W-:Y:S02]  /*3c50*/  VIADD R5, R5, 0x1 ;  /* 0x0000000105057836 */ /* 0x000fe40000000000 */
[----:B------:R-:W-:Y:S02]  /*3c60*/  VIADD R8, R8, 0x100 ;  /* 0x0000010008087836 */ /* 0x000fe40000000000 */
[----:B------:R-:W-:Y:S01]  /*3c70*/  VIADD R4, R4, 0x100 ;  /* 0x0000010004047836 */ /* 0x000fe20000000000 */
[----:B------:R-:W-:Y:S01]  /*3c80*/  ISETP.NE.AND P0, PT, R5, RZ, PT ;  /* 0x000000ff0500720c */ /* 0x000fe20003f05270 */
[----:B--2---:R-:W-:-:S12]  /*3c90*/  IMAD.IADD R7, R2, 0x1, R7 ;  /* 0x0000000102077824 */ /* 0x004fd800078e0207 */
[----:B------:R-:W-:Y:S05]  /*3ca0*/  @P0 BRA `(.L_x_52) ;  /* 0xfffffffc00dc0947 */ /* 0x000fea000383ffff */
.L_x_51:
[----:B0-----:R-:W-:Y:S05]  /*3cb0*/  BSYNC.RECONVERGENT B2 ;  /* 0x0000000000027941 */ /* 0x001fea0003800200 */
.L_x_50:
        /* <DEDUP_REMOVED lines=14> */
.L_x_55:
        /* <DEDUP_REMOVED lines=43> */
.L_x_54:
[----:B------:R-:W-:Y:S05]  /*4050*/  BSYNC.RECONVERGENT B2 ;  /* 0x0000000000027941 */ /* 0x000fea0003800200 */
.L_x_53:
        /* <DEDUP_REMOVED lines=10> */
[----:B------:R-:W2:Y:S01]  /*4100*/  LDG.E.U8.CONSTANT R12, desc[UR6][R12.64] ;  /* 0x000000060c0c7981 */ /* 0x000ea2000c1e9100 */
[----:B------:R-:W-:-:S03]  /*4110*/  IMAD.X R15, RZ, RZ, R5, P0 ;  /* 0x000000ffff0f7224 */ /* 0x000fc600000e0605 */
[----:B------:R-:W3:Y:S04]  /*4120*/  LDG.E.U8.CONSTANT R16, desc[UR6][R2.64+0x100] ;  /* 0x0001000602107981 */ /* 0x000ee8000c1e9100 */
[----:B------:R-:W4:Y:S04]  /*4130*/  LDG.E.U8.CONSTANT R15, desc[UR6][R14.64] ;  /* 0x000000060e0f7981 */ /* 0x000f28000c1e9100 */
[----:B------:R-:W4:Y:S04]  /*4140*/  LDG.E.U8.CONSTANT R18, desc[UR6][R2.64+0x300] ;  /* 0x0003000602127981 */ /* 0x000f28000c1e9100 */
[----:B------:R-:W5:Y:S04]  /*4150*/  LDG.E.U8.CONSTANT R19, desc[UR6][R2.64+0x400] ;  /* 0x0004000602137981 */ /* 0x000f68000c1e9100 */
[----:B------:R0:W5:Y:S01]  /*4160*/  LDG.E.U8.CONSTANT R20, desc[UR6][R2.64+0x500] ;  /* 0x0005000602147981 */ /* 0x000162000c1e9100 */
[----:B------:R-:W-:Y:S01]  /*4170*/  PLOP3.LUT P0, PT, PT, PT, PT, 0x8, 0x80 ;  /* 0x000000000080781c */ /* 0x000fe20003f0e170 */
[----:B------:R-:W-:-:S02]  /*4180*/  VIADD R8, R8, 0x800 ;  /* 0x0000080008087836 */ /* 0x000fc40000000000 */
[----:B------:R-:W-:Y:S01]  /*4190*/  VIADD R9, R9, 0x800 ;  /* 0x0000080009097836 */ /* 0x000fe20000000000 */
[----:B--2---:R-:W-:-:S04]  /*41a0*/  IADD3 R10, PT, PT, R10, R7, R12 ;  /* 0x000000070a0a7210 */ /* 0x004fc80007ffe00c */
[----:B---3--:R-:W-:Y:S02]  /*41b0*/  IADD3 R10, PT, PT, R16, R10, R17 ;  /* 0x0000000a100a7210 */ /* 0x008fe40007ffe011 */
[----:B------:R-:W-:Y:S02]  /*41c0*/  IADD3 R12, P1, PT, R2, 0x800, RZ ;  /* 0x00000800020c7810 */ /* 0x000fe40007f3e0ff */
[----:B----4-:R-:W-:-:S03]  /*41d0*/  IADD3 R10, PT, PT, R18, R10, R15 ;  /* 0x0000000a120a7210 */ /* 0x010fc60007ffe00f */
[----:B------:R-:W-:Y:S02]  /*41e0*/  IMAD.X R13, RZ, RZ, R3, P1 ;  /* 0x000000ffff0d7224 */ /* 0x000fe400008e0603 */
[----:B0-----:R-:W-:Y:S01]  /*41f0*/  IMAD.MOV.U32 R2, RZ, RZ, R12 ;  /* 0x000000ffff027224 */ /* 0x001fe200078e000c */
[----:B-----5:R-:W-:Y:S01]  /*4200*/  IADD3 R10, PT, PT, R20, R10, R19 ;  /* 0x0000000a140a7210 */ /* 0x020fe20007ffe013 */
[----:B------:R-:W-:-:S03]  /*4210*/  IMAD.MOV.U32 R3, RZ, RZ, R13 ;  /* 0x000000ffff037224 */ /* 0x000fc600078e000d */
[----:B------:R-:W-:-:S07]  /*4220*/  PRMT R7, R10, 0x7610, R7 ;  /* 0x000076100a077816 */ /* 0x000fce0000000007 */
.L_x_57:
[----:B------:R-:W-:Y:S05]  /*4230*/  BSYNC.RECONVERGENT B2 ;  /* 0x0000000000027941 */ /* 0x000fea0003800200 */
.L_x_56:
[----:B------:R-:W-:-:S13]  /*4240*/  ISETP.LT.OR P0, PT, R8, R11, P0 ;  /* 0x0000000b0800720c */ /* 0x000fda0000701670 */
[----:B------:R-:W-:Y:S05]  /*4250*/  @!P0 BRA `(.L_x_49) ;  /* 0x0000000000248947 */ /* 0x000fea0003800000 */
[----:B------:R-:W-:Y:S01]  /*4260*/  IADD3 R4, P0, PT, R9, R4, RZ ;  /* 0x0000000409047210 */ /* 0x000fe20007f1e0ff */
[----:B------:R-:W2:Y:S04]  /*4270*/  LDG.E.U8.CONSTANT R8, desc[UR6][R2.64+-0x100] ;  /* 0xffff000602087981 */ /* 0x000ea8000c1e9100 */
[----:B------:R-:W-:Y:S01]  /*4280*/  IMAD.X R5, RZ, RZ, R5, P0 ;  /* 0x000000ffff057224 */ /* 0x000fe200000e0605 */
[----:B------:R-:W3:Y:S04]  /*4290*/  LDG.E.U8.CONSTANT R9, desc[UR6][R2.64] ;  /* 0x0000000602097981 */ /* 0x000ee8000c1e9100 */
[----:B------:R-:W2:Y:S04]  /*42a0*/  LDG.E.U8.CONSTANT R4, desc[UR6][R4.64] ;  /* 0x0000000604047981 */ /* 0x000ea8000c1e9100 */
[----:B------:R-:W3:Y:S01]  /*42b0*/  LDG.E.U8.CONSTANT R10, desc[UR6][R2.64+0x100] ;  /* 0x00010006020a7981 */ /* 0x000ee2000c1e9100 */
[----:B--2---:R-:W-:-:S04]  /*42c0*/  IADD3 R8, PT, PT, R8, R7, R4 ;  /* 0x0000000708087210 */ /* 0x004fc80007ffe004 */
[----:B---3--:R-:W-:-:S04]  /*42d0*/  IADD3 R8, PT, PT, R10, R8, R9 ;  /* 0x000000080a087210 */ /* 0x008fc80007ffe009 */
[----:B------:R-:W-:-:S07]  /*42e0*/  PRMT R7, R8, 0x7610, R7 ;  /* 0x0000761008077816 */ /* 0x000fce0000000007 */
.L_x_49:
[----:B0-----:R-:W-:Y:S05]  /*42f0*/  BSYNC.RECONVERGENT B1 ;  /* 0x0000000000017941 */ /* 0x001fea0003800200 */
.L_x_47:
[----:B------:R-:W0:Y:S01]  /*4300*/  S2R R9, SR_LANEID ;  /* 0x0000000000097919 */ /* 0x000e220000000000 */
[----:B------:R-:W-:-:S06]  /*4310*/  LOP3.LUT R2, R7, 0xff, RZ, 0xc0, !PT ;  /* 0x000000ff07027812 */ /* 0x000fcc00078ec0ff */
[----:B------:R-:W2:Y:S01]  /*4320*/  SHFL.DOWN PT, R2, R2, 0x1, 0x1f ;  /* 0x08201f0002027f89 */ /* 0x000ea200000e0000 */
[C---:B0-----:R-:W-:Y:S02]  /*4330*/  ISETP.GT.AND P0, PT, R9.reuse, 0x1e, PT ;  /* 0x0000001e0900780c */ /* 0x041fe40003f04270 */
[C---:B------:R-:W-:Y:S02]  /*4340*/  ISETP.NE.AND P1, PT, R9.reuse, RZ, PT ;  /* 0x000000ff0900720c */ /* 0x040fe40003f25270 */
[----:B--2---:R-:W-:Y:S02]  /*4350*/  SEL R4, R2, RZ, !P0 ;  /* 0x000000ff02047207 */ /* 0x004fe40004000000 */
[----:B------:R-:W-:-:S03]  /*4360*/  ISETP.GT.AND P0, PT, R9, 0x1d, PT ;  /* 0x0000001d0900780c */ /* 0x000fc60003f04270 */
[----:B------:R-:W-:-:S05]  /*4370*/  IMAD.IADD R4, R4, 0x1, R7 ;  /* 0x0000000104047824 */ /* 0x000fca00078e0207 */
[----:B------:R-:W-:Y:S01]  /*4380*/  LOP3.LUT R3, R4, 0xff, RZ, 0xc0, !PT ;  /* 0x000000ff04037812 */ /* 0x000fe200078ec0ff */
[----:B------:R-:W0:Y:S01]  /*4390*/  @!P1 S2R R8, SR_CgaCtaId ;  /* 0x0000000000089919 */ /* 0x000e220000008800 */
[----:B------:R-:W-:-:S04]  /*43a0*/  @!P1 MOV R7, 0x400 ;  /* 0x0000040000079802 */ /* 0x000fc80000000f00 */
[----:B------:R-:W2:Y:S02]  /*43b0*/  SHFL.DOWN PT, R3, R3, 0x2, 0x1f ;  /* 0x08401f0003037f89 */ /* 0x000ea400000e0000 */
[----:B--2---:R-:W-:Y:S02]  /*43c0*/  SEL R5, R3, RZ, !P0 ;  /* 0x000000ff03057207 */ /* 0x004fe40004000000 */
[----:B------:R-:W-:Y:S02]  /*43d0*/  ISETP.GT.AND P0, PT, R9, 0x1b, PT ;  /* 0x0000001b0900780c */ /* 0x000fe40003f04270 */
[----:B0-----:R-:W-:Y:S01]  /*43e0*/  @!P1 LEA R7, R8, R7, 0x18 ;  /* 0x0000000708079211 */ /* 0x001fe200078ec0ff */
[----:B------:R-:W-:-:S03]  /*43f0*/  IMAD.IADD R5, R4, 0x1, R5 ;  /* 0x0000000104057824 */ /* 0x000fc600078e0205 */
[----:B------:R-:W-:Y:S02]  /*4400*/  @!P1 LEA.HI R8, R6, R7, RZ, 0x1b ;  /* 0x0000000706089211 */ /* 0x000fe400078fd8ff */
        /* <DEDUP_REMOVED lines=13> */
[----:B------:R-:W-:-:S03]  /*44e0*/  ISETP.NE.AND P0, PT, R6, RZ, PT ;  /* 0x000000ff0600720c */ /* 0x000fc60003f05270 */
[----:B------:R-:W-:-:S05]  /*44f0*/  IMAD.IADD R4, R3, 0x1, R4 ;  /* 0x0000000103047824 */ /* 0x000fca00078e0204 */
[----:B------:R-:W-:-:S05]  /*4500*/  PRMT R5, R4, 0x7610, R5 ;  /* 0x0000761004057816 */ /* 0x000fca0000000005 */
        /* <DEDUP_REMOVED lines=9> */
[----:B------:R-:W3:Y:S04]  /*45a0*/  LDS.U8 R4, [UR4+0xc] ;  /* 0x00000c04ff047984 */ /* 0x000ee80008000000 */
[----:B------:R-:W-:Y:S04]  /*45b0*/  LDS.U8 R9, [UR4+0xd] ;  /* 0x00000d04ff097984 */ /* 0x000fe80008000000 */
[----:B------:R-:W4:Y:S04]  /*45c0*/  LDS.U8 R6, [UR4+0xe] ;  /* 0x00000e04ff067984 */ /* 0x000f280008000000 */
[----:B------:R-:W5:Y:S01]  /*45d0*/  LDS.U8 R11, [UR4+0xf] ;  /* 0x00000f04ff0b7984 */ /* 0x000f620008000000 */
[----:B--2---:R-:W-:-:S04]  /*45e0*/  IADD3 R2, PT, PT, R3, R2, R5 ;  /* 0x0000000203027210 */ /* 0x004fc80007ffe005 */
[----:B---3--:R-:W-:-:S04]  /*45f0*/  IADD3 R2, PT, PT, R4, R2, R7 ;  /* 0x0000000204027210 */ /* 0x008fc80007ffe007 */
[----:B----4-:R-:W-:-:S05]  /*4600*/  IADD3 R2, PT, PT, R6, R2, R9 ;  /* 0x0000000206027210 */ /* 0x010fca0007ffe009 */
[----:B-----5:R-:W-:-:S05]  /*4610*/  IMAD.IADD R2, R2, 0x1, R11 ;  /* 0x0000000102027824 */ /* 0x020fca00078e020b */
[----:B0-----:R-:W-:-:S07]  /*4620*/  PRMT R5, R2, 0x7610, R5 ;  /* 0x0000761002057816 */ /* 0x001fce0000000005 */
.L_x_17:
[----:B------:R-:W-:Y:S05]  /*4630*/  BSYNC.RECONVERGENT B0 ;  /* 0x0000000000007941 */ /* 0x000fea0003800200 */
.L_x_1:
[----:B------:R-:W-:Y:S05]  /*4640*/  @P0 EXIT ;  /* 0x000000000000094d */ /* 0x000fea0003800000 */
[----:B---3--:R-:W3:Y:S01]  /*4650*/  LDC.64 R2, c[0x0][0x388] ;  /* 0x0000e200ff027b82 */ /* 0x008ee20000000a00 */
[----:B012-4-:R-:W-:-:S05]  /*4660*/  IMAD.IADD R5, R0, 0x1, R5 ;  /* 0x0000000100057824 */ /* 0x017fca00078e0205 */
[----:B---3--:R-:W-:Y:S01]  /*4670*/  STG.E.U8 desc[UR6][R2.64], R5 ;  /* 0x0000000502007986 */ /* 0x008fe2000c101106 */
[----:B------:R-:W-:Y:S05]  /*4680*/  EXIT ;  /* 0x000000000000794d */ /* 0x000fea0003800000 */
.L_x_58:
[----:B------:R-:W-:-:S00]  /*4690*/  BRA `(.L_x_58) ;  /* 0xfffffffc00fc7947 */ /* 0x000fc0000383ffff */
[----:B------:R-:W-:-:S00]  /*46a0*/  NOP ;  /* 0x0000000000007918 */ /* 0x000fc00000000000 */
        /* <DEDUP_REMOVED lines=13> */
.L_x_247:


//--------------------- .text._ZN3cub18CUB_300001_SM_10006detail6reduce18DeviceReduceKernelINS2_10policy_hubIhyN4cuda3std3__44plusIhEEE10Policy1000EN6thrust24THRUST_300001_SM_1000_NS10device_ptrIhEEyS9_hNS7_10__identityEEEvT0_PT3_T1_NS0_13GridEvenShareISK_EET2_T4_ --------------------------
	.section	.text._ZN3cub18CUB_300001_SM_10006detail6reduce18DeviceReduceKernelINS2_10policy_hubIhyN4cuda3std3__44plusIhEEE10Policy1000EN6thrust24THRUST_300001_SM_1000_NS10device_ptrIhEEyS9_hNS7_10__identityEEEvT0_PT3_T1_NS0_13GridEvenShareISK_EET2_T4_,"ax",@progbits
	.align	128
        .global         _ZN3cub18CUB_300001_SM_10006detail6reduce18DeviceReduceKernelINS2_10policy_hubIhyN4cuda3std3__44plusIhEEE10Policy1000EN6thrust24THRUST_300001_SM_1000_NS10device_ptrIhEEyS9_hNS7_10__identityEEEvT0_PT3_T1_NS0_13GridEvenShareISK_EET2_T4_
        .type           _ZN3cub18CUB_300001_SM_10006detail6reduce18DeviceReduceKernelINS2_10policy_hubIhyN4cuda3std3__44plusIhEEE10Policy1000EN6thrust24THRUST_300001_SM_1000_NS10device_ptrIhEEyS9_hNS7_10__identityEEEvT0_PT3_T1_NS0_13GridEvenShareISK_EET2_T4_,@function
        .size           _ZN3cub18CUB_300001_SM_10006detail6reduce18DeviceReduceKernelINS2_10policy_hubIhyN4cuda3std3__44plusIhEEE10Policy1000EN6thrust24THRUST_300001_SM_1000_NS10device_ptrIhEEyS9_hNS7_10__identityEEEvT0_PT3_T1_NS0_13GridEvenShareISK_EET2_T4_,(.L_x_248 - _ZN3cub18CUB_300001_SM_10006detail6reduce18DeviceReduceKernelINS2_10policy_hubIhyN4cuda3std3__44plusIhEEE10Policy1000EN6thrust24THRUST_300001_SM_1000_NS10device_ptrIhEEyS9_hNS7_10__identityEEEvT0_PT3_T1_NS0_13GridEvenShareISK_EET2_T4_)
        .other          _ZN3cub18CUB_300001_SM_10006detail6reduce18DeviceReduceKernelINS2_10policy_hubIhyN4cuda3std3__44plusIhEEE10Policy1000EN6thrust24THRUST_300001_SM_1000_NS10device_ptrIhEEyS9_hNS7_10__identityEEEvT0_PT3_T1_NS0_13GridEvenShareISK_EET2_T4_,@"STO_CUDA_ENTRY STV_DEFAULT"
_ZN3cub18CUB_300001_SM_10006detail6reduce18DeviceReduceKernelINS2_10policy_hubIhyN4cuda3std3__44plusIhEEE10Policy1000EN6thrust24THRUST_300001_SM_1000_NS10device_ptrIhEEyS9_hNS7_10__identityEEEvT0_PT3_T1_NS0_13GridEvenShareISK_EET2_T4_:
.text._ZN3cub18CUB_300001_SM_10006detail6reduce18DeviceReduceKernelINS2_10policy_hubIhyN4cuda3std3__44plusIhEEE10Policy1000EN6thrust24THRUST_300001_SM_1000_NS10device_ptrIhEEyS9_hNS7_10__identityEEEvT0_PT3_T1_NS0_13GridEvenShareISK_EET2_T4_:
[----:B------:R-:W-:Y:S08]  /*0000*/  LDC R1, c[0x0][0x37c] ;  /* 0x0000df00ff017b82 */ /* 0x000ff00000000800 */
[----:B------:R-:W0:Y:S01]  /*0010*/  S2UR UR4, SR_CTAID.X ;  /* 0x00000000000479c3 */ /* 0x000e220000002500 */
[----:B------:R-:W1:Y:S01]  /*0020*/  LDCU.64 UR6, c[0x0][0x3b8] ;  /* 0x00007700ff0677ac */ /* 0x000e620008000a00 */
[----:B------:R-:W-:Y:S01]  /*0030*/  BSSY.RECONVERGENT B0, `(.L_x_59) ;  /* 0x0000257000007945 */ /* 0x000fe20003800200 */
[----:B------:R-:W2:Y:S01]  /*0040*/  LDCU.64 UR16, c[0x0][0x358] ;  /* 0x00006b00ff1077ac */ /* 0x000ea20008000a00 */
[----:B-1----:R-:W-:-:S02]  /*0050*/  IMAD.U32 R2, RZ, RZ, UR6 ;  /* 0x00000006ff027e24 */ /* 0x002fc4000f8e00ff */
[----:B------:R-:W-:Y:S01]  /*0060*/  IMAD.U32 R3, RZ, RZ, UR7 ;  /* 0x00000007ff037e24 */ /* 0x000fe2000f8e00ff */
[----:B0-----:R-:W-:-:S06]  /*0070*/  USHF.L.U32 UR4, UR4, 0xd, URZ ;  /* 0x0000000d04047899 */ /* 0x001fcc00080006ff */
[----:B------:R-:W-:-:S04]  /*0080*/  IADD3 R21, P1, PT, R2, -UR4, RZ ;  /* 0x8000000402157c10 */ /* 0x000fc8000ff3e0ff */
[----:B------:R-:W-:Y:S02]  /*0090*/  ISETP.GT.U32.AND P0, PT, R21, 0x1fff, PT ;  /* 0x00001fff1500780c */ /* 0x000fe40003f04070 */
[----:B------:R-:W-:-:S04]  /*00a0*/  IADD3.X R20, PT, PT, R3, -0x1, RZ, P1, !PT ;  /* 0xffffffff03147810 */ /* 0x000fc80000ffe4ff */
[----:B------:R-:W-:-:S13]  /*00b0*/  ISETP.GT.U32.AND.EX P0, PT, R20, RZ, PT, P0 ;  /* 0x000000ff1400720c */ /* 0x000fda0003f04100 */
[----:B--2---:R-:W-:Y:S05]  /*00c0*/  @P0 BRA `(.L_x_60) ;  /* 0x0000000c00f00947 */ /* 0x004fea0003800000 */
[----:B------:R-:W0:Y:S01]  /*00d0*/  S2R R0, SR_TID.X ;  /* 0x0000000000007919 */ /* 0x000e220000002100 */
[----:B------:R-:W-:Y:S01]  /*00e0*/  VIADD R3, R2, -UR4 ;  /* 0x8000000402037c36 */ /* 0x000fe20008000000 */
[----:B------:R-:W-:Y:S01]  /*00f0*/  BSSY.RECONVERGENT B1, `(.L_x_61) ;  /* 0x000000b000017945 */ /* 0x000fe20003800200 */
[----:B------:R-:W-:-:S03]  /*0100*/  PRMT R6, RZ, 0x7610, R6 ;  /* 0x00007610ff067816 */ /* 0x000fc60000000006 */
[----:B0-----:R-:W-:Y:S01]  /*0110*/  ISETP.GE.AND P0, PT, R0, R3, PT ;  /* 0x000000030000720c */ /* 0x001fe20003f06270 */
[----:B------:R-:W-:-:S12]  /*0120*/  IMAD.MOV.U32 R7, RZ, RZ, R0 ;  /* 0x000000ffff077224 */ /* 0x000fd800078e0000 */
[----:B------:R-:W-:Y:S05]  /*0130*/  @P0 BRA `(.L_x_62) ;  /* 0x0000000000180947 */ /* 0x000fea0003800000 */
[----:B------:R-:W0:Y:S01]  /*0140*/  LDCU.64 UR6, c[0x0][0x380] ;  /* 0x00007000ff0677ac */ /* 0x000e220008000a00 */
[----:B------:R-:W-:-:S05]  /*0150*/  VIADD R4, R0, UR4 ;  /* 0x0000000400047c36 */ /* 0x000fca0008000000 */
[----:B0-----:R-:W-:-:S05]  /*0160*/  IADD3 R4, P0, PT, R4, UR6, RZ ;  /* 0x0000000604047c10 */ /* 0x001fca000ff1e0ff */
[----:B------:R-:W-:-:S05]  /*0170*/  IMAD.X R5, RZ, RZ, UR7, P0 ;  /* 0x00000007ff057e24 */ /* 0x000fca00080e06ff */
[----:B------:R0:W5:Y:S01]  /*0180*/  LDG.E.U8 R6, desc[UR16][R4.64] ;  /* 0x0000001004067981 */ /* 0x000162000c1e1100 */
[----:B------:R-:W-:-:S07]  /*0190*/  VIADD R7, R0, 0x100 ;  /* 0x0000010000077836 */ /* 0x000fce0000000000 */
.L_x_62:
[----:B------:R-:W-:Y:S05]  /*01a0*/  BSYNC.RECONVERGENT B1 ;  /* 0x0000000000017941 */ /* 0x000fea0003800200 */
.L_x_61:
[----:B------:R-:W-:Y:S01]  /*01b0*/  ISETP.GE.AND P0, PT, R7, R3, PT ;  /* 0x000000030700720c */ /* 0x000fe20003f06270 */
[----:B------:R-:W-:-:S12]  /*01c0*/  BSSY.RECONVERGENT B1, `(.L_x_63) ;  /* 0x000006a000017945 */ /* 0x000fd80003800200 */
[----:B------:R-:W-:Y:S05]  /*01d0*/  @P0 BRA `(.L_x_64) ;  /* 0x0000000400a00947 */ /* 0x000fea0003800000 */
[----:B0-----:R-:W-:Y:S01]  /*01e0*/  LOP3.LUT R5, RZ, R7, RZ, 0x33, !PT ;  /* 0x00000007ff057212 */ /* 0x001fe200078e33ff */
[----:B------:R-:W-:Y:S03]  /*01f0*/  BSSY.RECONVERGENT B2, `(.L_x_65) ;  /* 0x000002d000027945 */ /* 0x000fe60003800200 */
[----:B------:R-:W-:-:S04]  /*0200*/  IADD3 R5, PT, PT, R2, -UR4, R5 ;  /* 0x8000000402057c10 */ /* 0x000fc8000fffe005 */
[C---:B------:R-:W-:Y:S02]  /*0210*/  ISETP.GE.U32.AND P1, PT, R5.reuse, 0xf00, PT ;  /* 0x00000f000500780c */ /* 0x040fe40003f26070 */
[----:B------:R-:W-:-:S04]  /*0220*/  LEA.HI R2, R5, 0x1, RZ, 0x18 ;  /* 0x0000000105027811 */ /* 0x000fc800078fc0ff */
[----:B------:R-:W-:-:S04]  /*0230*/  LOP3.LUT R22, R2, 0xf, RZ, 0xc0, !PT ;  /* 0x0000000f02167812 */ /* 0x000fc800078ec0ff */
[----:B------:R-:W-:-:S03]  /*0240*/  ISETP.NE.AND P0, PT, R22, RZ, PT ;  /* 0x000000ff1600720c */ /* 0x000fc60003f05270 */
[----:B------:R-:W-:Y:S10]  /*0250*/  @!P1 BRA `(.L_x_66) ;  /* 0x0000000000989947 */ /* 0x000ff40003800000 */
[----:B------:R-:W0:Y:S01]  /*0260*/  LDC.64 R4, c[0x0][0x380] ;  /* 0x0000e000ff047b82 */ /* 0x000e220000000a00 */
[----:B------:R-:W-:-:S05]  /*0270*/  LOP3.LUT R9, R2, 0x1fffff0, RZ, 0xc0, !PT ;  /* 0x01fffff002097812 */ /* 0x000fca00078ec0ff */
[----:B------:R-:W-:Y:S01]  /*0280*/  IMAD.MOV R9, RZ, RZ, -R9 ;  /* 0x000000ffff097224 */ /* 0x000fe200078e0a09 */
[----:B0-----:R-:W-:-:S04]  /*0290*/  IADD3 R4, P1, P2, R4, UR4, R7 ;  /* 0x0000000404047c10 */ /* 0x001fc8000fa3e007 */
[----:B------:R-:W-:Y:S02]  /*02a0*/  IADD3 R4, P3, PT, R4, 0x800, RZ ;  /* 0x0000080004047810 */ /* 0x000fe40007f7e0ff */
[----:B------:R-:W-:-:S05]  /*02b0*/  IADD3.X R5, PT, PT, RZ, R5, RZ, P1, P2 ;  /* 0x00000005ff057210 */ /* 0x000fca0000fe44ff */
[----:B------:R-:W-:-:S07]  /*02c0*/  IMAD.X R5, RZ, RZ, R5, P3 ;  /* 0x000000ffff057224 */ /* 0x000fce00018e0605 */
.L_x_67:
[----:B------:R-:W2:Y:S04]  /*02d0*/  LDG.E.U8 R17, desc[UR16][R4.64+-0x800] ;  /* 0xfff8001004117981 */ /* 0x000ea8000c1e1100 */
[----:B------:R-:W2:Y:S04]  /*02e0*/  LDG.E.U8 R14, desc[UR16][R4.64+-0x700] ;  /* 0xfff90010040e7981 */ /* 0x000ea8000c1e1100 */
[----:B------:R-:W3:Y:S04]  /*02f0*/  LDG.E.U8 R19, desc[UR16][R4.64+-0x600] ;  /* 0xfffa001004137981 */ /* 0x000ee8000c1e1100 */
[----:B------:R-:W3:Y:S04]  /*0300*/  LDG.E.U8 R16, desc[UR16][R4.64+-0x500] ;  /* 0xfffb001004107981 */ /* 0x000ee8000c1e1100 */
[----:B------:R-:W4:Y:S04]  /*0310*/  LDG.E.U8 R21, desc[UR16][R4.64+-0x400] ;  /* 0xfffc001004157981 */ /* 0x000f28000c1e1100 */
        /* <DEDUP_REMOVED lines=10> */
[----:B------:R0:W4:Y:S01]  /*03c0*/  LDG.E.U8 R11, desc[UR16][R4.64+0x700] ;  /* 0x00070010040b7981 */ /* 0x000122000c1e1100 */
[----:B------:R-:W-:-:S02]  /*03d0*/  VIADD R9, R9, 0x10 ;  /* 0x0000001009097836 */ /* 0x000fc40000000000 */
[----:B------:R-:W-:-:S03]  /*03e0*/  VIADD R7, R7, 0x1000 ;  /* 0x0000100007077836 */ /* 0x000fc60000000000 */
[----:B------:R-:W-:Y:S02]  /*03f0*/  ISETP.NE.AND P1, PT, R9, RZ, PT ;  /* 0x000000ff0900720c */ /* 0x000fe40003f25270 */
[----:B0-----:R-:W-:-:S05]  /*0400*/  IADD3 R4, P2, PT, R4, 0x1000, RZ ;  /* 0x0000100004047810 */ /* 0x001fca0007f5e0ff */
[----:B------:R-:W-:Y:S01]  /*0410*/  IMAD.X R5, RZ, RZ, R5, P2 ;  /* 0x000000ffff057224 */ /* 0x000fe200010e0605 */
        /* <DEDUP_REMOVED lines=9> */
[----:B------:R-:W-:Y:S06]  /*04b0*/  @P1 BRA `(.L_x_67) ;  /* 0xfffffffc00841947 */ /* 0x000fec000383ffff */
.L_x_66:
[----:B------:R-:W-:Y:S05]  /*04c0*/  BSYNC.RECONVERGENT B2 ;  /* 0x0000000000027941 */ /* 0x000fea0003800200 */
.L_x_65:
[----:B------:R-:W-:Y:S05]  /*04d0*/  @!P0 BRA `(.L_x_64) ;  /* 0x0000000000e08947 */ /* 0x000fea0003800000 */
[----:B------:R-:W-:Y:S01]  /*04e0*/  ISETP.GE.U32.AND P0, PT, R22, 0x8, PT ;  /* 0x000000081600780c */ /* 0x000fe20003f06070 */
[----:B------:R-:W-:Y:S01]  /*04f0*/  BSSY.RECONVERGENT B2, `(.L_x_68) ;  /* 0x0000016000027945 */ /* 0x000fe20003800200 */
[----:B------:R-:W-:-:S04]  /*0500*/  LOP3.LUT R16, R2, 0x7, RZ, 0xc0, !PT ;  /* 0x0000000702107812 */ /* 0x000fc800078ec0ff */
[----:B------:R-:W-:-:S07]  /*0510*/  ISETP.NE.AND P1, PT, R16, RZ, PT ;  /* 0x000000ff1000720c */ /* 0x000fce0003f25270 */
[----:B------:R-:W-:Y:S06]  /*0520*/  @!P0 BRA `(.L_x_69) ;  /* 0x0000000000488947 */ /* 0x000fec0003800000 */
[----:B------:R-:W0:Y:S01]  /*0530*/  LDC.64 R4, c[0x0][0x380] ;  /* 0x0000e000ff047b82 */ /* 0x000e220000000a00 */
[----:B------:R-:W-:Y:S02]  /*0540*/  SHF.R.S32.HI R8, RZ, 0x1f, R7 ;  /* 0x0000001fff087819 */ /* 0x000fe40000011407 */
[----:B0-----:R-:W-:-:S04]  /*0550*/  IADD3 R4, P0, P2, R7, UR4, R4 ;  /* 0x0000000407047c10 */ /* 0x001fc8000fa1e004 */
[----:B------:R-:W-:-:S05]  /*0560*/  IADD3.X R5, PT, PT, R8, R5, RZ, P0, P2 ;  /* 0x0000000508057210 */ /* 0x000fca00007e44ff */
[----:B------:R-:W2:Y:S04]  /*0570*/  LDG.E.U8 R9, desc[UR16][R4.64] ;  /* 0x0000001004097981 */ /* 0x000ea8000c1e1100 */
[----:B------:R-:W2:Y:S04]  /*0580*/  LDG.E.U8 R8, desc[UR16][R4.64+0x100] ;  /* 0x0001001004087981 */ /* 0x000ea8000c1e1100 */
[----:B------:R-:W3:Y:S04]  /*0590*/  LDG.E.U8 R11, desc[UR16][R4.64+0x200] ;  /* 0x00020010040b7981 */ /* 0x000ee8000c1e1100 */
[----:B------:R-:W3:Y:S04]  /*05a0*/  LDG.E.U8 R10, desc[UR16][R4.64+0x300] ;  /* 0x00030010040a7981 */ /* 0x000ee8000c1e1100 */
[----:B------:R-:W4:Y:S04]  /*05b0*/  LDG.E.U8 R13, desc[UR16][R4.64+0x400] ;  /* 0x00040010040d7981 */ /* 0x000f28000c1e1100 */
[----:B------:R-:W4:Y:S04]  /*05c0*/  LDG.E.U8 R12, desc[UR16][R4.64+0x500] ;  /* 0x00050010040c7981 */ /* 0x000f28000c1e1100 */
[----:B------:R-:W4:Y:S04]  /*05d0*/  LDG.E.U8 R15, desc[UR16][R4.64+0x600] ;  /* 0x00060010040f7981 */ /* 0x000f28000c1e1100 */
[----:B------:R-:W4:Y:S01]  /*05e0*/  LDG.E.U8 R14, desc[UR16][R4.64+0x700] ;  /* 0x00070010040e7981 */ /* 0x000f22000c1e1100 */
[----:B------:R-:W-:Y:S01]  /*05f0*/  VIADD R7, R7, 0x800 ;  /* 0x0000080007077836 */ /* 0x000fe20000000000 */
[----:B--2--5:R-:W-:-:S04]  /*0600*/  IADD3 R8, PT, PT, R8, R9, R6 ;  /* 0x0000000908087210 */ /* 0x024fc80007ffe006 */
[----:B---3--:R-:W-:-:S04]  /*0610*/  IADD3 R8, PT, PT, R10, R11, R8 ;  /* 0x0000000b0a087210 */ /* 0x008fc80007ffe008 */
[----:B----4-:R-:W-:-:S04]  /*0620*/  IADD3 R8, PT, PT, R12, R13, R8 ;  /* 0x0000000d0c087210 */ /* 0x010fc80007ffe008 */
[----:B------:R-:W-:-:S04]  /*0630*/  IADD3 R8, PT, PT, R14, R15, R8 ;  /* 0x0000000f0e087210 */ /* 0x000fc80007ffe008 */
[----:B------:R-:W-:-:S07]  /*0640*/  PRMT R6, R8, 0x7610, R6 ;  /* 0x0000761008067816 */ /* 0x000fce0000000006 */
.L_x_69:
[----:B------:R-:W-:Y:S05]  /*0650*/  BSYNC.RECONVERGENT B2 ;  /* 0x0000000000027941 */ /* 0x000fea0003800200 */
.L_x_68:
        /* <DEDUP_REMOVED lines=13> */
[----:B------:R-:W3:Y:S01]  /*0730*/  LDG.E.U8 R10, desc[UR16][R4.64+0x300] ;  /* 0x00030010040a7981 */ /* 0x000ee2000c1e1100 */
[----:B------:R-:W-:Y:S01]  /*0740*/  VIADD R7, R7, 0x400 ;  /* 0x0000040007077836 */ /* 0x000fe20000000000 */
[----:B--2--5:R-:W-:-:S04]  /*0750*/  IADD3 R8, PT, PT, R8, R9, R6 ;  /* 0x0000000908087210 */ /* 0x024fc80007ffe006 */
[----:B---3--:R-:W-:-:S04]  /*0760*/  IADD3 R8, PT, PT, R10, R11, R8 ;  /* 0x0000000b0a087210 */ /* 0x008fc80007ffe008 */
[----:B------:R-:W-:-:S07]  /*0770*/  PRMT R6, R8, 0x7610, R6 ;  /* 0x0000761008067816 */ /* 0x000fce0000000006 */
.L_x_71:
[----:B------:R-:W-:Y:S05]  /*0780*/  BSYNC.RECONVERGENT B2 ;  /* 0x0000000000027941 */ /* 0x000fea0003800200 */
.L_x_70:
[----:B------:R-:W-:Y:S05]  /*0790*/  @!P1 BRA `(.L_x_64) ;  /* 0x0000000000309947 */ /* 0x000fea0003800000 */
[----:B------:R-:W0:Y:S01]  /*07a0*/  LDC.64 R8, c[0x0][0x380] ;  /* 0x0000e000ff087b82 */ /* 0x000e220000000a00 */
[----:B------:R-:W-:Y:S01]  /*07b0*/  IMAD.MOV R2, RZ, RZ, -R2 ;  /* 0x000000ffff027224 */ /* 0x000fe200078e0a02 */
[----:B0-----:R-:W-:-:S05]  /*07c0*/  IADD3 R8, P0, PT, R8, UR4, RZ ;  /* 0x0000000408087c10 */ /* 0x001fca000ff1e0ff */
[----:B------:R-:W-:-:S08]  /*07d0*/  IMAD.X R10, RZ, RZ, R9, P0 ;  /* 0x000000ffff0a7224 */ /* 0x000fd000000e0609 */
.L_x_72:
[----:B------:R-:W-:-:S04]  /*07e0*/  IADD3 R4, P0, PT, R7, R8, RZ ;  /* 0x0000000807047210 */ /* 0x000fc80007f1e0ff */
[----:B------:R-:W-:-:S06]  /*07f0*/  LEA.HI.X.SX32 R5, R7, R10, 0x1, P0 ;  /* 0x0000000a07057211 */ /* 0x000fcc00000f0eff */
[----:B------:R-:W2:Y:S01]  /*0800*/  LDG.E.U8 R5, desc[UR16][R4.64] ;  /* 0x0000001004057981 */ /* 0x000ea2000c1e1100 */
[----:B------:R-:W-:Y:S02]  /*0810*/  VIADD R2, R2, 0x1 ;  /* 0x0000000102027836 */ /* 0x000fe40000000000 */
[----:B------:R-:W-:-:S03]  /*0820*/  VIADD R7, R7, 0x100 ;  /* 0x0000010007077836 */ /* 0x000fc60000000000 */
[----:B------:R-:W-:Y:S01]  /*0830*/  ISETP.NE.AND P0, PT, R2, RZ, PT ;  /* 0x000000ff0200720c */ /* 0x000fe20003f05270 */
[----:B--2--5:R-:W-:-:S12]  /*0840*/  IMAD.IADD R6, R5, 0x1, R6 ;  /* 0x0000000105067824 */ /* 0x024fd800078e0206 */
[----:B------:R-:W-:Y:S05]  /*0850*/  @P0 BRA `(.L_x_72) ;  /* 0xfffffffc00e00947 */ /* 0x000fea000383ffff */
.L_x_64:
[----:B------:R-:W-:Y:S05]  /*0860*/  BSYNC.RECONVERGENT B1 ;  /* 0x0000000000017941 */ /* 0x000fea0003800200 */
.L_x_63:
[----:B------:R-:W-:-:S13]  /*0870*/  ISETP.GE.AND P0, PT, R3, 0x100, PT ;  /* 0x000001000300780c */ /* 0x000fda0003f06270 */
[----:B------:R-:W-:Y:S05]  /*0880*/  @!P0 BRA `(.L_x_73) ;  /* 0x0000000000d08947 */ /* 0x000fea0003800000 */
[----:B------:R-:W1:Y:S01]  /*0890*/  S2R R8, SR_LANEID ;  /* 0x0000000000087919 */ /* 0x000e620000000000 */
[----:B-----5:R-:W-:-:S06]  /*08a0*/  LOP3.LUT R2, R6, 0xff, RZ, 0xc0, !PT ;  /* 0x000000ff06027812 */ /* 0x020fcc00078ec0ff */
[----:B------:R-:W2:Y:S01]  /*08b0*/  SHFL.DOWN PT, R2, R2, 0x1, 0x1f ;  /* 0x08201f0002027f89 */ /* 0x000ea200000e0000 */
[C---:B-1----:R-:W-:Y:S02]  /*08c0*/  ISETP.GT.AND P0, PT, R8.reuse, 0x1e, PT ;  /* 0x0000001e0800780c */ /* 0x042fe40003f04270 */
[----:B------:R-:W-:Y:S02]  /*08d0*/  ISETP.NE.AND P1, PT, R8, RZ, PT ;  /* 0x000000ff0800720c */ /* 0x000fe40003f25270 */
[----:B--2---:R-:W-:Y:S02]  /*08e0*/  SEL R3, R2, RZ, !P0 ;  /* 0x000000ff02037207 */ /* 0x004fe40004000000 */
[----:B------:R-:W-:-:S03]  /*08f0*/  ISETP.GT.AND P0, PT, R8, 0x1d, PT ;  /* 0x0000001d0800780c */ /* 0x000fc60003f04270 */
[----:B------:R-:W-:-:S05]  /*0900*/  IMAD.IADD R3, R3, 0x1, R6 ;  /* 0x0000000103037824 */ /* 0x000fca00078e0206 */
[----:B0-----:R-:W-:Y:S01]  /*0910*/  LOP3.LUT R4, R3, 0xff, RZ, 0xc0, !PT ;  /* 0x000000ff03047812 */ /* 0x001fe200078ec0ff */
[----:B------:R-:W0:Y:S05]  /*0920*/  @!P1 S2R R7, SR_CgaCtaId ;  /* 0x0000000000079919 */ /* 0x000e2a0000008800 */
[----:B------:R-:W1:Y:S02]  /*0930*/  SHFL.DOWN PT, R4, R4, 0x2, 0x1f ;  /* 0x08401f0004047f89 */ /* 0x000e6400000e0000 */
[----:B-1----:R-:W-:Y:S02]  /*0940*/  SEL R6, R4, RZ, !P0 ;  /* 0x000000ff04067207 */ /* 0x002fe40004000000 */
[----:B------:R-:W-:-:S03]  /*0950*/  ISETP.GT.AND P0, PT, R8, 0x1b, PT ;  /* 0x0000001b0800780c */ /* 0x000fc60003f04270 */
[----:B------:R-:W-:-:S05]  /*0960*/  IMAD.IADD R6, R3, 0x1, R6 ;  /* 0x0000000103067824 */ /* 0x000fca00078e0206 */
[----:B------:R-:W-:-:S06]  /*0970*/  LOP3.LUT R3, R6, 0xff, RZ, 0xc0, !PT ;  /* 0x000000ff06037812 */ /* 0x000fcc00078ec0ff */
[----:B------:R-:W1:Y:S02]  /*0980*/  SHFL.DOWN PT, R3, R3, 0x4, 0x1f ;  /* 0x08801f0003037f89 */ /* 0x000e6400000e0000 */
[----:B-1----:R-:W-:Y:S02]  /*0990*/  SEL R5, R3, RZ, !P0 ;  /* 0x000000ff03057207 */ /* 0x002fe40004000000 */
[----:B------:R-:W-:-:S03]  /*09a0*/  ISETP.GT.AND P0, PT, R8, 0x17, PT ;  /* 0x000000170800780c */ /* 0x000fc60003f04270 */
[----:B------:R-:W-:Y:S01]  /*09b0*/  IMAD.IADD R5, R6, 0x1, R5 ;  /* 0x0000000106057824 */ /* 0x000fe200078e0205 */
[----:B------:R-:W-:-:S04]  /*09c0*/  @!P1 MOV R6, 0x400 ;  /* 0x0000040000069802 */ /* 0x000fc80000000f00 */
[----:B------:R-:W-:Y:S02]  /*09d0*/  LOP3.LUT R2, R5, 0xff, RZ, 0xc0, !PT ;  /* 0x000000ff05027812 */ /* 0x000fe400078ec0ff */
[----:B0-----:R-:W-:-:S04]  /*09e0*/  @!P1 LEA R7, R7, R6, 0x18 ;  /* 0x0000000607079211 */ /* 0x001fc800078ec0ff */
[----:B------:R-:W0:Y:S01]  /*09f0*/  SHFL.DOWN PT, R2, R2, 0x8, 0x1f ;  /* 0x09001f0002027f89 */ /* 0x000e2200000e0000 */
[----:B------:R-:W-:Y:S02]  /*0a00*/  @!P1 LEA.HI R7, R0, R7, RZ, 0x1b ;  /* 0x0000000700079211 */ /* 0x000fe400078fd8ff */
        /* <DEDUP_REMOVED lines=18> */
[----:B------:R-:W1:Y:S04]  /*0b30*/  LDS.U8 R4, [UR4+0xc] ;  /* 0x00000c04ff047984 */ /* 0x000e680008000000 */
[----:B--2---:R-:W-:Y:S04]  /*0b40*/  LDS.U8 R7, [UR4+0xd] ;  /* 0x00000d04ff077984 */ /* 0x004fe80008000000 */
[----:B------:R-:W2:Y:S04]  /*0b50*/  LDS.U8 R6, [UR4+0xe] ;  /* 0x00000e04ff067984 */ /* 0x000ea80008000000 */
[----:B------:R-:W3:Y:S01]  /*0b60*/  LDS.U8 R9, [UR4+0xf] ;  /* 0x00000f04ff097984 */ /* 0x000ee20008000000 */
[----:B0-----:R-:W-:-:S04]  /*0b70*/  IADD3 R0, PT, PT, R0, R3, R2 ;  /* 0x0000000300007210 */ /* 0x001fc80007ffe002 */
[----:B-1----:R-:W-:-:S04]  /*0b80*/  IADD3 R0, PT, PT, R4, R0, R5 ;  /* 0x0000000004007210 */ /* 0x002fc80007ffe005 */
[----:B--2---:R-:W-:-:S05]  /*0b90*/  IADD3 R0, PT, PT, R6, R0, R7 ;  /* 0x0000000006007210 */ /* 0x004fca0007ffe007 */
[----:B---3--:R-:W-:-:S05]  /*0ba0*/  IMAD.IADD R0, R0, 0x1, R9 ;  /* 0x0000000100007824 */ /* 0x008fca00078e0209 */
[----:B------:R-:W-:Y:S01]  /*0bb0*/  PRMT R2, R0, 0x7610, R2 ;  /* 0x0000761000027816 */ /* 0x000fe20000000002 */
[----:B------:R-:W-:Y:S06]  /*0bc0*/  BRA `(.L_x_74) ;  /* 0x0000001800747947 */ /* 0x000fec0003800000 */
.L_x_73:
[----:B------:R-:W-:Y:S02]  /*0bd0*/  LOP3.LUT R2, R0, 0x3e0, RZ, 0xc0, !PT ;  /* 0x000003e000027812 */ /* 0x000fe400078ec0ff */
[----:B-----5:R-:W-:Y:S02]  /*0be0*/  LOP3.LUT R10, R6, 0xff, RZ, 0xc0, !PT ;  /* 0x000000ff060a7812 */ /* 0x020fe400078ec0ff */
[----:B------:R-:W-:Y:S01]  /*0bf0*/  LOP3.LUT R8, RZ, R2, RZ, 0x33, !PT ;  /* 0x00000002ff087212 */ /* 0x000fe200078e33ff */
[----:B0-----:R-:W-:Y:S02]  /*0c00*/  VIADD R4, R2, 0x20 ;  /* 0x0000002002047836 */ /* 0x001fe40000000000 */
[----:B------:R-:W0:Y:S02]  /*0c10*/  S2R R2, SR_LANEID ;  /* 0x0000000000027919 */ /* 0x000e240000000000 */
[----:B------:R-:W-:Y:S01]  /*0c20*/  IMAD.IADD R8, R3, 0x1, R8 ;  /* 0x0000000103087824 */ /* 0x000fe200078e0208 */
[----:B------:R-:W-:-:S04]  /*0c30*/  ISETP.GT.AND P0, PT, R4, R3, PT ;  /* 0x000000030400720c */ /* 0x000fc80003f04270 */
[----:B------:R-:W-:-:S05]  /*0c40*/  SEL R5, R8, 0x1f, P0 ;  /* 0x0000001f08057807 */ /* 0x000fca0000000000 */
[----:B------:R1:W2:Y:S01]  /*0c50*/  SHFL.DOWN PT, R4, R10, 0x1, R5 ;  /* 0x082000000a047989 */ /* 0x0002a200000e0005 */
[C---:B0-----:R-:W-:Y:S01]  /*0c60*/  ISETP.GE.AND P0, PT, R2.reuse, R5, PT ;  /* 0x000000050200720c */ /* 0x041fe20003f06270 */
[C---:B-1----:R-:W-:Y:S01]  /*0c70*/  VIADD R10, R2.reuse, 0x4 ;  /* 0x00000004020a7836 */ /* 0x042fe20000000000 */
[----:B------:R-:W-:Y:S02]  /*0c80*/  ISETP.NE.AND P1, PT, R2, RZ, PT ;  /* 0x000000ff0200720c */ /* 0x000fe40003f25270 */
[----:B--2---:R-:W-:-:S05]  /*0c90*/  SEL R7, R4, RZ, !P0 ;  /* 0x000000ff04077207 */ /* 0x004fca0004000000 */
[----:B------:R-:W-:Y:S02]  /*0ca0*/  IMAD.IADD R7, R7, 0x1, R6 ;  /* 0x0000000107077824 */ /* 0x000fe400078e0206 */
[----:B------:R-:W-:-:S03]  /*0cb0*/  VIADD R6, R2, 0x2 ;  /* 0x0000000202067836 */ /* 0x000fc60000000000 */
[----:B------:R-:W-:Y:S01]  /*0cc0*/  LOP3.LUT R4, R7, 0xff, RZ, 0xc0, !PT ;  /* 0x000000ff07047812 */ /* 0x000fe200078ec0ff */
[----:B------:R-:W0:Y:S01]  /*0cd0*/  @!P1 S2R R9, SR_CgaCtaId ;  /* 0x0000000000099919 */ /* 0x000e220000008800 */
[----:B------:R-:W-:-:S04]  /*0ce0*/  ISETP.GT.AND P0, PT, R6, R5, PT ;  /* 0x000000050600720c */ /* 0x000fc80003f04270 */
[----:B------:R-:W1:Y:S02]  /*0cf0*/  SHFL.DOWN PT, R4, R4, 0x2, R5 ;  /* 0x0840000004047989 */ /* 0x000e6400000e0005 */
[----:B-1----:R-:W-:Y:S02]  /*0d00*/  SEL R6, R4, RZ, !P0 ;  /* 0x000000ff04067207 */ /* 0x002fe40004000000 */
[----:B------:R-:W-:-:S03]  /*0d10*/  ISETP.GT.AND P0, PT, R10, R5, PT ;  /* 0x000000050a00720c */ /* 0x000fc60003f04270 */
[----:B------:R-:W-:-:S05]  /*0d20*/  IMAD.IADD R6, R7, 0x1, R6 ;  /* 0x0000000107067824 */ /* 0x000fca00078e0206 */
[----:B------:R-:W-:-:S06]  /*0d30*/  LOP3.LUT R8, R6, 0xff, RZ, 0xc0, !PT ;  /* 0x000000ff06087812 */ /* 0x000fcc00078ec0ff */
[----:B------:R-:W1:Y:S02]  /*0d40*/  SHFL.DOWN PT, R8, R8, 0x4, R5 ;  /* 0x0880000008087989 */ /* 0x000e6400000e0005 */
[----:B-1----:R-:W-:-:S05]  /*0d50*/  SEL R7, R8, RZ, !P0 ;  /* 0x000000ff08077207 */ /* 0x002fca0004000000 */
[----:B------:R-:W-:Y:S02]  /*0d60*/  IMAD.IADD R7, R6, 0x1, R7 ;  /* 0x0000000106077824 */ /* 0x000fe400078e0207 */
[C---:B------:R-:W-:Y:S02]  /*0d70*/  VIADD R6, R2.reuse, 0x8 ;  /* 0x0000000802067836 */ /* 0x040fe40000000000 */
[----:B------:R-:W-:Y:S01]  /*0d80*/  VIADD R2, R2, 0x10 ;  /* 0x0000001002027836 */ /* 0x000fe20000000000 */
[----:B------:R-:W-:Y:S02]  /*0d90*/  LOP3.LUT R4, R7, 0xff, RZ, 0xc0, !PT ;  /* 0x000000ff07047812 */ /* 0x000fe400078ec0ff */
[----:B------:R-:W-:-:S04]  /*0da0*/  ISETP.GT.AND P0, PT, R6, R5, PT ;  /* 0x000000050600720c */ /* 0x000fc80003f04270 */
[----:B------:R-:W1:Y:S02]  /*0db0*/  SHFL.DOWN PT, R4, R4, 0x8, R5 ;  /* 0x0900000004047989 */ /* 0x000e6400000e0005 */
[----:B-1----:R-:W-:Y:S02]  /*0dc0*/  SEL R6, R4, RZ, !P0 ;  /* 0x000000ff04067207 */ /* 0x002fe40004000000 */
        /* <DEDUP_REMOVED lines=20> */
[----:B------:R-:W0:Y:S04]  /*0f10*/  LDS.U8 R0, [UR4+0x9] ;  /* 0x00000904ff007984 */ /* 0x000e280008000000 */
[----:B------:R-:W2:Y:S04]  /*0f20*/  LDS.U8 R4, [UR4+0xa] ;  /* 0x00000a04ff047984 */ /* 0x000ea80008000000 */
[----:B------:R-:W3:Y:S04]  /*0f30*/  LDS.U8 R6, [UR4+0xb] ;  /* 0x00000b04ff067984 */ /* 0x000ee80008000000 */
[----:B------:R-:W4:Y:S04]  /*0f40*/  LDS.U8 R7, [UR4+0xc] ;  /* 0x00000c04ff077984 */ /* 0x000f280008000000 */
[----:B------:R-:W5:Y:S04]  /*0f50*/  LDS.U8 R8, [UR4+0xd] ;  /* 0x00000d04ff087984 */ /* 0x000f680008000000 */
[----:B-1----:R-:W1:Y:S04]  /*0f60*/  LDS.U8 R9, [UR4+0xe] ;  /* 0x00000e04ff097984 */ /* 0x002e680008000000 */
        /* <DEDUP_REMOVED lines=15> */
[----:B------:R-:W-:-:S05]  /*1060*/  IMAD.IADD R3, R3, 0x1, R10 ;  /* 0x0000000103037824 */ /* 0x000fca00078e020a */
[----:B------:R-:W-:Y:S01]  /*1070*/  PRMT R2, R3, 0x7610, R2 ;  /* 0x0000761003027816 */ /* 0x000fe20000000002 */
[----:B------:R-:W-:Y:S06]  /*1080*/  BRA `(.L_x_74) ;  /* 0x0000001400447947 */ /* 0x000fec0003800000 */
.L_x_60:
[----:B------:R-:W0:Y:S01]  /*1090*/  S2R R0, SR_TID.X ;  /* 0x0000000000007919 */ /* 0x000e220000002100 */
[----:B------:R-:W1:Y:S01]  /*10a0*/  LDCU.64 UR12, c[0x0][0x380] ;  /* 0x00007000ff0c77ac */ /* 0x000e620008000a00 */
[----:B------:R-:W2:Y:S01]  /*10b0*/  LDCU UR10, c[0x0][0x3c0] ;  /* 0x00007800ff0a77ac */ /* 0x000ea20008000800 */
[----:B0-----:R-:W-:-:S05]  /*10c0*/  VIADD R4, R0, UR4 ;  /* 0x0000000400047c36 */ /* 0x001fca0008000000 */
[----:B-1----:R-:W-:-:S05]  /*10d0*/  IADD3 R4, P0, PT, R4, UR12, RZ ;  /* 0x0000000c04047c10 */ /* 0x002fca000ff1e0ff */
[----:B------:R-:W-:-:S05]  /*10e0*/  IMAD.X R5, RZ, RZ, UR13, P0 ;  /* 0x0000000dff057e24 */ /* 0x000fca00080e06ff */
[----:B------:R-:W3:Y:S04]  /*10f0*/  LDG.E.U8 R6, desc[UR16][R4.64] ;  /* 0x0000001004067981 */ /* 0x000ee8000c1e1100 */
[----:B------:R-:W3:Y:S04]  /*1100*/  LDG.E.U8 R7, desc[UR16][R4.64+0x100] ;  /* 0x0001001004077981 */ /* 0x000ee8000c1e1100 */
[----:B------:R-:W4:Y:S04]  /*1110*/  LDG.E.U8 R18, desc[UR16][R4.64+0x400] ;  /* 0x0004001004127981 */ /* 0x000f28000c1e1100 */
[----:B------:R-:W4:Y:S04]  /*1120*/  LDG.E.U8 R19, desc[UR16][R4.64+0x500] ;  /* 0x0005001004137981 */ /* 0x000f28000c1e1100 */
[----:B------:R-:W5:Y:S04]  /*1130*/  LDG.E.U8 R24, desc[UR16][R4.64+0x800] ;  /* 0x0008001004187981 */ /* 0x000f68000c1e1100 */
[----:B------:R-:W5:Y:S04]  /*1140*/  LDG.E.U8 R25, desc[UR16][R4.64+0x900] ;  /* 0x0009001004197981 */ /* 0x000f68000c1e1100 */
[----:B------:R-:W2:Y:S04]  /*1150*/  LDG.E.U8 R22, desc[UR16][R4.64+0x600] ;  /* 0x0006001004167981 */ /* 0x000ea8000c1e1100 */
        /* <DEDUP_REMOVED lines=12> */
[----:B------:R-:W2:Y:S01]  /*1220*/  LDG.E.U8 R26, desc[UR16][R4.64+0x1300] ;  /* 0x00130010041a7981 */ /* 0x000ea2000c1e1100 */
[----:B---3--:R-:W-:-:S02]  /*1230*/  IMAD.IADD R7, R6, 0x1, R7 ;  /* 0x0000000106077824 */ /* 0x008fc400078e0207 */
[----:B----4-:R-:W-:Y:S02]  /*1240*/  IMAD.IADD R6, R18, 0x1, R19 ;  /* 0x0000000112067824 */ /* 0x010fe400078e0213 */
[----:B------:R-:W3:Y:S01]  /*1250*/  LDG.E.U8 R18, desc[UR16][R4.64+0x1f00] ;  /* 0x001f001004127981 */ /* 0x000ee2000c1e1100 */
[----:B-----5:R-:W-:-:S03]  /*1260*/  IMAD.IADD R24, R24, 0x1, R25 ;  /* 0x0000000118187824 */ /* 0x020fc600078e0219 */
[----:B------:R-:W4:Y:S01]  /*1270*/  LDG.E.U8 R25, desc[UR16][R4.64+0xf00] ;  /* 0x000f001004197981 */ /* 0x000f22000c1e1100 */
[----:B--2---:R-:W-:-:S03]  /*1280*/  IADD3 R6, PT, PT, R6, R23, R22 ;  /* 0x0000001706067210 */ /* 0x004fc60007ffe016 */
[----:B------:R-:W2:Y:S04]  /*1290*/  LDG.E.U8 R23, desc[UR16][R4.64+0x1600] ;  /* 0x0016001004177981 */ /* 0x000ea8000c1e1100 */
[----:B------:R-:W2:Y:S01]  /*12a0*/  LDG.E.U8 R22, desc[UR16][R4.64+0x1700] ;  /* 0x0017001004167981 */ /* 0x000ea2000c1e1100 */
[----:B------:R-:W-:-:S03]  /*12b0*/  IADD3 R7, PT, PT, R7, R17, R16 ;  /* 0x0000001107077210 */ /* 0x000fc60007ffe010 */
[----:B------:R-:W5:Y:S04]  /*12c0*/  LDG.E.U8 R17, desc[UR16][R4.64+0x1800] ;  /* 0x0018001004117981 */ /* 0x000f68000c1e1100 */
[----:B------:R-:W5:Y:S01]  /*12d0*/  LDG.E.U8 R16, desc[UR16][R4.64+0x1900] ;  /* 0x0019001004107981 */ /* 0x000f62000c1e1100 */
[----:B------:R-:W-:-:S03]  /*12e0*/  IADD3 R8, PT, PT, R24, R15, R8 ;  /* 0x0000000f18087210 */ /* 0x000fc60007ffe008 */
[----:B------:R-:W3:Y:S04]  /*12f0*/  LDG.E.U8 R15, desc[UR16][R4.64+0x1c00] ;  /* 0x001c0010040f7981 */ /* 0x000ee8000c1e1100 */
[----:B------:R-:W4:Y:S01]  /*1300*/  LDG.E.U8 R24, desc[UR16][R4.64+0xe00] ;  /* 0x000e001004187981 */ /* 0x000f22000c1e1100 */
[----:B------:R-:W-:-:S03]  /*1310*/  IMAD.IADD R11, R14, 0x1, R11 ;  /* 0x000000010e0b7824 */ /* 0x000fc600078e020b */
[----:B------:R-:W3:Y:S01]  /*1320*/  LDG.E.U8 R14, desc[UR16][R4.64+0x1d00] ;  /* 0x001d0010040e7981 */ /* 0x000ee2000c1e1100 */
[----:B------:R-:W-:-:S03]  /*1330*/  IMAD.IADD R12, R13, 0x1, R12 ;  /* 0x000000010d0c7824 */ /* 0x000fc600078e020c */
[----:B------:R-:W4:Y:S01]  /*1340*/  LDG.E.U8 R13, desc[UR16][R4.64+0x1b00] ;  /* 0x001b0010040d7981 */ /* 0x000f22000c1e1100 */
[----:B------:R-:W-:-:S03]  /*1350*/  IMAD.IADD R19, R9, 0x1, R10 ;  /* 0x0000000109137824 */ /* 0x000fc600078e020a */
[----:B------:R-:W4:Y:S04]  /*1360*/  LDG.E.U8 R10, desc[UR16][R4.64+0x1a00] ;  /* 0x001a0010040a7981 */ /* 0x000f28000c1e1100 */
[----:B------:R-:W4:Y:S01]  /*1370*/  LDG.E.U8 R9, desc[UR16][R4.64+0x1e00] ;  /* 0x001e001004097981 */ /* 0x000f22000c1e1100 */
[----:B------:R-:W-:Y:S01]  /*1380*/  USHF.L.U32 UR5, UR10, 0xd, URZ ;  /* 0x0000000d0a057899 */ /* 0x000fe200080006ff */
[----:B------:R-:W-:-:S03]  /*1390*/  IADD3 R12, PT, PT, R12, R26, R27 ;  /* 0x0000001a0c0c7210 */ /* 0x000fc60007ffe01b */
[----:B------:R-:W-:Y:S02]  /*13a0*/  USHF.R.S32.HI UR6, URZ, 0x1f, UR5 ;  /* 0x0000001fff067899 */ /* 0x000fe40008011405 */
[----:B------:R-:W-:Y:S01]  /*13b0*/  ISETP.GE.U32.AND P0, PT, R21, UR5, PT ;  /* 0x0000000515007c0c */ /* 0x000fe2000bf06070 */
[----:B------:R-:W-:-:S03]  /*13c0*/  IMAD.IADD R7, R7, 0x1, R6 ;  /* 0x0000000107077824 */ /* 0x000fc600078e0206 */
[----:B------:R-:W-:Y:S02]  /*13d0*/  ISETP.GE.U32.AND.EX P0, PT, R20, UR6, PT, P0 ;  /* 0x0000000614007c0c */ /* 0x000fe4000bf06100 */
[----:B--2---:R-:W-:Y:S01]  /*13e0*/  IADD3 R19, PT, PT, R19, R22, R23 ;  /* 0x0000001613137210 */ /* 0x004fe20007ffe017 */
[----:B-----5:R-:W-:-:S04]  /*13f0*/  IMAD.IADD R16, R17, 0x1, R16 ;  /* 0x0000000111107824 */ /* 0x020fc800078e0210 */
[----:B------:R-:W-:Y:S02]  /*1400*/  IMAD.IADD R12, R12, 0x1, R19 ;  /* 0x000000010c0c7824 */ /* 0x000fe400078e0213 */
[----:B---3--:R-:W-:Y:S01]  /*1410*/  IMAD.IADD R14, R15, 0x1, R14 ;  /* 0x000000010f0e7824 */ /* 0x008fe200078e020e */
[----:B----4-:R-:W-:-:S04]  /*1420*/  IADD3 R11, PT, PT, R11, R25, R24 ;  /* 0x000000190b0b7210 */ /* 0x010fc80007ffe018 */
[----:B------:R-:W-:Y:S02]  /*1430*/  IADD3 R7, PT, PT, R7, R11, R8 ;  /* 0x0000000b07077210 */ /* 0x000fe40007ffe008 */
[----:B------:R-:W-:Y:S02]  /*1440*/  IADD3 R10, PT, PT, R16, R13, R10 ;  /* 0x0000000d100a7210 */ /* 0x000fe40007ffe00a */
[----:B------:R-:W-:-:S04]  /*1450*/  IADD3 R9, PT, PT, R14, R18, R9 ;  /* 0x000000120e097210 */ /* 0x000fc80007ffe009 */
[----:B------:R-:W-:-:S05]  /*1460*/  IADD3 R10, PT, PT, R12, R9, R10 ;  /* 0x000000090c0a7210 */ /* 0x000fca0007ffe00a */
[----:B------:R-:W-:-:S05]  /*1470*/  IMAD.IADD R7, R7, 0x1, R10 ;  /* 0x0000000107077824 */ /* 0x000fca00078e020a */
[----:B------:R-:W-:Y:S01]  /*1480*/  PRMT R9, R7, 0x7610, R9 ;  /* 0x0000761007097816 */ /* 0x000fe20000000009 */
[----:B------:R-:W-:Y:S06]  /*1490*/  @!P0 BRA `(.L_x_75) ;  /* 0x0000000c00788947 */ /* 0x000fec0003800000 */
[----:B------:R-:W-:Y:S01]  /*14a0*/  UIADD3 UR15, UP0, UPT, UR4, UR5, URZ ;  /* 0x00000005040f7290 */ /* 0x000fe2000ff1e0ff */
[C---:B------:R-:W-:Y:S01]  /*14b0*/  IADD3 R21, P1, PT, R2.reuse, -0x2000, RZ ;  /* 0xffffe00002157810 */ /* 0x040fe20007f3e0ff */
[----:B------:R-:W-:Y:S01]  /*14c0*/  IMAD.U32 R7, RZ, RZ, UR12 ;  /* 0x0000000cff077e24 */ /* 0x000fe2000f8e00ff */
[----:B------:R-:W-:Y:S01]  /*14d0*/  LOP3.LUT R5, RZ, R0, RZ, 0x33, !PT ;  /* 0x00000000ff057212 */ /* 0x000fe200078e33ff */
[----:B------:R-:W-:Y:S01]  /*14e0*/  UIADD3.X UR6, UPT, UPT, URZ, UR6, URZ, UP0, !UPT ;  /* 0x00000006ff067290 */ /* 0x000fe200087fe4ff */
[----:B------:R-:W-:Y:S01]  /*14f0*/  IADD3.X R6, PT, PT, R3, -0x1, RZ, P1, !PT ;  /* 0xffffffff03067810 */ /* 0x000fe20000ffe4ff */
[----:B------:R-:W-:Y:S02]  /*1500*/  UIADD3 UR8, UP0, UPT, UR15, UR12, URZ ;  /* 0x0000000c0f087290 */ /* 0x000fe4000ff1e0ff */
[----:B------:R-:W-:Y:S01]  /*1510*/  ISETP.LT.U32.AND P0, PT, R21, UR15, PT ;  /* 0x0000000f15007c0c */ /* 0x000fe2000bf01070 */
[----:B------:R-:W-:Y:S01]  /*1520*/  UMOV UR7, UR5 ;  /* 0x0000000500077c82 */ /* 0x000fe20008000000 */
[----:B------:R-:W-:Y:S01]  /*1530*/  IADD3 R10, P1, P2, R7, UR15, R0 ;  /* 0x0000000f070a7c10 */ /* 0x000fe2000fa3e000 */
[----:B------:R-:W-:Y:S01]  /*1540*/  IMAD.U32 R11, RZ, RZ, UR6 ;  /* 0x00000006ff0b7e24 */ /* 0x000fe2000f8e00ff */
[----:B------:R-:W-:Y:S01]  /*1550*/  IADD3 R5, PT, PT, R2, -UR5, R5 ;  /* 0x8000000502057c10 */ /* 0x000fe2000fffe005 */
[----:B------:R-:W-:Y:S01]  /*1560*/  IMAD.U32 R7, RZ, RZ, UR13 ;  /* 0x0000000dff077e24 */ /* 0x000fe2000f8e00ff */
[----:B------:R-:W-:Y:S01]  /*1570*/  IADD3 R10, P3, PT, R10, 0x800, RZ ;  /* 0x000008000a0a7810 */ /* 0x000fe20007f7e0ff */
[----:B------:R-:W-:Y:S01]  /*1580*/  UIADD3.X UR9, UPT, UPT, UR6, UR13, URZ, UP0, !UPT ;  /* 0x0000000d06097290 */ /* 0x000fe200087fe4ff */
[----:B------:R-:W-:Y:S01]  /*1590*/  ISETP.GT.U32.AND.EX P0, PT, R11, R6, PT, P0 ;  /* 0x000000060b00720c */ /* 0x000fe20003f04100 */
[----:B------:R-:W-:Y:S01]  /*15a0*/  VIADD R8, R5, -UR4 ;  /* 0x8000000405087c36 */ /* 0x000fe20008000000 */
[----:B------:R-:W-:Y:S01]  /*15b0*/  IADD3.X R7, PT, PT, R7, UR6, RZ, P1, P2 ;  /* 0x0000000607077c10 */ /* 0x000fe20008fe44ff */
[----:B------:R-:W-:-:S04]  /*15c0*/  UMOV UR4, URZ ;  /* 0x000000ff00047c82 */ /* 0x000fc80008000000 */
[----:B------:R-:W-:-:S06]  /*15d0*/  IMAD.X R7, RZ, RZ, R7, P3 ;  /* 0x000000ffff077224 */ /* 0x000fcc00018e0607 */
[----:B------:R-:W-:Y:S05]  /*15e0*/  @P0 BRA `(.L_x_76) ;  /* 0x00000004004c0947 */ /* 0x000fea0003800000 */
[----:B------:R-:W0:Y:S01]  /*15f0*/  LDC.64 R2, c[0x0][0x3b8] ;  /* 0x0000ee00ff027b82 */ /* 0x000e220000000a00 */
[----:B------:R-:W1:Y:S01]  /*1600*/  LDCU UR10, c[0x0][0x3c0] ;  /* 0x00007800ff0a77ac */ /* 0x000e620008000800 */
[----:B------:R-:W2:Y:S01]  /*1610*/  LDCU.64 UR12, c[0x0][0x380] ;  /* 0x00007000ff0c77ac */ /* 0x000ea20008000a00 */
[----:B------:R-:W-:Y:S01]  /*1620*/  NOP ;  /* 0x0000000000007918 */ /* 0x000fe20000000000 */
.L_x_77:
[----:B--2---:R-:W-:Y:S02]  /*1630*/  IMAD.U32 R5, RZ, RZ, UR12 ;  /* 0x0000000cff057e24 */ /* 0x004fe4000f8e00ff */
[----:B------:R-:W-:-:S03]  /*1640*/  IMAD.U32 R11, RZ, RZ, UR13 ;  /* 0x0000000dff0b7e24 */ /* 0x000fc6000f8e00ff */
[----:B------:R-:W-:-:S04]  /*1650*/  IADD3 R4, P0, P1, R5, UR15, R0 ;  /* 0x0000000f05047c10 */ /* 0x000fc8000f91e000 */
[----:B------:R-:W-:-:S05]  /*1660*/  IADD3.X R5, PT, PT, R11, UR6, RZ, P0, P1 ;  /* 0x000000060b057c10 */ /* 0x000fca00087e24ff */
[----:B------:R-:W2:Y:S04]  /*1670*/  LDG.E.U8 R12, desc[UR16][R4.64] ;  /* 0x00000010040c7981 */ /* 0x000ea8000c1e1100 */
[----:B------:R-:W3:Y:S04]  /*1680*/  LDG.E.U8 R13, desc[UR16][R4.64+0x300] ;  /* 0x00030010040d7981 */ /* 0x000ee8000c1e1100 */
[----:B------:R-:W3:Y:S04]  /*1690*/  LDG.E.U8 R16, desc[UR16][R4.64+0x400] ;  /* 0x0004001004107981 */ /* 0x000ee8000c1e1100 */
[----:B------:R-:W4:Y:S04]  /*16a0*/  LDG.E.U8 R19, desc[UR16][R4.64+0x500] ;  /* 0x0005001004137981 */ /* 0x000f28000c1e1100 */
[----:B------:R-:W4:Y:S04]  /*16b0*/  LDG.E.U8 R22, desc[UR16][R4.64+0x600] ;  /* 0x0006001004167981 */ /* 0x000f28000c1e1100 */
[----:B------:R-:W5:Y:S04]  /*16c0*/  LDG.E.U8 R11, desc[UR16][R4.64+0x100] ;  /* 0x00010010040b7981 */ /* 0x000f68000c1e1100 */
        /* <DEDUP_REMOVED lines=8> */
[----:B------:R-:W5:Y:S01]  /*1750*/  LDG.E.U8 R26, desc[UR16][R4.64+0xa00] ;  /* 0x000a0010041a7981 */ /* 0x000f62000c1e1100 */
[----:B--2---:R-:W-:-:S02]  /*1760*/  IMAD.IADD R12, R12, 0x1, R9 ;  /* 0x000000010c0c7824 */ /* 0x004fc400078e0209 */
[----:B---3--:R-:W-:Y:S02]  /*1770*/  IMAD.IADD R9, R13, 0x1, R16 ;  /* 0x000000010d097824 */ /* 0x008fe400078e0210 */
[----:B------:R-:W2:Y:S04]  /*1780*/  LDG.E.U8 R13, desc[UR16][R4.64+0x1100] ;  /* 0x00110010040d7981 */ /* 0x000ea8000c1e1100 */
[----:B------:R-:W2:Y:S01]  /*1790*/  LDG.E.U8 R16, desc[UR16][R4.64+0x1200] ;  /* 0x0012001004107981 */ /* 0x000ea2000c1e1100 */
[----:B----4-:R-:W-:-:S03]  /*17a0*/  IADD3 R9, PT, PT, R9, R22, R19 ;  /* 0x0000001609097210 */ /* 0x010fc60007ffe013 */
[----:B------:R-:W3:Y:S04]  /*17b0*/  LDG.E.U8 R19, desc[UR16][R4.64+0xd00] ;  /* 0x000d001004137981 */ /* 0x000ee8000c1e1100 */
[----:B------:R-:W3:Y:S01]  /*17c0*/  LDG.E.U8 R22, desc[UR16][R4.64+0xe00] ;  /* 0x000e001004167981 */ /* 0x000ee2000c1e1100 */
[----:B-----5:R-:W-:-:S03]  /*17d0*/  IADD3 R12, PT, PT, R12, R14, R11 ;  /* 0x0000000e0c0c7210 */ /* 0x020fc60007ffe00b */
[----:B------:R-:W4:Y:S04]  /*17e0*/  LDG.E.U8 R11, desc[UR16][R4.64+0x1300] ;  /* 0x00130010040b7981 */ /* 0x000f28000c1e1100 */
[----:B------:R-:W4:Y:S01]  /*17f0*/  LDG.E.U8 R14, desc[UR16][R4.64+0x1400] ;  /* 0x00140010040e7981 */ /* 0x000f22000c1e1100 */
[----:B------:R-:W-:-:S03]  /*1800*/  IMAD.IADD R27, R15, 0x1, R18 ;  /* 0x000000010f1b7824 */ /* 0x000fc600078e0212 */
[----:B------:R-:W5:Y:S04]  /*1810*/  LDG.E.U8 R15, desc[UR16][R4.64+0x1500] ;  /* 0x00150010040f7981 */ /* 0x000f68000c1e1100 */
[----:B------:R-:W5:Y:S01]  /*1820*/  LDG.E.U8 R18, desc[UR16][R4.64+0x1600] ;  /* 0x0016001004127981 */ /* 0x000f62000c1e1100 */
[----:B------:R-:W-:Y:S02]  /*1830*/  IMAD.IADD R20, R17, 0x1, R20 ;  /* 0x0000000111147824 */ /* 0x000fe400078e0214 */
[----:B------:R-:W-:Y:S02]  /*1840*/  IMAD.IADD R23, R24, 0x1, R23 ;  /* 0x0000000118177824 */ /* 0x000fe400078e0217 */
[----:B------:R-:W5:Y:S01]  /*1850*/  LDG.E.U8 R24, desc[UR16][R4.64+0x1f00] ;  /* 0x001f001004187981 */ /* 0x000f62000c1e1100 */
[----:B------:R-:W-:-:S03]  /*1860*/  IADD3 R17, PT, PT, R27, R26, R25 ;  /* 0x0000001a1b117210 */ /* 0x000fc60007ffe019 */
[----:B------:R-:W5:Y:S04]  /*1870*/  LDG.E.U8 R26, desc[UR16][R4.64+0x1700] ;  /* 0x00170010041a7981 */ /* 0x000f68000c1e1100 */
[----:B------:R-:W5:Y:S01]  /*1880*/  LDG.E.U8 R25, desc[UR16][R4.64+0x1800] ;  /* 0x0018001004197981 */ /* 0x000f62000c1e1100 */
[----:B--2---:R-:W-:-:S03]  /*1890*/  IADD3 R13, PT, PT, R23, R16, R13 ;  /* 0x00000010170d7210 */ /* 0x004fc60007ffe00d */
[----:B------:R-:W2:Y:S04]  /*18a0*/  LDG.E.U8 R23, desc[UR16][R4.64+0x1b00] ;  /* 0x001b001004177981 */ /* 0x000ea8000c1e1100 */
[----:B------:R-:W2:Y:S01]  /*18b0*/  LDG.E.U8 R16, desc[UR16][R4.64+0x1d00] ;  /* 0x001d001004107981 */ /* 0x000ea2000c1e1100 */
[----:B---3--:R-:W-:-:S03]  /*18c0*/  IADD3 R20, PT, PT, R20, R22, R19 ;  /* 0x0000001614147210 */ /* 0x008fc60007ffe013 */
[----:B------:R-:W2:Y:S04]  /*18d0*/  LDG.E.U8 R22, desc[UR16][R4.64+0x1c00] ;  /* 0x001c001004167981 */ /* 0x000ea8000c1e1100 */
[----:B------:R-:W3:Y:S01]  /*18e0*/  LDG.E.U8 R19, desc[UR16][R4.64+0x1e00] ;  /* 0x001e001004137981 */ /* 0x000ee2000c1e1100 */
[----:B----4-:R-:W-:-:S03]  /*18f0*/  IMAD.IADD R27, R11, 0x1, R14 ;  /* 0x000000010b1b7824 */ /* 0x010fc600078e020e */
[----:B------:R-:W4:Y:S04]  /*1900*/  LDG.E.U8 R11, desc[UR16][R4.64+0x1900] ;  /* 0x00190010040b7981 */ /* 0x000f28000c1e1100 */
[----:B------:R0:W4:Y:S01]  /*1910*/  LDG.E.U8 R14, desc[UR16][R4.64+0x1a00] ;  /* 0x001a0010040e7981 */ /* 0x000122000c1e1100 */
[----:B-1----:R-:W-:Y:S01]  /*1920*/  USHF.L.U32 UR11, UR10, 0xd, URZ ;  /* 0x0000000d0a0b7899 */ /* 0x002fe200080006ff */
[----:B-----5:R-:W-:Y:S02]  /*1930*/  IADD3 R18, PT, PT, R27, R18, R15 ;  /* 0x000000121b127210 */ /* 0x020fe40007ffe00f */
[----:B0-----:R-:W-:Y:S01]  /*1940*/  IADD3 R15, P1, PT, R2, -UR15, RZ ;  /* 0x8000000f020f7c10 */ /* 0x001fe2000ff3e0ff */
[----:B------:R-:W-:-:S03]  /*1950*/  USHF.R.S32.HI UR14, URZ, 0x1f, UR11 ;  /* 0x0000001fff0e7899 */ /* 0x000fc6000801140b */
[----:B------:R-:W-:Y:S02]  /*1960*/  ISETP.GE.U32.AND P0, PT, R15, UR11, PT ;  /* 0x0000000b0f007c0c */ /* 0x000fe4000bf06070 */
[----:B------:R-:W-:-:S04]  /*1970*/  IADD3.X R4, PT, PT, R3, ~UR6, RZ, P1, !PT ;  /* 0x8000000603047c10 */ /* 0x000fc80008ffe4ff */
[----:B------:R-:W-:Y:S01]  /*1980*/  ISETP.GE.U32.AND.EX P0, PT, R4, UR14, PT, P0 ;  /* 0x0000000e04007c0c */ /* 0x000fe2000bf06100 */
[----:B------:R-:W-:Y:S02]  /*1990*/  IMAD.IADD R9, R12, 0x1, R9 ;  /* 0x000000010c097824 */ /* 0x000fe400078e0209 */
[----:B------:R-:W-:Y:S01]  /*19a0*/  IMAD.IADD R13, R13, 0x1, R18 ;  /* 0x000000010d0d7824 */ /* 0x000fe200078e0212 */
[----:B------:R-:W-:Y:S02]  /*19b0*/  UIADD3 UR5, UP0, UPT, UR11, UR8, URZ ;  /* 0x000000080b057290 */ /* 0x000fe4000ff1e0ff */
[----:B------:R-:W-:Y:S01]  /*19c0*/  IADD3 R10, P1, PT, R10, UR11, RZ ;  /* 0x0000000b0a0a7c10 */ /* 0x000fe2000ff3e0ff */
[----:B------:R-:W-:Y:S01]  /*19d0*/  IMAD.IADD R25, R26, 0x1, R25 ;  /* 0x000000011a197824 */ /* 0x000fe200078e0219 */
[----:B------:R-:W-:Y:S01]  /*19e0*/  IADD3 R9, PT, PT, R9, R20, R17 ;  /* 0x0000001409097210 */ /* 0x000fe20007ffe011 */
[----:B------:R-:W-:Y:S02]  /*19f0*/  UIADD3.X UR7, UPT, UPT, UR14, UR9, URZ, UP0, !UPT ;  /* 0x000000090e077290 */ /* 0x000fe400087fe4ff */
[----:B------:R-:W-:Y:S01]  /*1a00*/  IADD3.X R7, PT, PT, R7, UR14, RZ, P1, !PT ;  /* 0x0000000e07077c10 */ /* 0x000fe20008ffe4ff */
[----:B--2---:R-:W-:-:S05]  /*1a10*/  IMAD.IADD R22, R23, 0x1, R22 ;  /* 0x0000000117167824 */ /* 0x004fca00078e0216 */
[----:B---3--:R-:W-:Y:S02]  /*1a20*/  IADD3 R16, PT, PT, R22, R19, R16 ;  /* 0x0000001316107210 */ /* 0x008fe40007ffe010 */
[----:B----4-:R-:W-:-:S04]  /*1a30*/  IADD3 R11, PT, PT, R25, R14, R11 ;  /* 0x0000000e190b7210 */ /* 0x010fc80007ffe00b */
[----:B------:R-:W-:-:S04]  /*1a40*/  IADD3 R11, PT, PT, R13, R16, R11 ;  /* 0x000000100d0b7210 */ /* 0x000fc80007ffe00b */
[----:B------:R-:W-:Y:S01]  /*1a50*/  IADD3 R9, PT, PT, R24, R11, R9 ;  /* 0x0000000b18097210 */ /* 0x000fe20007ffe009 */
[----:B------:R-:W-:Y:S06]  /*1a60*/  @!P0 BRA `(.L_x_75) ;  /* 0x0000000800048947 */ /* 0x000fec0003800000 */
[----:B------:R-:W-:Y:S02]  /*1a70*/  UIADD3 UR15, UP0, UPT, UR11, UR15, URZ ;  /* 0x0000000f0b0f7290 */ /* 0x000fe4000ff1e0ff */
[----:B------:R-:W-:Y:S01]  /*1a80*/  VIADD R8, R8, -UR11 ;  /* 0x8000000b08087c36 */ /* 0x000fe20008000000 */
[----:B------:R-:W-:Y:S02]  /*1a90*/  UIADD3 UR4, UPT, UPT, UR4, 0x1, URZ ;  /* 0x0000000104047890 */ /* 0x000fe4000fffe0ff */
[----:B------:R-:W-:Y:S01]  /*1aa0*/  UIADD3.X UR6, UPT, UPT, UR14, UR6, URZ, UP0, !UPT ;  /* 0x000000060e067290 */ /* 0x000fe200087fe4ff */
[----:B------:R-:W-:Y:S01]  /*1ab0*/  ISETP.LT.U32.AND P0, PT, R21, UR15, PT ;  /* 0x0000000f15007c0c */ /* 0x000fe2000bf01070 */
[----:B------:R-:W-:Y:S01]  /*1ac0*/  UMOV UR8, UR5 ;  /* 0x0000000500087c82 */ /* 0x000fe20008000000 */
[----:B------:R-:W-:-:S03]  /*1ad0*/  UMOV UR9, UR7 ;  /* 0x0000000700097c82 */ /* 0x000fc60008000000 */
[----:B------:R-:W-:-:S05]  /*1ae0*/  IMAD.U32 R5, RZ, RZ, UR6 ;  /* 0x00000006ff057e24 */ /* 0x000fca000f8e00ff */
[----:B------:R-:W-:-:S13]  /*1af0*/  ISETP.GT.U32.AND.EX P0, PT, R5, R6, PT, P0 ;  /* 0x000000060500720c */ /* 0x000fda0003f04100 */
[----:B------:R-:W-:Y:S05]  /*1b00*/  @!P0 BRA `(.L_x_77) ;  /* 0xfffffff800c88947 */ /* 0x000fea000383ffff */
[----:B------:R-:W-:-:S05]  /*1b10*/  UMOV UR7, UR11 ;  /* 0x0000000b00077c82 */ /* 0x000fca0008000000 */
.L_x_76:
[C---:B------:R-:W-:Y:S01]  /*1b20*/  VIADD R5, R2.reuse, -UR15 ;  /* 0x8000000f02057c36 */ /* 0x040fe20008000000 */
[----:B------:R-:W-:Y:S01]  /*1b30*/  ISETP.LE.U32.AND P1, PT, R2, UR15, PT ;  /* 0x0000000f02007c0c */ /* 0x000fe2000bf23070 */
[----:B------:R-:W-:Y:S01]  /*1b40*/  IMAD.U32 R4, RZ, RZ, UR6 ;  /* 0x00000006ff047e24 */ /* 0x000fe2000f8e00ff */
[----:B------:R-:W-:Y:S02]  /*1b50*/  BSSY.RECONVERGENT B1, `(.L_x_75) ;  /* 0x0000072000017945 */ /* 0x000fe40003800200 */
[----:B------:R-:W-:-:S04]  /*1b60*/  ISETP.GE.AND P0, PT, R0, R5, PT ;  /* 0x000000050000720c */ /* 0x000fc80003f06270 */
[----:B------:R-:W-:-:S13]  /*1b70*/  ISETP.GE.U32.OR.EX P0, PT, R4, R3, P0, P1 ;  /* 0x000000030400720c */ /* 0x000fda0000706510 */
[----:B------:R-:W-:Y:S05]  /*1b80*/  @P0 BRA `(.L_x_78) ;  /* 0x0000000400b80947 */ /* 0x000fea0003800000 */
[----:B------:R-:W0:Y:S01]  /*1b90*/  S2UR UR5, SR_CTAID.X ;  /* 0x00000000000579c3 */ /* 0x000e220000002500 */
[----:B------:R-:W-:Y:S01]  /*1ba0*/  UIMAD UR11, UR4, UR10, URZ ;  /* 0x0000000a040b72a4 */ /* 0x000fe2000f8e02ff */
[----:B------:R-:W-:Y:S01]  /*1bb0*/  LOP3.LUT R3, RZ, R0, RZ, 0x33, !PT ;  /* 0x00000000ff037212 */ /* 0x000fe200078e33ff */
[----:B------:R-:W-:Y:S04]  /*1bc0*/  BSSY.RECONVERGENT B2, `(.L_x_79) ;  /* 0x000002f000027945 */ /* 0x000fe80003800200 */
[----:B------:R-:W-:Y:S01]  /*1bd0*/  IMAD.U32 R5, RZ, RZ, UR11 ;  /* 0x0000000bff057e24 */ /* 0x000fe2000f8e00ff */
[----:B0-----:R-:W-:-:S06]  /*1be0*/  ULEA UR5, UR5, UR7, 0xd ;  /* 0x0000000705057291 */ /* 0x001fcc000f8e68ff */
[----:B------:R-:W-:-:S05]  /*1bf0*/  IADD3 R2, PT, PT, R2, -UR5, R3 ;  /* 0x8000000502027c10 */ /* 0x000fca000fffe003 */
[----:B------:R-:W-:-:S05]  /*1c00*/  IMAD R2, R5, -0x2000, R2 ;  /* 0xffffe00005027824 */ /* 0x000fca00078e0202 */
[C---:B------:R-:W-:Y:S02]  /*1c10*/  ISETP.GE.U32.AND P0, PT, R2.reuse, 0xf00, PT ;  /* 0x00000f000200780c */ /* 0x040fe40003f06070 */
[----:B------:R-:W-:Y:S01]  /*1c20*/  LEA.HI R20, R2, 0x1, RZ, 0x18 ;  /* 0x0000000102147811 */ /* 0x000fe200078fc0ff */
[----:B------:R-:W-:-:S03]  /*1c30*/  IMAD.MOV.U32 R2, RZ, RZ, R0 ;  /* 0x000000ffff027224 */ /* 0x000fc600078e0000 */
[----:B------:R-:W-:-:S04]  /*1c40*/  LOP3.LUT R21, R20, 0xf, RZ, 0xc0, !PT ;  /* 0x0000000f14157812 */ /* 0x000fc800078ec0ff */
[----:B------:R-:W-:-:S03]  /*1c50*/  ISETP.NE.AND P1, PT, R21, RZ, PT ;  /* 0x000000ff1500720c */ /* 0x000fc60003f25270 */
[----:B------:R-:W-:Y:S10]  /*1c60*/  @!P0 BRA `(.L_x_80) ;  /* 0x0000000000908947 */ /* 0x000ff40003800000 */
[----:B------:R-:W-:-:S04]  /*1c70*/  LEA.HI R2, R8, 0x1, RZ, 0x18 ;  /* 0x0000000108027811 */ /* 0x000fc800078fc0ff */
[----:B------:R-:W-:Y:S01]  /*1c80*/  LOP3.LUT R3, R2, 0x1fffff0, RZ, 0xc0, !PT ;  /* 0x01fffff002037812 */ /* 0x000fe200078ec0ff */
[----:B------:R-:W-:-:S04]  /*1c90*/  IMAD.MOV.U32 R2, RZ, RZ, R0 ;  /* 0x000000ffff027224 */ /* 0x000fc800078e0000 */
[----:B------:R-:W-:-:S07]  /*1ca0*/  IMAD.MOV R3, RZ, RZ, -R3 ;  /* 0x000000ffff037224 */ /* 0x000fce00078e0a03 */
.L_x_81:
[----:B------:R-:W-:-:S05]  /*1cb0*/  IMAD.MOV.U32 R6, RZ, RZ, R10 ;  /* 0x000000ffff067224 */ /* 0x000fca00078e000a */
[----:B------:R-:W2:Y:S04]  /*1cc0*/  LDG.E.U8 R14, desc[UR16][R6.64+-0x800] ;  /* 0xfff80010060e7981 */ /* 0x000ea8000c1e1100 */
        /* <DEDUP_REMOVED lines=14> */
[----:B------:R0:W5:Y:S01]  /*1db0*/  LDG.E.U8 R5, desc[UR16][R6.64+0x700] ;  /* 0x0007001006057981 */ /* 0x000162000c1e1100 */
[----:B------:R-:W-:-:S02]  /*1dc0*/  VIADD R3, R3, 0x10 ;  /* 0x0000001003037836 */ /* 0x000fc40000000000 */
[----:B------:R-:W-:-:S03]  /*1dd0*/  VIADD R2, R2, 0x1000 ;  /* 0x0000100002027836 */ /* 0x000fc60000000000 */
[----:B------:R-:W-:Y:S02]  /*1de0*/  ISETP.NE.AND P0, PT, R3, RZ, PT ;  /* 0x000000ff0300720c */ /* 0x000fe40003f05270 */
[----:B--2---:R-:W-:-:S04]  /*1df0*/  IADD3 R14, PT, PT, R15, R14, R9 ;  /* 0x0000000e0f0e7210 */ /* 0x004fc80007ffe009 */
[----:B---3--:R-:W-:-:S04]  /*1e00*/  IADD3 R14, PT, PT, R16, R17, R14 ;  /* 0x00000011100e7210 */ /* 0x008fc80007ffe00e */
[----:B----4-:R-:W-:-:S04]  /*1e10*/  IADD3 R14, PT, PT, R18, R19, R14 ;  /* 0x00000013120e7210 */ /* 0x010fc80007ffe00e */
[----:B-----5:R-:W-:-:S04]  /*1e20*/  IADD3 R14, PT, PT, R22, R23, R14 ;  /* 0x00000017160e7210 */ /* 0x020fc80007ffe00e */
[----:B------:R-:W-:-:S04]  /*1e30*/  IADD3 R14, PT, PT, R24, R25, R14 ;  /* 0x00000019180e7210 */ /* 0x000fc80007ffe00e */
[----:B------:R-:W-:-:S04]  /*1e40*/  IADD3 R12, PT, PT, R12, R13, R14 ;  /* 0x0000000d0c0c7210 */ /* 0x000fc80007ffe00e */
[----:B------:R-:W-:Y:S02]  /*1e50*/  IADD3 R11, PT, PT, R10, R11, R12 ;  /* 0x0000000b0a0b7210 */ /* 0x000fe40007ffe00c */
[----:B------:R-:W-:-:S05]  /*1e60*/  IADD3 R10, P2, PT, R6, 0x1000, RZ ;  /* 0x00001000060a7810 */ /* 0x000fca0007f5e0ff */
[----:B0-----:R-:W-:Y:S01]  /*1e70*/  IMAD.X R7, RZ, RZ, R7, P2 ;  /* 0x000000ffff077224 */ /* 0x001fe200010e0607 */
[----:B------:R-:W-:-:S04]  /*1e80*/  IADD3 R4, PT, PT, R5, R4, R11 ;  /* 0x0000000405047210 */ /* 0x000fc80007ffe00b */
[----:B------:R-:W-:Y:S01]  /*1e90*/  PRMT R9, R4, 0x7610, R9 ;  /* 0x0000761004097816 */ /* 0x000fe20000000009 */
[----:B------:R-:W-:Y:S06]  /*1ea0*/  @P0 BRA `(.L_x_81) ;  /* 0xfffffffc00800947 */ /* 0x000fec000383ffff */
.L_x_80:
[----:B------:R-:W-:Y:S05]  /*1eb0*/  BSYNC.RECONVERGENT B2 ;  /* 0x0000000000027941 */ /* 0x000fea0003800200 */
.L_x_79:
[----:B------:R-:W-:Y:S05]  /*1ec0*/  @!P1 BRA `(.L_x_78) ;  /* 0x0000000000e89947 */ /* 0x000fea0003800000 */
[----:B------:R-:W-:Y:S01]  /*1ed0*/  ISETP.GE.U32.AND P0, PT, R21, 0x8, PT ;  /* 0x000000081500780c */ /* 0x000fe20003f06070 */
[----:B------:R-:W-:Y:S01]  /*1ee0*/  BSSY.RECONVERGENT B2, `(.L_x_82) ;  /* 0x0000016000027945 */ /* 0x000fe20003800200 */
[----:B------:R-:W-:-:S04]  /*1ef0*/  LOP3.LUT R15, R20, 0x7, RZ, 0xc0, !PT ;  /* 0x00000007140f7812 */ /* 0x000fc800078ec0ff */
[----:B------:R-:W-:-:S07]  /*1f00*/  ISETP.NE.AND P1, PT, R15, RZ, PT ;  /* 0x000000ff0f00720c */ /* 0x000fce0003f25270 */
[----:B------:R-:W-:Y:S06]  /*1f10*/  @!P0 BRA `(.L_x_83) ;  /* 0x0000000000488947 */ /* 0x000fec0003800000 */
[----:B------:R-:W-:Y:S02]  /*1f20*/  IMAD.U32 R5, RZ, RZ, UR12 ;  /* 0x0000000cff057e24 */ /* 0x000fe4000f8e00ff */
[----:B------:R-:W-:-:S03]  /*1f30*/  IMAD.U32 R3, RZ, RZ, UR13 ;  /* 0x0000000dff037e24 */ /* 0x000fc6000f8e00ff */
[----:B------:R-:W-:-:S04]  /*1f40*/  IADD3 R4, P0, P2, R5, UR15, R2 ;  /* 0x0000000f05047c10 */ /* 0x000fc8000fa1e002 */
[----:B------:R-:W-:-:S05]  /*1f50*/  IADD3.X R5, PT, PT, R3, UR6, RZ, P0, P2 ;  /* 0x0000000603057c10 */ /* 0x000fca00087e44ff */
[----:B------:R-:W2:Y:S04]  /*1f60*/  LDG.E.U8 R6, desc[UR16][R4.64] ;  /* 0x0000001004067981 */ /* 0x000ea8000c1e1100 */
[----:B------:R-:W2:Y:S04]  /*1f70*/  LDG.E.U8 R3, desc[UR16][R4.64+0x100] ;  /* 0x0001001004037981 */ /* 0x000ea8000c1e1100 */
[----:B------:R-:W3:Y:S04]  /*1f80*/  LDG.E.U8 R10, desc[UR16][R4.64+0x200] ;  /* 0x00020010040a7981 */ /* 0x000ee8000c1e1100 */
[----:B------:R-:W3:Y:S04]  /*1f90*/  LDG.E.U8 R7, desc[UR16][R4.64+0x300] ;  /* 0x0003001004077981 */ /* 0x000ee8000c1e1100 */
[----:B------:R-:W4:Y:S04]  /*1fa0*/  LDG.E.U8 R12, desc[UR16][R4.64+0x400] ;  /* 0x00040010040c7981 */ /* 0x000f28000c1e1100 */
[----:B------:R-:W4:Y:S04]  /*1fb0*/  LDG.E.U8 R11, desc[UR16][R4.64+0x500] ;  /* 0x00050010040b7981 */ /* 0x000f28000c1e1100 */
[----:B------:R-:W5:Y:S04]  /*1fc0*/  LDG.E.U8 R14, desc[UR16][R4.64+0x600] ;  /* 0x00060010040e7981 */ /* 0x000f68000c1e1100 */
[----:B------:R-:W5:Y:S01]  /*1fd0*/  LDG.E.U8 R13, desc[UR16][R4.64+0x700] ;  /* 0x00070010040d7981 */ /* 0x000f62000c1e1100 */
[----:B------:R-:W-:Y:S01]  /*1fe0*/  VIADD R2, R2, 0x800 ;  /* 0x0000080002027836 */ /* 0x000fe20000000000 */
[----:B--2---:R-:W-:-:S04]  /*1ff0*/  IADD3 R3, PT, PT, R3, R6, R9 ;  /* 0x0000000603037210 */ /* 0x004fc80007ffe009 */
[----:B---3--:R-:W-:-:S04]  /*2000*/  IADD3 R3, PT, PT, R7, R10, R3 ;  /* 0x0000000a07037210 */ /* 0x008fc80007ffe003 */
[----:B----4-:R-:W-:-:S04]  /*2010*/  IADD3 R3, PT, PT, R11, R12, R3 ;  /* 0x0000000c0b037210 */ /* 0x010fc80007ffe003 */
[----:B-----5:R-:W-:-:S04]  /*2020*/  IADD3 R3, PT, PT, R13, R14, R3 ;  /* 0x0000000e0d037210 */ /* 0x020fc80007ffe003 */
[----:B------:R-:W-:-:S07]  /*2030*/  PRMT R9, R3, 0x7610, R9 ;  /* 0x0000761003097816 */ /* 0x000fce0000000009 */
.L_x_83:
[----:B------:R-:W-:Y:S05]  /*2040*/  BSYNC.RECONVERGENT B2 ;  /* 0x0000000000027941 */ /* 0x000fea0003800200 */
.L_x_82:
[----:B------:R-:W-:Y:S05]  /*2050*/  @!P1 BRA `(.L_x_78) ;  /* 0x0000000000849947 */ /* 0x000fea0003800000 */
[----:B------:R-:W-:Y:S01]  /*2060*/  ISETP.GE.U32.AND P0, PT, R15, 0x4, PT ;  /* 0x000000040f00780c */ /* 0x000fe20003f06070 */
[----:B------:R-:W-:Y:S01]  /*2070*/  BSSY.RECONVERGENT B2, `(.L_x_84) ;  /* 0x000000f000027945 */ /* 0x000fe20003800200 */
[----:B------:R-:W-:-:S11]  /*2080*/  LOP3.LUT P1, RZ, R20, 0x3, RZ, 0xc0, !PT ;  /* 0x0000000314ff7812 */ /* 0x000fd6000782c0ff */
[----:B------:R-:W-:Y:S05]  /*2090*/  @!P0 BRA `(.L_x_85) ;  /* 0x0000000000308947 */ /* 0x000fea0003800000 */
[----:B------:R-:W-:Y:S02]  /*20a0*/  IMAD.U32 R5, RZ, RZ, UR12 ;  /* 0x0000000cff057e24 */ /* 0x000fe4000f8e00ff */
[----:B------:R-:W-:-:S03]  /*20b0*/  IMAD.U32 R3, RZ, RZ, UR13 ;  /* 0x0000000dff037e24 */ /* 0x000fc6000f8e00ff */
[----:B------:R-:W-:-:S04]  /*20c0*/  IADD3 R4, P0, P2, R5, UR15, R2 ;  /* 0x0000000f05047c10 */ /* 0x000fc8000fa1e002 */
[----:B------:R-:W-:-:S05]  /*20d0*/  IADD3.X R5, PT, PT, R3, UR6, RZ, P0, P2 ;  /* 0x0000000603057c10 */ /* 0x000fca00087e44ff */
[----:B------:R-:W2:Y:S04]  /*20e0*/  LDG.E.U8 R6, desc[UR16][R4.64] ;  /* 0x0000001004067981 */ /* 0x000ea8000c1e1100 */
[----:B------:R-:W2:Y:S04]  /*20f0*/  LDG.E.U8 R3, desc[UR16][R4.64+0x100] ;  /* 0x0001001004037981 */ /* 0x000ea8000c1e1100 */
[----:B------:R-:W3:Y:S04]  /*2100*/  LDG.E.U8 R10, desc[UR16][R4.64+0x200] ;  /* 0x00020010040a7981 */ /* 0x000ee8000c1e1100 */
[----:B------:R-:W3:Y:S01]  /*2110*/  LDG.E.U8 R7, desc[UR16][R4.64+0x300] ;  /* 0x0003001004077981 */ /* 0x000ee2000c1e1100 */
[----:B------:R-:W-:Y:S01]  /*2120*/  VIADD R2, R2, 0x400 ;  /* 0x0000040002027836 */ /* 0x000fe20000000000 */
[----:B--2---:R-:W-:-:S04]  /*2130*/  IADD3 R3, PT, PT, R3, R6, R9 ;  /* 0x0000000603037210 */ /* 0x004fc80007ffe009 */
[----:B---3--:R-:W-:-:S04]  /*2140*/  IADD3 R3, PT, PT, R7, R10, R3 ;  /* 0x0000000a07037210 */ /* 0x008fc80007ffe003 */
[----:B------:R-:W-:-:S07]  /*2150*/  PRMT R9, R3, 0x7610, R9 ;  /* 0x0000761003097816 */ /* 0x000fce0000000009 */
.L_x_85:
[----:B------:R-:W-:Y:S05]  /*2160*/  BSYNC.RECONVERGENT B2 ;  /* 0x0000000000027941 */ /* 0x000fea0003800200 */
.L_x_84:
[----:B------:R-:W-:Y:S05]  /*2170*/  @!P1 BRA `(.L_x_78) ;  /* 0x00000000003c9947 */ /* 0x000fea0003800000 */
[----:B------:R-:W-:Y:S02]  /*2180*/  LOP3.LUT R3, R8, 0xffff, RZ, 0xc0, !PT ;  /* 0x0000ffff08037812 */ /* 0x000fe400078ec0ff */
[----:B------:R-:W-:Y:S02]  /*2190*/  IADD3 R5, P0, PT, R2, UR8, RZ ;  /* 0x0000000802057c10 */ /* 0x000fe4000ff1e0ff */
[----:B------:R-:W-:-:S03]  /*21a0*/  LEA.HI R3, R3, 0x1, RZ, 0x18 ;  /* 0x0000000103037811 */ /* 0x000fc600078fc0ff */
[----:B------:R-:W-:Y:S01]  /*21b0*/  IMAD.X R6, RZ, RZ, UR9, P0 ;  /* 0x00000009ff067e24 */ /* 0x000fe200080e06ff */
[----:B------:R-:W-:-:S05]  /*21c0*/  LOP3.LUT R3, R3, 0x3, RZ, 0xc0, !PT ;  /* 0x0000000303037812 */ /* 0x000fca00078ec0ff */
[----:B------:R-:W-:-:S07]  /*21d0*/  IMAD.MOV R4, RZ, RZ, -R3 ;  /* 0x000000ffff047224 */ /* 0x000fce00078e0a03 */
.L_x_86:
[----:B------:R-:W-:Y:S02]  /*21e0*/  IMAD.MOV.U32 R2, RZ, RZ, R5 ;  /* 0x000000ffff027224 */ /* 0x000fe400078e0005 */
[----:B------:R-:W-:-:S05]  /*21f0*/  IMAD.MOV.U32 R3, RZ, RZ, R6 ;  /* 0x000000ffff037224 */ /* 0x000fca00078e0006 */
[----:B------:R-:W2:Y:S01]  /*2200*/  LDG.E.U8 R2, desc[UR16][R2.64] ;  /* 0x0000001002027981 */ /* 0x000ea2000c1e1100 */
[----:B------:R-:W-:Y:S01]  /*2210*/  VIADD R4, R4, 0x1 ;  /* 0x0000000104047836 */ /* 0x000fe20000000000 */
[----:B------:R-:W-:-:S04]  /*2220*/  IADD3 R5, P1, PT, R5, 0x100, RZ ;  /* 0x0000010005057810 */ /* 0x000fc80007f3e0ff */
[----:B------:R-:W-:Y:S01]  /*2230*/  ISETP.NE.AND P0, PT, R4, RZ, PT ;  /* 0x000000ff0400720c */ /* 0x000fe20003f05270 */
[----:B------:R-:W-:Y:S02]  /*2240*/  IMAD.X R6, RZ, RZ, R6, P1 ;  /* 0x000000ffff067224 */ /* 0x000fe400008e0606 */
[----:B--2---:R-:W-:-:S10]  /*2250*/  IMAD.IADD R9, R2, 0x1, R9 ;  /* 0x0000000102097824 */ /* 0x004fd400078e0209 */
[----:B------:R-:W-:Y:S05]  /*2260*/  @P0 BRA `(.L_x_86) ;  /* 0xfffffffc00dc0947 */ /* 0x000fea000383ffff */
.L_x_78:
[----:B------:R-:W-:Y:S05]  /*2270*/  BSYNC.RECONVERGENT B1 ;  /* 0x0000000000017941 */ /* 0x000fea0003800200 */
.L_x_75:
[----:B------:R-:W0:Y:S01]  /*2280*/  S2R R6, SR_LANEID ;  /* 0x0000000000067919 */ /* 0x000e220000000000 */
[----:B------:R-:W-:-:S06]  /*2290*/  LOP3.LUT R2, R9, 0xff, RZ, 0xc0, !PT ;  /* 0x000000ff09027812 */ /* 0x000fcc00078ec0ff */
[----:B------:R-:W1:Y:S01]  /*22a0*/  SHFL.DOWN PT, R2, R2, 0x1, 0x1f ;  /* 0x08201f0002027f89 */ /* 0x000e6200000e0000 */
[C---:B0-----:R-:W-:Y:S02]  /*22b0*/  ISETP.GT.AND P0, PT, R6.reuse, 0x1e, PT ;  /* 0x0000001e0600780c */ /* 0x041fe40003f04270 */
[----:B------:R-:W-:Y:S02]  /*22c0*/  ISETP.NE.AND P1, PT, R6, RZ, PT ;  /* 0x000000ff0600720c */ /* 0x000fe40003f25270 */
[----:B-1----:R-:W-:Y:S02]  /*22d0*/  SEL R4, R2, RZ, !P0 ;  /* 0x000000ff02047207 */ /* 0x002fe40004000000 */
[----:B------:R-:W-:-:S03]  /*22e0*/  ISETP.GT.AND P0, PT, R6, 0x1d, PT ;  /* 0x0000001d0600780c */ /* 0x000fc60003f04270 */
[----:B------:R-:W-:-:S05]  /*22f0*/  IMAD.IADD R4, R4, 0x1, R9 ;  /* 0x0000000104047824 */ /* 0x000fca00078e0209 */
[----:B------:R-:W-:Y:S01]  /*2300*/  LOP3.LUT R3, R4, 0xff, RZ, 0xc0, !PT ;  /* 0x000000ff04037812 */ /* 0x000fe200078ec0ff */
        /* <DEDUP_REMOVED lines=9> */
[----:B------:R-:W-:-:S05]  /*23a0*/  IMAD.IADD R2, R5, 0x1, R2 ;  /* 0x0000000105027824 */ /* 0x000fca00078e0202 */
[----:B------:R-:W-:-:S06]  /*23b0*/  LOP3.LUT R5, R2, 0xff, RZ, 0xc0, !PT ;  /* 0x000000ff02057812 */ /* 0x000fcc00078ec0ff */
[----:B------:R-:W1:Y:S02]  /*23c0*/  SHFL.DOWN PT, R5, R5, 0x8, 0x1f ;  /* 0x09001f0005057f89 */ /* 0x000e6400000e0000 */
[----:B-1----:R-:W-:Y:S02]  /*23d0*/  SEL R3, R5, RZ, !P0 ;  /* 0x000000ff05037207 */ /* 0x002fe40004000000 */
[----:B------:R-:W-:Y:S02]  /*23e0*/  ISETP.GT.AND P0, PT, R6, 0xf, PT ;  /* 0x0000000f0600780c */ /* 0x000fe40003f04270 */
[----:B------:R-:W-:Y:S01]  /*23f0*/  @!P1 MOV R6, 0x400 ;  /* 0x0000040000069802 */ /* 0x000fe20000000f00 */
[----:B------:R-:W-:-:S03]  /*2400*/  IMAD.IADD R3, R2, 0x1, R3 ;  /* 0x0000000102037824 */ /* 0x000fc600078e0203 */
[----:B0-----:R-:W-:Y:S02]  /*2410*/  @!P1 LEA R7, R7, R6, 0x18 ;  /* 0x0000000607079211 */ /* 0x001fe400078ec0ff */
[----:B------:R-:W-:Y:S02]  /*2420*/  LOP3.LUT R4, R3, 0xff, RZ, 0xc0, !PT ;  /* 0x000000ff03047812 */ /* 0x000fe400078ec0ff */
[----:B------:R-:W-:-:S04]  /*2430*/  @!P1 LEA.HI R7, R0, R7, RZ, 0x1b ;  /* 0x0000000700079211 */ /* 0x000fc800078fd8ff */
[----:B------:R-:W0:Y:S02]  /*2440*/  SHFL.DOWN PT, R4, R4, 0x10, 0x1f ;  /* 0x0a001f0004047f89 */ /* 0x000e2400000e0000 */
[----:B0-----:R-:W-:Y:S02]  /*2450*/  SEL R2, R4, RZ, !P0 ;  /* 0x000000ff04027207 */ /* 0x001fe40004000000 */
[----:B------:R-:W-:-:S03]  /*2460*/  ISETP.NE.AND P0, PT, R0, RZ, PT ;  /* 0x000000ff0000720c */ /* 0x000fc60003f05270 */
[----:B------:R-:W-:-:S05]  /*2470*/  IMAD.IADD R2, R3, 0x1, R2 ;  /* 0x0000000103027824 */ /* 0x000fca00078e0202 */
[----:B------:R0:W-:Y:S01]  /*2480*/  @!P1 STS.U8 [R7+0x8], R2 ;  /* 0x0000080207009388 */ /* 0x0001e20000000000 */
[----:B------:R-:W-:Y:S06]  /*2490*/  BAR.SYNC.DEFER_BLOCKING 0x0 ;  /* 0x0000000000007b1d */ /* 0x000fec0000010000 */
[----:B------:R-:W-:Y:S05]  /*24a0*/  @P0 BRA `(.L_x_74) ;  /* 0x00000000003c0947 */ /* 0x000fea0003800000 */
[----:B------:R-:W1:Y:S01]  /*24b0*/  S2UR UR5, SR_CgaCtaId ;  /* 0x00000000000579c3 */ /* 0x000e620000008800 */
[----:B------:R-:W-:Y:S02]  /*24c0*/  UMOV UR4, 0x400 ;  /* 0x0000040000047882 */ /* 0x000fe40000000000 */
[----:B-1----:R-:W-:-:S09]  /*24d0*/  ULEA UR4, UR5, UR4, 0x18 ;  /* 0x0000000405047291 */ /* 0x002fd2000f8ec0ff */
[----:B------:R-:W-:Y:S04]  /*24e0*/  LDS.U8 R3, [UR4+0x9] ;  /* 0x00000904ff037984 */ /* 0x000fe80008000000 */
[----:B------:R-:W1:Y:S04]  /*24f0*/  LDS.U8 R0, [UR4+0xa] ;  /* 0x00000a04ff007984 */ /* 0x000e680008000000 */
[----:B------:R-:W-:Y:S04]  /*2500*/  LDS.U8 R5, [UR4+0xb] ;  /* 0x00000b04ff057984 */ /* 0x000fe80008000000 */
[----:B------:R-:W2:Y:S04]  /*2510*/  LDS.U8 R4, [UR4+0xc] ;  /* 0x00000c04ff047984 */ /* 0x000ea80008000000 */
[----:B0-----:R-:W-:Y:S04]  /*2520*/  LDS.U8 R7, [UR4+0xd] ;  /* 0x00000d04ff077984 */ /* 0x001fe80008000000 */
[----:B------:R-:W0:Y:S04]  /*2530*/  LDS.U8 R6, [UR4+0xe] ;  /* 0x00000e04ff067984 */ /* 0x000e280008000000 */
[----:B------:R-:W3:Y:S01]  /*2540*/  LDS.U8 R9, [UR4+0xf] ;  /* 0x00000f04ff097984 */ /* 0x000ee20008000000 */
[----:B-1----:R-:W-:-:S04]  /*2550*/  IADD3 R0, PT, PT, R0, R3, R2 ;  /* 0x0000000300007210 */ /* 0x002fc80007ffe002 */
[----:B--2---:R-:W-:-:S04]  /*2560*/  IADD3 R0, PT, PT, R4, R0, R5 ;  /* 0x0000000004007210 */ /* 0x004fc80007ffe005 */
[----:B0-----:R-:W-:-:S05]  /*2570*/  IADD3 R0, PT, PT, R6, R0, R7 ;  /* 0x0000000006007210 */ /* 0x001fca0007ffe007 */
[----:B---3--:R-:W-:-:S05]  /*2580*/  IMAD.IADD R0, R0, 0x1, R9 ;  /* 0x0000000100007824 */ /* 0x008fca00078e0209 */
[----:B------:R-:W-:-:S07]  /*2590*/  PRMT R2, R0, 0x7610, R2 ;  /* 0x0000761000027816 */ /* 0x000fce0000000002 */
.L_x_74:
[----:B------:R-:W-:Y:S05]  /*25a0*/  BSYNC.RECONVERGENT B0 ;  /* 0x0000000000007941 */ /* 0x000fea0003800200 */
.L_x_59:
[----:B------:R-:W-:Y:S05]  /*25b0*/  @P0 EXIT ;  /* 0x000000000000094d */ /* 0x000fea0003800000 */
[----:B------:R-:W3:Y:S01]  /*25c0*/  S2UR UR6, SR_CTAID.X ;  /* 0x00000000000679c3 */ /* 0x000ee20000002500 */
[----:B------:R-:W3:Y:S02]  /*25d0*/  LDCU.64 UR4, c[0x0][0x388] ;  /* 0x00007100ff0477ac */ /* 0x000ee40008000a00 */
[----:B---3--:R-:W-:-:S04]  /*25e0*/  UIADD3 UR4, UP0, UPT, UR6, UR4, URZ ;  /* 0x0000000406047290 */ /* 0x008fc8000ff1e0ff */
[----:B------:R-:W-:Y:S02]  /*25f0*/  UIADD3.X UR5, UPT, UPT, URZ, UR5, URZ, UP0, !UPT ;  /* 0x00000005ff057290 */ /* 0x000fe400087fe4ff */
[----:B------:R-:W-:-:S04]  /*2600*/  IMAD.U32 R4, RZ, RZ, UR4 ;  /* 0x00000004ff047e24 */ /* 0x000fc8000f8e00ff */
[----:B------:R-:W-:-:S05]  /*2610*/  IMAD.U32 R5, RZ, RZ, UR5 ;  /* 0x00000005ff057e24 */ /* 0x000fca000f8e00ff */
[----:B------:R-:W-:Y:S01]  /*2620*/  STG.E.U8 desc[UR16][R4.64], R2 ;  /* 0x0000000204007986 */ /* 0x000fe2000c101110 */
[----:B------:R-:W-:Y:S05]  /*2630*/  EXIT ;  /* 0x000000000000794d */ /* 0x000fea0003800000 */
.L_x_87:
        /* <DEDUP_REMOVED lines=12> */
.L_x_248:


//--------------------- .text._ZN3cub18CUB_300001_SM_10006detail6reduce28DeviceReduceSingleTileKernelINS2_10policy_hubIhyN4cuda3std3__44plusIhEEE10Policy1000EN6thrust24THRUST_300001_SM_1000_NS10device_ptrIhEEPhyS9_hhNS7_10__identityEEEvT0_T1_T2_T3_T4_T6_ --------------------------
	.section	.text._ZN3cub18CUB_300001_SM_10006detail6reduce28DeviceReduceSingleTileKernelINS2_10policy_hubIhyN4cuda3std3__44plusIhEEE10Policy1000EN6thrust24THRUST_300001_SM_1000_NS10device_ptrIhEEPhyS9_hhNS7_10__identityEEEvT0_T1_T2_T3_T4_T6_,"ax",@progbits
	.align	128
        .global         _ZN3cub18CUB_300001_SM_10006detail6reduce28DeviceReduceSingleTileKernelINS2_10policy_hubIhyN4cuda3std3__44plusIhEEE10Policy1000EN6thrust24THRUST_300001_SM_1000_NS10device_ptrIhEEPhyS9_hhNS7_10__identityEEEvT0_T1_T2_T3_T4_T6_
        .type           _ZN3cub18CUB_300001_SM_10006detail6reduce28DeviceReduceSingleTileKernelINS2_10policy_hubIhyN4cuda3std3__44plusIhEEE10Policy1000EN6thrust24THRUST_300001_SM_1000_NS10device_ptrIhEEPhyS9_hhNS7_10__identityEEEvT0_T1_T2_T3_T4_T6_,@function
        .size           _ZN3cub18CUB_300001_SM_10006detail6reduce28DeviceReduceSingleTileKernelINS2_10policy_hubIhyN4cuda3std3__44plusIhEEE10Policy1000EN6thrust24THRUST_300001_SM_1000_NS10device_ptrIhEEPhyS9_hhNS7_10__identityEEEvT0_T1_T2_T3_T4_T6_,(.L_x_249 - _ZN3cub18CUB_300001_SM_10006detail6reduce28DeviceReduceSingleTileKernelINS2_10policy_hubIhyN4cuda3std3__44plusIhEEE10Policy1000EN6thrust24THRUST_300001_SM_1000_NS10device_ptrIhEEPhyS9_hhNS7_10__identityEEEvT0_T1_T2_T3_T4_T6_)
        .other          _ZN3cub18CUB_300001_SM_10006detail6reduce28DeviceReduceSingleTileKernelINS2_10policy_hubIhyN4cuda3std3__44plusIhEEE10Policy1000EN6thrust24THRUST_300001_SM_1000_NS10device_ptrIhEEPhyS9_hhNS7_10__identityEEEvT0_T1_T2_T3_T4_T6_,@"STO_CUDA_ENTRY STV_DEFAULT"
_ZN3cub18CUB_300001_SM_10006detail6reduce28DeviceReduceSingleTileKernelINS2_10policy_hubIhyN4cuda3std3__44plusIhEEE10Policy1000EN6thrust24THRUST_300001_SM_1000_NS10device_ptrIhEEPhyS9_hhNS7_10__identityEEEvT0_T1_T2_T3_T4_T6_:
.text._ZN3cub18CUB_300001_SM_10006detail6reduce28DeviceReduceSingleTileKernelINS2_10policy_hubIhyN4cuda3std3__44plusIhEEE10Policy1000EN6thrust24THRUST_300001_SM_1000_NS10device_ptrIhEEPhyS9_hhNS7_10__identityEEEvT0_T1_T2_T3_T4_T6_:
[----:B------:R-:W-:Y:S01]  /*0000*/  LDC R1, c[0x0][0x37c] ;  /* 0x0000df00ff017b82 */ /* 0x000fe20000000800 */
[----:B------:R-:W0:Y:S07]  /*0010*/  LDCU.64 UR4, c[0x0][0x390] ;  /* 0x00007200ff0477ac */ /* 0x000e2e0008000a00 */
[----:B------:R-:W1:Y:S01]  /*0020*/  LDC.U8 R0, c[0x0][0x399] ;  /* 0x0000e640ff007b82 */ /* 0x000e620000000000 */
[----:B------:R-:W2:Y:S01]  /*0030*/  LDCU.64 UR6, c[0x0][0x358] ;  /* 0x00006b00ff0677ac */ /* 0x000ea20008000a00 */
[----:B0-----:R-:W-:-:S02]  /*0040*/  IMAD.U32 R4, RZ, RZ, UR4 ;  /* 0x00000004ff047e24 */ /* 0x001fc4000f8e00ff */
[----:B------:R-:W-:-:S03]  /*0050*/  IMAD.U32 R5, RZ, RZ, UR5 ;  /* 0x00000005ff057e24 */ /* 0x000fc6000f8e00ff */
[----:B------:R-:W-:-:S04]  /*0060*/  ISETP.NE.U32.AND P0, PT, R4, RZ, PT ;  /* 0x000000ff0400720c */ /* 0x000fc80003f05070 */
[----:B------:R-:W-:-:S13]  /*0070*/  ISETP.NE.AND.EX P0, PT, R5, RZ, PT, P0 ;  /* 0x000000ff0500720c */ /* 0x000fda0003f05300 */
[----:B--2---:R-:W-:Y:S05]  /*0080*/  @P0 BRA `(.L_x_88) ;  /* 0x0000000000180947 */ /* 0x004fea0003800000 */
[----:B------:R-:W0:Y:S02]  /*0090*/  S2R R2, SR_TID.X ;  /* 0x0000000000027919 */ /* 0x000e240000002100 */
[----:B0-----:R-:W-:-:S13]  /*00a0*/  ISETP.NE.AND P0, PT, R2, RZ, PT ;  /* 0x000000ff0200720c */ /* 0x001fda0003f05270 */
[----:B------:R-:W-:Y:S05]  /*00b0*/  @P0 EXIT ;  /* 0x000000000000094d */ /* 0x000fea0003800000 */
[----:B------:R-:W1:Y:S02]  /*00c0*/  LDC.64 R2, c[0x0][0x388] ;  /* 0x0000e200ff027b82 */ /* 0x000e640000000a00 */
[----:B-1----:R-:W-:Y:S01]  /*00d0*/  STG.E.U8 desc[UR6][R2.64], R0 ;  /* 0x0000000002007986 */ /* 0x002fe2000c101106 */
[----:B------:R-:W-:Y:S05]  /*00e0*/  EXIT ;  /* 0x000000000000794d */ /* 0x000fea0003800000 */
.L_x_88:
[----:B------:R-:W-:Y:S01]  /*00f0*/  ISETP.GT.U32.AND P0, PT, R4, 0x1fff, PT ;  /* 0x00001fff0400780c */ /* 0x000fe20003f04070 */
[----:B------:R-:W-:Y:S03]  /*0100*/  BSSY.RECONVERGENT B0, `(.L_x_89) ;  /* 0x000022b000007945 */ /* 0x000fe60003800200 */
[----:B------:R-:W-:-:S13]  /*0110*/  ISETP.GT.U32.AND.EX P0, PT, R5, RZ, PT, P0 ;  /* 0x000000ff0500720c */ /* 0x000fda0003f04100 */
[----:B------:R-:W-:Y:S05]  /*0120*/  @P0 BRA `(.L_x_90) ;  /* 0x0000000c00f40947 */ /* 0x000fea0003800000 */
[----:B------:R-:W0:Y:S01]  /*0130*/  S2R R7, SR_TID.X ;  /* 0x0000000000077919 */ /* 0x000e220000002100 */
[----:B------:R-:W-:Y:S01]  /*0140*/  BSSY.RECONVERGENT B1, `(.L_x_91) ;  /* 0x000000a000017945 */ /* 0x000fe20003800200 */
[----:B------:R-:W-:Y:S02]  /*0150*/  PRMT R8, RZ, 0x7610, R8 ;  /* 0x00007610ff087816 */ /* 0x000fe40000000008 */
[----:B0-----:R-:W-:Y:S01]  /*0160*/  ISETP.GE.U32.AND P0, PT, R7, R4, PT ;  /* 0x000000040700720c */ /* 0x001fe20003f06070 */
[----:B------:R-:W-:-:S12]  /*0170*/  IMAD.MOV.U32 R9, RZ, RZ, R7 ;  /* 0x000000ffff097224 */ /* 0x000fd800078e0007 */
[----:B------:R-:W-:Y:S05]  /*0180*/  @P0 BRA `(.L_x_92) ;  /* 0x0000000000140947 */ /* 0x000fea0003800000 */
[----:B------:R-:W0:Y:S02]  /*0190*/  LDCU.64 UR4, c[0x0][0x380] ;  /* 0x00007000ff0477ac */ /* 0x000e240008000a00 */
[----:B0-----:R-:W-:-:S05]  /*01a0*/  IADD3 R2, P0, PT, R7, UR4, RZ ;  /* 0x0000000407027c10 */ /* 0x001fca000ff1e0ff */
[----:B------:R-:W-:-:S05]  /*01b0*/  IMAD.X R3, RZ, RZ, UR5, P0 ;  /* 0x00000005ff037e24 */ /* 0x000fca00080e06ff */
[----:B------:R0:W5:Y:S01]  /*01c0*/  LDG.E.U8 R8, desc[UR6][R2.64] ;  /* 0x0000000602087981 */ /* 0x000162000c1e1100 */
[----:B------:R-:W-:-:S07]  /*01d0*/  VIADD R9, R7, 0x100 ;  /* 0x0000010007097836 */ /* 0x000fce0000000000 */
.L_x_92:
[----:B------:R-:W-:Y:S05]  /*01e0*/  BSYNC.RECONVERGENT B1 ;  /* 0x0000000000017941 */ /* 0x000fea0003800200 */
.L_x_91:
[----:B------:R-:W-:Y:S01]  /*01f0*/  ISETP.GE.U32.AND P0, PT, R9, R4, PT ;  /* 0x000000040900720c */ /* 0x000fe20003f06070 */
[----:B------:R-:W-:-:S12]  /*0200*/  BSSY.RECONVERGENT B1, `(.L_x_93) ;  /* 0x0000066000017945 */ /* 0x000fd80003800200 */
[----:B------:R-:W-:Y:S05]  /*0210*/  @P0 BRA `(.L_x_94) ;  /* 0x0000000400900947 */ /* 0x000fea0003800000 */
[----:B0-----:R-:W-:Y:S01]  /*0220*/  LOP3.LUT R3, RZ, R9, RZ, 0x33, !PT ;  /* 0x00000009ff037212 */ /* 0x001fe200078e33ff */
[----:B------:R-:W-:Y:S04]  /*0230*/  BSSY.RECONVERGENT B2, `(.L_x_95) ;  /* 0x000002d000027945 */ /* 0x000fe80003800200 */
[----:B------:R-:W-:-:S05]  /*0240*/  IMAD.IADD R3, R3, 0x1, R4 ;  /* 0x0000000103037824 */ /* 0x000fca00078e0204 */
[C---:B------:R-:W-:Y:S02]  /*0250*/  ISETP.GE.U32.AND P0, PT, R3.reuse, 0xf00, PT ;  /* 0x00000f000300780c */ /* 0x040fe40003f06070 */
[----:B------:R-:W-:-:S04]  /*0260*/  LEA.HI R6, R3, 0x1, RZ, 0x18 ;  /* 0x0000000103067811 */ /* 0x000fc800078fc0ff */
[----:B------:R-:W-:-:S04]  /*0270*/  LOP3.LUT R27, R6, 0xf, RZ, 0xc0, !PT ;  /* 0x0000000f061b7812 */ /* 0x000fc800078ec0ff */
[----:B------:R-:W-:-:S03]  /*0280*/  ISETP.NE.AND P1, PT, R27, RZ, PT ;  /* 0x000000ff1b00720c */ /* 0x000fc60003f25270 */
[----:B------:R-:W-:Y:S10]  /*0290*/  @!P0 BRA `(.L_x_96) ;  /* 0x0000000000988947 */ /* 0x000ff40003800000 */
[----:B------:R-:W0:Y:S01]  /*02a0*/  LDCU.64 UR4, c[0x0][0x380] ;  /* 0x00007000ff0477ac */ /* 0x000e220008000a00 */
[----:B------:R-:W-:-:S05]  /*02b0*/  LOP3.LUT R2, R6, 0x1fffff0, RZ, 0xc0, !PT ;  /* 0x01fffff006027812 */ /* 0x000fca00078ec0ff */
[----:B------:R-:W-:Y:S01]  /*02c0*/  IMAD.MOV R10, RZ, RZ, -R2 ;  /* 0x000000ffff0a7224 */ /* 0x000fe200078e0a02 */
[----:B0-----:R-:W-:-:S04]  /*02d0*/  IADD3 R12, P0, PT, R9, UR4, RZ ;  /* 0x00000004090c7c10 */ /* 0x001fc8000ff1e0ff */
[----:B------:R-:W-:-:S04]  /*02e0*/  IADD3 R12, P2, PT, R12, 0x800, RZ ;  /* 0x000008000c0c7810 */ /* 0x000fc80007f5e0ff */
[----:B------:R-:W-:-:S09]  /*02f0*/  IADD3.X R3, PT, PT, RZ, UR5, RZ, P2, P0 ;  /* 0x00000005ff037c10 */ /* 0x000fd200097e04ff */
.L_x_97:
[----:B------:R-:W-:-:S05]  /*0300*/  IMAD.MOV.U32 R2, RZ, RZ, R12 ;  /* 0x000000ffff027224 */ /* 0x000fca00078e000c */
        /* <DEDUP_REMOVED lines=19> */
[----:B--2--5:R-:W-:Y:S02]  /*0440*/  IADD3 R11, PT, PT, R12, R11, R8 ;  /* 0x0000000b0c0b7210 */ /* 0x024fe40007ffe008 */
[----:B------:R-:W-:-:S05]  /*0450*/  IADD3 R12, P2, PT, R2, 0x1000, RZ ;  /* 0x00001000020c7810 */ /* 0x000fca0007f5e0ff */
[----:B0-----:R-:W-:Y:S01]  /*0460*/  IMAD.X R3, RZ, RZ, R3, P2 ;  /* 0x000000ffff037224 */ /* 0x001fe200010e0603 */
        /* <DEDUP_REMOVED lines=9> */
.L_x_96:
[----:B------:R-:W-:Y:S05]  /*0500*/  BSYNC.RECONVERGENT B2 ;  /* 0x0000000000027941 */ /* 0x000fea0003800200 */
.L_x_95:
[----:B------:R-:W-:Y:S05]  /*0510*/  @!P1 BRA `(.L_x_94) ;  /* 0x0000000000d09947 */ /* 0x000fea0003800000 */
[----:B------:R-:W-:Y:S01]  /*0520*/  ISETP.GE.U32.AND P0, PT, R27, 0x8, PT ;  /* 0x000000081b00780c */ /* 0x000fe20003f06070 */
[----:B------:R-:W-:Y:S01]  /*0530*/  BSSY.RECONVERGENT B2, `(.L_x_98) ;  /* 0x0000015000027945 */ /* 0x000fe20003800200 */
[----:B------:R-:W-:-:S04]  /*0540*/  LOP3.LUT R18, R6, 0x7, RZ, 0xc0, !PT ;  /* 0x0000000706127812 */ /* 0x000fc800078ec0ff */
[----:B------:R-:W-:-:S07]  /*0550*/  ISETP.NE.AND P1, PT, R18, RZ, PT ;  /* 0x000000ff1200720c */ /* 0x000fce0003f25270 */
[----:B------:R-:W-:Y:S06]  /*0560*/  @!P0 BRA `(.L_x_99) ;  /* 0x0000000000448947 */ /* 0x000fec0003800000 */
[----:B------:R-:W0:Y:S02]  /*0570*/  LDCU.64 UR4, c[0x0][0x380] ;  /* 0x00007000ff0477ac */ /* 0x000e240008000a00 */
[----:B0-----:R-:W-:-:S04]  /*0580*/  IADD3 R2, P0, PT, R9, UR4, RZ ;  /* 0x0000000409027c10 */ /* 0x001fc8000ff1e0ff */
[----:B------:R-:W-:-:S05]  /*0590*/  LEA.HI.X.SX32 R3, R9, UR5, 0x1, P0 ;  /* 0x0000000509037c11 */ /* 0x000fca00080f0eff */
        /* <DEDUP_REMOVED lines=14> */
.L_x_99:
[----:B------:R-:W-:Y:S05]  /*0680*/  BSYNC.RECONVERGENT B2 ;  /* 0x0000000000027941 */ /* 0x000fea0003800200 */
.L_x_98:
        /* <DEDUP_REMOVED lines=17> */
.L_x_101:
[----:B------:R-:W-:Y:S05]  /*07a0*/  BSYNC.RECONVERGENT B2 ;  /* 0x0000000000027941 */ /* 0x000fea0003800200 */
.L_x_100:
[----:B------:R-:W-:Y:S05]  /*07b0*/  @!P1 BRA `(.L_x_94) ;  /* 0x0000000000289947 */ /* 0x000fea0003800000 */
[----:B------:R-:W-:-:S07]  /*07c0*/  IMAD.MOV R6, RZ, RZ, -R6 ;  /* 0x000000ffff067224 */ /* 0x000fce00078e0a06 */
.L_x_102:
[----:B------:R-:W0:Y:S02]  /*07d0*/  LDCU.64 UR4, c[0x0][0x380] ;  /* 0x00007000ff0477ac */ /* 0x000e240008000a00 */
[----:B0-----:R-:W-:-:S04]  /*07e0*/  IADD3 R2, P0, PT, R9, UR4, RZ ;  /* 0x0000000409027c10 */ /* 0x001fc8000ff1e0ff */
[----:B------:R-:W-:-:S06]  /*07f0*/  LEA.HI.X.SX32 R3, R9, UR5, 0x1, P0 ;  /* 0x0000000509037c11 */ /* 0x000fcc00080f0eff */
[----:B------:R-:W2:Y:S01]  /*0800*/  LDG.E.U8 R3, desc[UR6][R2.64] ;  /* 0x0000000602037981 */ /* 0x000ea2000c1e1100 */
[----:B------:R-:W-:Y:S02]  /*0810*/  VIADD R6, R6, 0x1 ;  /* 0x0000000106067836 */ /* 0x000fe40000000000 */
[----:B------:R-:W-:-:S03]  /*0820*/  VIADD R9, R9, 0x100 ;  /* 0x0000010009097836 */ /* 0x000fc60000000000 */
[----:B------:R-:W-:Y:S01]  /*0830*/  ISETP.NE.AND P0, PT, R6, RZ, PT ;  /* 0x000000ff0600720c */ /* 0x000fe20003f05270 */
[----:B--2--5:R-:W-:-:S12]  /*0840*/  IMAD.IADD R8, R3, 0x1, R8 ;  /* 0x0000000103087824 */ /* 0x024fd800078e0208 */
[----:B------:R-:W-:Y:S05]  /*0850*/  @P0 BRA `(.L_x_102) ;  /* 0xfffffffc00dc0947 */ /* 0x000fea000383ffff */
.L_x_94:
[----:B------:R-:W-:Y:S05]  /*0860*/  BSYNC.RECONVERGENT B1 ;  /* 0x0000000000017941 */ /* 0x000fea0003800200 */
.L_x_93:
[----:B------:R-:W-:-:S04]  /*0870*/  ISETP.GE.U32.AND P0, PT, R4, 0x100, PT ;  /* 0x000001000400780c */ /* 0x000fc80003f06070 */
[----:B------:R-:W-:-:S13]  /*0880*/  ISETP.GE.U32.AND.EX P0, PT, R5, RZ, PT, P0 ;  /* 0x000000ff0500720c */ /* 0x000fda0003f06100 */
[----:B------:R-:W-:Y:S05]  /*0890*/  @!P0 BRA `(.L_x_103) ;  /* 0x0000000000d08947 */ /* 0x000fea0003800000 */
[----:B------:R-:W2:Y:S01]  /*08a0*/  S2R R10, SR_LANEID ;  /* 0x00000000000a7919 */ /* 0x000ea20000000000 */
[----:B0----5:R-:W-:Y:S02]  /*08b0*/  LOP3.LUT R2, R8, 0xff, RZ, 0xc0, !PT ;  /* 0x000000ff08027812 */ /* 0x021fe400078ec0ff */
[----:B------:R-:W-:-:S04]  /*08c0*/  ISETP.NE.AND P5, PT, R7, RZ, PT ;  /* 0x000000ff0700720c */ /* 0x000fc80003fa5270 */
[----:B------:R-:W0:Y:S01]  /*08d0*/  SHFL.DOWN PT, R2, R2, 0x1, 0x1f ;  /* 0x08201f0002027f89 */ /* 0x000e2200000e0000 */
[C---:B--2---:R-:W-:Y:S02]  /*08e0*/  ISETP.GT.AND P0, PT, R10.reuse, 0x1e, PT ;  /* 0x0000001e0a00780c */ /* 0x044fe40003f04270 */
[----:B------:R-:W-:Y:S02]  /*08f0*/  ISETP.NE.AND P1, PT, R10, RZ, PT ;  /* 0x000000ff0a00720c */ /* 0x000fe40003f25270 */
[----:B0-----:R-:W-:Y:S02]  /*0900*/  SEL R3, R2, RZ, !P0 ;  /* 0x000000ff02037207 */ /* 0x001fe40004000000 */
        /* <DEDUP_REMOVED lines=23> */
[----:B0-----:R-:W-:-:S05]  /*0a80*/  SEL R5, R3, RZ, !P0 ;  /* 0x000000ff03057207 */ /* 0x001fca0004000000 */
        /* <DEDUP_REMOVED lines=13> */
[----:B--2---:R-:W2:Y:S04]  /*0b60*/  LDS.U8 R6, [UR4+0xe] ;  /* 0x00000e04ff067984 */ /* 0x004ea80008000000 */
[----:B------:R-:W4:Y:S01]  /*0b70*/  LDS.U8 R11, [UR4+0xf] ;  /* 0x00000f04ff0b7984 */ /* 0x000f220008000000 */
[----:B0-----:R-:W-:-:S04]  /*0b80*/  IADD3 R2, PT, PT, R3, R2, R9 ;  /* 0x0000000203027210 */ /* 0x001fc80007ffe009 */
[----:B---3--:R-:W-:-:S04]  /*0b90*/  IADD3 R2, PT, PT, R4, R2, R5 ;  /* 0x0000000204027210 */ /* 0x008fc80007ffe005 */
[----:B--2---:R-:W-:-:S05]  /*0ba0*/  IADD3 R2, PT, PT, R6, R2, R7 ;  /* 0x0000000206027210 */ /* 0x004fca0007ffe007 */
[----:B----4-:R-:W-:-:S05]  /*0bb0*/  IMAD.IADD R2, R2, 0x1, R11 ;  /* 0x0000000102027824 */ /* 0x010fca00078e020b */
[----:B------:R-:W-:Y:S01]  /*0bc0*/  PRMT R9, R2, 0x7610, R9 ;  /* 0x0000761002097816 */ /* 0x000fe20000000009 */
[----:B------:R-:W-:Y:S06]  /*0bd0*/  BRA `(.L_x_104) ;  /* 0x0000001400f47947 */ /* 0x000fec0003800000 */
.L_x_103:
[C---:B0-----:R-:W-:Y:S01]  /*0be0*/  LOP3.LUT R2, R7.reuse, 0x3e0, RZ, 0xc0, !PT ;  /* 0x000003e007027812 */ /* 0x041fe200078ec0ff */
[----:B------:R-:W0:Y:S01]  /*0bf0*/  S2R R15, SR_LANEID ;  /* 0x00000000000f7919 */ /* 0x000e220000000000 */
[----:B-----5:R-:W-:Y:S02]  /*0c00*/  LOP3.LUT R13, R8, 0xff, RZ, 0xc0, !PT ;  /* 0x000000ff080d7812 */ /* 0x020fe400078ec0ff */
[----:B------:R-:W-:Y:S01]  /*0c10*/  LOP3.LUT R9, RZ, R2, RZ, 0x33, !PT ;  /* 0x00000002ff097212 */ /* 0x000fe200078e33ff */
[----:B------:R-:W-:Y:S01]  /*0c20*/  VIADD R3, R2, 0x20 ;  /* 0x0000002002037836 */ /* 0x000fe20000000000 */
[----:B------:R-:W-:-:S03]  /*0c30*/  ISETP.NE.AND P5, PT, R7, RZ, PT ;  /* 0x000000ff0700720c */ /* 0x000fc60003fa5270 */
[----:B------:R-:W-:Y:S01]  /*0c40*/  IMAD.IADD R9, R9, 0x1, R4 ;  /* 0x0000000109097824 */ /* 0x000fe200078e0204 */
[----:B------:R-:W-:-:S04]  /*0c50*/  ISETP.GT.U32.AND P0, PT, R3, R4, PT ;  /* 0x000000040300720c */ /* 0x000fc80003f04070 */
[----:B------:R-:W-:-:S05]  /*0c60*/  SEL R2, R9, 0x1f, P0 ;  /* 0x0000001f09027807 */ /* 0x000fca0000000000 */
[----:B------:R2:W3:Y:S01]  /*0c70*/  SHFL.DOWN PT, R3, R13, 0x1, R2 ;  /* 0x082000000d037989 */ /* 0x0004e200000e0002 */
[CC--:B0-----:R-:W-:Y:S01]  /*0c80*/  ISETP.GE.AND P0, PT, R15.reuse, R2.reuse, PT ;  /* 0x000000020f00720c */ /* 0x0c1fe20003f06270 */
[C---:B------:R-:W-:Y:S01]  /*0c90*/  VIADD R11, R15.reuse, 0x2 ;  /* 0x000000020f0b7836 */ /* 0x040fe20000000000 */
[C---:B------:R-:W-:Y:S01]  /*0ca0*/  ISETP.NE.AND P1, PT, R15.reuse, RZ, PT ;  /* 0x000000ff0f00720c */ /* 0x040fe20003f25270 */
[----:B--2---:R-:W-:Y:S01]  /*0cb0*/  VIADD R13, R15, 0x8 ;  /* 0x000000080f0d7836 */ /* 0x004fe20000000000 */
[----:B---3--:R-:W-:Y:S02]  /*0cc0*/  SEL R3, R3, RZ, !P0 ;  /* 0x000000ff03037207 */ /* 0x008fe40004000000 */
[----:B------:R-:W-:Y:S01]  /*0cd0*/  ISETP.GT.AND P0, PT, R11, R2, PT ;  /* 0x000000020b00720c */ /* 0x000fe20003f04270 */
[----:B------:R-:W-:Y:S02]  /*0ce0*/  VIADD R11, R15, 0x4 ;  /* 0x000000040f0b7836 */ /* 0x000fe40000000000 */
[----:B------:R-:W-:-:S06]  /*0cf0*/  IMAD.IADD R3, R3, 0x1, R8 ;  /* 0x0000000103037824 */ /* 0x000fcc00078e0208 */
[----:B------:R-:W-:Y:S02]  /*0d00*/  @!P1 MOV R8, 0x400 ;  /* 0x0000040000089802 */ /* 0x000fe40000000f00 */
[----:B------:R-:W-:-:S06]  /*0d10*/  LOP3.LUT R9, R3, 0xff, RZ, 0xc0, !PT ;  /* 0x000000ff03097812 */ /* 0x000fcc00078ec0ff */
[----:B------:R-:W0:Y:S02]  /*0d20*/  SHFL.DOWN PT, R9, R9, 0x2, R2 ;  /* 0x0840000009097989 */ /* 0x000e2400000e0002 */
[----:B0-----:R-:W-:Y:S02]  /*0d30*/  SEL R6, R9, RZ, !P0 ;  /* 0x000000ff09067207 */ /* 0x001fe40004000000 */
[----:B------:R-:W-:-:S03]  /*0d40*/  ISETP.GT.AND P0, PT, R11, R2, PT ;  /* 0x000000020b00720c */ /* 0x000fc60003f04270 */
[----:B------:R-:W-:-:S05]  /*0d50*/  IMAD.IADD R6, R3, 0x1, R6 ;  /* 0x0000000103067824 */ /* 0x000fca00078e0206 */
[----:B------:R-:W-:-:S06]  /*0d60*/  LOP3.LUT R3, R6, 0xff, RZ, 0xc0, !PT ;  /* 0x000000ff06037812 */ /* 0x000fcc00078ec0ff */
[----:B------:R-:W0:Y:S02]  /*0d70*/  SHFL.DOWN PT, R3, R3, 0x4, R2 ;  /* 0x0880000003037989 */ /* 0x000e2400000e0002 */
[----:B0-----:R-:W-:Y:S02]  /*0d80*/  SEL R11, R3, RZ, !P0 ;  /* 0x000000ff030b7207 */ /* 0x001fe40004000000 */
[----:B------:R-:W-:Y:S02]  /*0d90*/  ISETP.GT.AND P0, PT, R13, R2, PT ;  /* 0x000000020d00720c */ /* 0x000fe40003f04270 */
[----:B------:R-:W0:Y:S01]  /*0da0*/  @!P1 S2R R13, SR_CgaCtaId ;  /* 0x00000000000d9919 */ /* 0x000e220000008800 */
[----:B------:R-:W-:-:S05]  /*0db0*/  IMAD.IADD R11, R6, 0x1, R11 ;  /* 0x00000001060b7824 */ /* 0x000fca00078e020b */
[----:B------:R-:W-:-:S06]  /*0dc0*/  LOP3.LUT R9, R11, 0xff, RZ, 0xc0, !PT ;  /* 0x000000ff0b097812 */ /* 0x000fcc00078ec0ff */
[----:B------:R-:W2:Y:S01]  /*0dd0*/  SHFL.DOWN PT, R9, R9, 0x8, R2 ;  /* 0x0900000009097989 */ /* 0x000ea200000e0002 */
[----:B0-----:R-:W-:Y:S02]  /*0de0*/  @!P1 LEA R8, R13, R8, 0x18 ;  /* 0x000000080d089211 */ /* 0x001fe400078ec0ff */
[----:B--2---:R-:W-:Y:S02]  /*0df0*/  SEL R6, R9, RZ, !P0 ;  /* 0x000000ff09067207 */ /* 0x004fe40004000000 */
[----:B------:R-:W-:-:S03]  /*0e00*/  @!P1 LEA.HI R8, R7, R8, RZ, 0x1b ;  /* 0x0000000807089211 */ /* 0x000fc600078fd8ff */
[----:B------:R-:W-:Y:S02]  /*0e10*/  IMAD.IADD R6, R11, 0x1, R6 ;  /* 0x000000010b067824 */ /* 0x000fe400078e0206 */
[----:B------:R-:W-:-:S03]  /*0e20*/  VIADD R11, R15, 0x10 ;  /* 0x000000100f0b7836 */ /* 0x000fc60000000000 */
[----:B------:R-:W-:Y:S02]  /*0e30*/  LOP3.LUT R3, R6, 0xff, RZ, 0xc0, !PT ;  /* 0x000000ff06037812 */ /* 0x000fe400078ec0ff */
[----:B------:R-:W-:-:S04]  /*0e40*/  ISETP.GT.AND P0, PT, R11, R2, PT ;  /* 0x000000020b00720c */ /* 0x000fc80003f04270 */
[----:B------:R-:W0:Y:S02]  /*0e50*/  SHFL.DOWN PT, R3, R3, 0x10, R2 ;  /* 0x0a00000003037989 */ /* 0x000e2400000e0002 */
[----:B0-----:R-:W-:-:S05]  /*0e60*/  SEL R9, R3, RZ, !P0 ;  /* 0x000000ff03097207 */ /* 0x001fca0004000000 */
[----:B------:R-:W-:-:S05]  /*0e70*/  IMAD.IADD R9, R6, 0x1, R9 ;  /* 0x0000000106097824 */ /* 0x000fca00078e0209 */
[----:B------:R0:W-:Y:S01]  /*0e80*/  @!P1 STS.U8 [R8+0x8], R9 ;  /* 0x0000080908009388 */ /* 0x0001e20000000000 */
[----:B------:R-:W-:Y:S06]  /*0e90*/  BAR.SYNC.DEFER_BLOCKING 0x0 ;  /* 0x0000000000007b1d */ /* 0x000fec0000010000 */
[----:B------:R-:W-:Y:S05]  /*0ea0*/  @P5 BRA `(.L_x_104) ;  /* 0x0000001400405947 */ /* 0x000fea0003800000 */
[----:B------:R-:W2:Y:S01]  /*0eb0*/  S2UR UR5, SR_CgaCtaId ;  /* 0x00000000000579c3 */ /* 0x000ea20000008800 */
[----:B------:R-:W-:Y:S01]  /*0ec0*/  UMOV UR4, 0x400 ;  /* 0x0000040000047882 */ /* 0x000fe20000000000 */
[C---:B------:R-:W-:Y:S02]  /*0ed0*/  ISETP.GT.U32.AND P4, PT, R4.reuse, 0x20, PT ;  /* 0x000000200400780c */ /* 0x040fe40003f84070 */
[C---:B------:R-:W-:Y:S02]  /*0ee0*/  ISETP.GT.U32.AND P6, PT, R4.reuse, 0x40, PT ;  /* 0x000000400400780c */ /* 0x040fe40003fc4070 */
[C---:B------:R-:W-:Y:S02]  /*0ef0*/  ISETP.GT.U32.AND.EX P4, PT, R5.reuse, RZ, PT, P4 ;  /* 0x000000ff0500720c */ /* 0x040fe40003f84140 */
[----:B------:R-:W-:Y:S02]  /*0f00*/  ISETP.GT.U32.AND.EX P6, PT, R5, RZ, PT, P6 ;  /* 0x000000ff0500720c */ /* 0x000fe40003fc4160 */
[----:B------:R-:W-:-:S02]  /*0f10*/  ISETP.GT.U32.AND P3, PT, R4, 0x60, PT ;  /* 0x000000600400780c */ /* 0x000fc40003f64070 */
[C---:B------:R-:W-:Y:S02]  /*0f20*/  ISETP.GT.U32.AND P2, PT, R4.reuse, 0x80, PT ;  /* 0x000000800400780c */ /* 0x040fe40003f44070 */
[C---:B------:R-:W-:Y:S02]  /*0f30*/  ISETP.GT.U32.AND.EX P3, PT, R5.reuse, RZ, PT, P3 ;  /* 0x000000ff0500720c */ /* 0x040fe40003f64130 */
[C---:B------:R-:W-:Y:S02]  /*0f40*/  ISETP.GT.U32.AND P0, PT, R4.reuse, 0xa0, PT ;  /* 0x000000a00400780c */ /* 0x040fe40003f04070 */
[----:B------:R-:W-:Y:S02]  /*0f50*/  ISETP.GT.U32.AND P1, PT, R4, 0xc0, PT ;  /* 0x000000c00400780c */ /* 0x000fe40003f24070 */
[C---:B------:R-:W-:Y:S02]  /*0f60*/  ISETP.GT.U32.AND.EX P0, PT, R5.reuse, RZ, PT, P0 ;  /* 0x000000ff0500720c */ /* 0x040fe40003f04100 */
[----:B------:R-:W-:Y:S01]  /*0f70*/  ISETP.GT.U32.AND.EX P1, PT, R5, RZ, PT, P1 ;  /* 0x000000ff0500720c */ /* 0x000fe20003f24110 */
        /* <DEDUP_REMOVED lines=9> */
[----:B------:R-:W-:Y:S02]  /*1010*/  ISETP.GT.U32.AND.EX P4, PT, R5, RZ, PT, P2 ;  /* 0x000000ff0500720c */ /* 0x000fe40003f84120 */
[----:B---3--:R-:W-:Y:S02]  /*1020*/  SEL R3, R3, RZ, P6 ;  /* 0x000000ff03037207 */ /* 0x008fe40003000000 */
[----:B------:R-:W-:Y:S02]  /*1030*/  ISETP.GT.U32.AND P2, PT, R4, 0xe0, PT ;  /* 0x000000e00400780c */ /* 0x000fe40003f44070 */
[----:B------:R-:W-:Y:S02]  /*1040*/  IADD3 R2, PT, PT, R3, R2, R9 ;  /* 0x0000000203027210 */ /* 0x000fe40007ffe009 */
[----:B----4-:R-:W-:Y:S02]  /*1050*/  SEL R3, R6, RZ, P3 ;  /* 0x000000ff06037207 */ /* 0x010fe40001800000 */
[----:B-----5:R-:W-:-:S02]  /*1060*/  SEL R7, R7, RZ, P4 ;  /* 0x000000ff07077207 */ /* 0x020fc40002000000 */
[----:B------:R-:W-:Y:S02]  /*1070*/  ISETP.GT.U32.AND.EX P2, PT, R5, RZ, PT, P2 ;  /* 0x000000ff0500720c */ /* 0x000fe40003f44120 */
[----:B------:R-:W-:Y:S02]  /*1080*/  IADD3 R2, PT, PT, R7, R2, R3 ;  /* 0x0000000207027210 */ /* 0x000fe40007ffe003 */
[----:B0-----:R-:W-:Y:S02]  /*1090*/  SEL R3, R8, RZ, P0 ;  /* 0x000000ff08037207 */ /* 0x001fe40000000000 */
[----:B-1----:R-:W-:Y:S02]  /*10a0*/  SEL R10, R10, RZ, P1 ;  /* 0x000000ff0a0a7207 */ /* 0x002fe40000800000 */
[----:B------:R-:W-:Y:S02]  /*10b0*/  SEL R11, R11, RZ, P2 ;  /* 0x000000ff0b0b7207 */ /* 0x000fe40001000000 */
[----:B------:R-:W-:-:S05]  /*10c0*/  IADD3 R2, PT, PT, R10, R2, R3 ;  /* 0x000000020a027210 */ /* 0x000fca0007ffe003 */
[----:B------:R-:W-:-:S05]  /*10d0*/  IMAD.IADD R2, R2, 0x1, R11 ;  /* 0x0000000102027824 */ /* 0x000fca00078e020b */
[----:B------:R-:W-:Y:S01]  /*10e0*/  PRMT R9, R2, 0x7610, R9 ;  /* 0x0000761002097816 */ /* 0x000fe20000000009 */
[----:B------:R-:W-:Y:S06]  /*10f0*/  BRA `(.L_x_104) ;  /* 0x0000001000ac7947 */ /* 0x000fec0003800000 */
.L_x_90:
[----:B------:R-:W0:Y:S01]  /*1100*/  S2R R7, SR_TID.X ;  /* 0x0000000000077919 */ /* 0x000e220000002100 */
[----:B------:R-:W0:Y:S02]  /*1110*/  LDCU.64 UR4, c[0x0][0x380] ;  /* 0x00007000ff0477ac */ /* 0x000e240008000a00 */
[----:B0-----:R-:W-:-:S05]  /*1120*/  IADD3 R2, P0, PT, R7, UR4, RZ ;  /* 0x0000000407027c10 */ /* 0x001fca000ff1e0ff */
[----:B------:R-:W-:-:S05]  /*1130*/  IMAD.X R3, RZ, RZ, UR5, P0 ;  /* 0x00000005ff037e24 */ /* 0x000fca00080e06ff */
        /* <DEDUP_REMOVED lines=32> */
[----:B------:R-:W-:Y:S01]  /*1340*/  UMOV UR5, 0x2000 ;  /* 0x0000200000057882 */ /* 0x000fe20000000000 */
[----:B------:R-:W-:Y:S01]  /*1350*/  UMOV UR4, URZ ;  /* 0x000000ff00047c82 */ /* 0x000fe20008000000 */
[----:B--2---:R-:W-:-:S02]  /*1360*/  IMAD.IADD R24, R24, 0x1, R27 ;  /* 0x0000000118187824 */ /* 0x004fc400078e021b */
[----:B---3--:R-:W-:Y:S02]  /*1370*/  IMAD.IADD R28, R28, 0x1, R31 ;  /* 0x000000011c1c7824 */ /* 0x008fe400078e021f */
[----:B----4-:R-:W-:Y:S02]  /*1380*/  IMAD.IADD R36, R36, 0x1, R39 ;  /* 0x0000000124247824 */ /* 0x010fe400078e0227 */
[----:B-----5:R-:W-:Y:S02]  /*1390*/  IMAD.IADD R22, R25, 0x1, R22 ;  /* 0x0000000119167824 */ /* 0x020fe400078e0216 */
[----:B------:R-:W-:Y:S02]  /*13a0*/  IMAD.IADD R10, R10, 0x1, R13 ;  /* 0x000000010a0a7824 */ /* 0x000fe400078e020d */
[----:B------:R-:W-:Y:S01]  /*13b0*/  IMAD.IADD R34, R34, 0x1, R37 ;  /* 0x0000000122227824 */ /* 0x000fe200078e0225 */
[----:B------:R-:W-:-:S04]  /*13c0*/  IADD3 R37, P1, PT, R4, -0x2000, RZ ;  /* 0xffffe00004257810 */ /* 0x000fc80007f3e0ff */
[----:B------:R-:W-:Y:S02]  /*13d0*/  ISETP.GE.U32.AND P0, PT, R37, 0x2000, PT ;  /* 0x000020002500780c */ /* 0x000fe40003f06070 */
[----:B------:R-:W-:Y:S02]  /*13e0*/  IADD3 R24, PT, PT, R24, R29, R26 ;  /* 0x0000001d18187210 */ /* 0x000fe40007ffe01a */
[----:B------:R-:W-:Y:S02]  /*13f0*/  IADD3 R33, PT, PT, R28, R33, R30 ;  /* 0x000000211c217210 */ /* 0x000fe40007ffe01e */
[----:B------:R-:W-:-:S03]  /*1400*/  IADD3 R15, PT, PT, R36, R20, R15 ;  /* 0x00000014240f7210 */ /* 0x000fc60007ffe00f */
[----:B------:R-:W-:Y:S01]  /*1410*/  IMAD.IADD R24, R24, 0x1, R33 ;  /* 0x0000000118187824 */ /* 0x000fe200078e0221 */
[----:B------:R-:W-:Y:S02]  /*1420*/  IADD3 R16, PT, PT, R22, R19, R16 ;  /* 0x0000001316107210 */ /* 0x000fe40007ffe010 */
[----:B------:R-:W-:Y:S02]  /*1430*/  IADD3 R9, PT, PT, R10, R9, R6 ;  /* 0x000000090a097210 */ /* 0x000fe40007ffe006 */
[----:B------:R-:W-:Y:S01]  /*1440*/  IADD3.X R10, PT, PT, R5, -0x1, RZ, P1, !PT ;  /* 0xffffffff050a7810 */ /* 0x000fe20000ffe4ff */
[----:B------:R-:W-:Y:S02]  /*1450*/  IMAD.IADD R15, R15, 0x1, R16 ;  /* 0x000000010f0f7824 */ /* 0x000fe400078e0210 */
[----:B------:R-:W-:Y:S01]  /*1460*/  IMAD.IADD R32, R32, 0x1, R35 ;  /* 0x0000000120207824 */ /* 0x000fe200078e0223 */
[----:B------:R-:W-:Y:S01]  /*1470*/  ISETP.GE.U32.AND.EX P0, PT, R10, RZ, PT, P0 ;  /* 0x000000ff0a00720c */ /* 0x000fe20003f06100 */
[----:B------:R-:W-:-:S03]  /*1480*/  IMAD.IADD R12, R17, 0x1, R12 ;  /* 0x00000001110c7824 */ /* 0x000fc600078e020c */
[----:B------:R-:W-:Y:S02]  /*1490*/  IADD3 R23, PT, PT, R32, R23, R18 ;  /* 0x0000001720177210 */ /* 0x000fe40007ffe012 */
[----:B------:R-:W-:-:S04]  /*14a0*/  IADD3 R14, PT, PT, R34, R21, R14 ;  /* 0x00000015220e7210 */ /* 0x000fc80007ffe00e */
[----:B------:R-:W-:Y:S02]  /*14b0*/  IADD3 R14, PT, PT, R24, R14, R23 ;  /* 0x0000000e180e7210 */ /* 0x000fe40007ffe017 */
[----:B------:R-:W-:-:S04]  /*14c0*/  IADD3 R8, PT, PT, R12, R11, R8 ;  /* 0x0000000b0c087210 */ /* 0x000fc80007ffe008 */
[----:B------:R-:W-:-:S05]  /*14d0*/  IADD3 R9, PT, PT, R15, R9, R8 ;  /* 0x000000090f097210 */ /* 0x000fca0007ffe008 */
[----:B------:R-:W-:-:S05]  /*14e0*/  IMAD.IADD R9, R14, 0x1, R9 ;  /* 0x000000010e097824 */ /* 0x000fca00078e0209 */
[----:B------:R-:W-:Y:S01]  /*14f0*/  PRMT R6, R9, 0x7610, R6 ;  /* 0x0000761009067816 */ /* 0x000fe20000000006 */
[----:B------:R-:W-:Y:S06]  /*1500*/  @!P0 BRA `(.L_x_105) ;  /* 0x0000000400188947 */ /* 0x000fec0003800000 */
[----:B------:R-:W0:Y:S01]  /*1510*/  LDC.64 R4, c[0x0][0x390] ;  /* 0x0000e400ff047b82 */ /* 0x000e220000000a00 */
[----:B------:R-:W-:Y:S01]  /*1520*/  UMOV UR5, 0x2000 ;  /* 0x0000200000057882 */ /* 0x000fe20000000000 */
[----:B------:R-:W-:-:S05]  /*1530*/  UMOV UR4, URZ ;  /* 0x000000ff00047c82 */ /* 0x000fca0008000000 */
.L_x_107:
[----:B------:R-:W-:-:S04]  /*1540*/  IADD3 R8, P0, PT, R2, UR5, RZ ;  /* 0x0000000502087c10 */ /* 0x000fc8000ff1e0ff */
[----:B------:R-:W-:-:S05]  /*1550*/  IADD3.X R9, PT, PT, R3, UR4, RZ, P0, !PT ;  /* 0x0000000403097c10 */ /* 0x000fca00087fe4ff */
        /* <DEDUP_REMOVED lines=31> */
[----:B------:R0:W5:Y:S02]  /*1750*/  LDG.E.U8 R20, desc[UR6][R8.64+0x1f00] ;  /* 0x001f000608147981 */ /* 0x000164000c1e1100 */
[----:B0-----:R-:W-:-:S04]  /*1760*/  IADD3 R8, P1, PT, R4, -UR5, RZ ;  /* 0x8000000504087c10 */ /* 0x001fc8000ff3e0ff */
[----:B------:R-:W-:Y:S02]  /*1770*/  ISETP.GE.U32.AND P0, PT, R8, 0x2000, PT ;  /* 0x000020000800780c */ /* 0x000fe40003f06070 */
[----:B------:R-:W-:-:S04]  /*1780*/  IADD3.X R8, PT, PT, R5, ~UR4, RZ, P1, !PT ;  /* 0x8000000405087c10 */ /* 0x000fc80008ffe4ff */
[----:B------:R-:W-:Y:S01]  /*1790*/  ISETP.GE.U32.AND.EX P0, PT, R8, RZ, PT, P0 ;  /* 0x000000ff0800720c */ /* 0x000fe20003f06100 */
        /* <DEDUP_REMOVED lines=20> */
[----:B------:R-:W-:-:S04]  /*18e0*/  IADD3 R11, PT, PT, R20, R11, R19 ;  /* 0x0000000b140b7210 */ /* 0x000fc80007ffe013 */
[----:B------:R-:W-:Y:S01]  /*18f0*/  PRMT R6, R11, 0x7610, R6 ;  /* 0x000076100b067816 */ /* 0x000fe20000000006 */
[----:B------:R-:W-:Y:S06]  /*1900*/  @!P0 BRA `(.L_x_106) ;  /* 0x0000000400dc8947 */ /* 0x000fec0003800000 */
[----:B------:R-:W-:-:S04]  /*1910*/  UIADD3 UR5, UP0, UPT, UR5, 0x2000, URZ ;  /* 0x0000200005057890 */ /* 0x000fc8000ff1e0ff */
[----:B------:R-:W-:Y:S02]  /*1920*/  UIADD3.X UR4, UPT, UPT, URZ, UR4, URZ, UP0, !UPT ;  /* 0x00000004ff047290 */ /* 0x000fe400087fe4ff */
[----:B------:R-:W-:-:S04]  /*1930*/  ISETP.LT.U32.AND P0, PT, R37, UR5, PT ;  /* 0x0000000525007c0c */ /* 0x000fc8000bf01070 */
[----:B------:R-:W-:-:S05]  /*1940*/  IMAD.U32 R9, RZ, RZ, UR4 ;  /* 0x00000004ff097e24 */ /* 0x000fca000f8e00ff */
[----:B------:R-:W-:-:S13]  /*1950*/  ISETP.GT.U32.AND.EX P0, PT, R9, R10, PT, P0 ;  /* 0x0000000a0900720c */ /* 0x000fda0003f04100 */
[----:B------:R-:W-:Y:S05]  /*1960*/  @!P0 BRA `(.L_x_107) ;  /* 0xfffffff800f48947 */ /* 0x000fea000383ffff */
.L_x_105:
[C---:B------:R-:W-:Y:S01]  /*1970*/  VIADD R2, R4.reuse, -UR5 ;  /* 0x8000000504027c36 */ /* 0x040fe20008000000 */
[----:B------:R-:W-:Y:S01]  /*1980*/  ISETP.LE.U32.AND P1, PT, R4, UR5, PT ;  /* 0x0000000504007c0c */ /* 0x000fe2000bf23070 */
[----:B------:R-:W-:Y:S01]  /*1990*/  IMAD.U32 R8, RZ, RZ, UR4 ;  /* 0x00000004ff087e24 */ /* 0x000fe2000f8e00ff */
[----:B------:R-:W-:Y:S02]  /*19a0*/  BSSY.RECONVERGENT B1, `(.L_x_106) ;  /* 0x000006d000017945 */ /* 0x000fe40003800200 */
[----:B------:R-:W-:-:S04]  /*19b0*/  ISETP.GE.AND P0, PT, R7, R2, PT ;  /* 0x000000020700720c */ /* 0x000fc80003f06270 */
[----:B------:R-:W-:-:S13]  /*19c0*/  ISETP.GE.U32.OR.EX P0, PT, R8, R5, P0, P1 ;  /* 0x000000050800720c */ /* 0x000fda0000706510 */
[----:B------:R-:W-:Y:S05]  /*19d0*/  @P0 BRA `(.L_x_108) ;  /* 0x0000000400a40947 */ /* 0x000fea0003800000 */
[----:B------:R-:W-:Y:S01]  /*19e0*/  LOP3.LUT R3, RZ, R7, RZ, 0x33, !PT ;  /* 0x00000007ff037212 */ /* 0x000fe200078e33ff */
[----:B------:R-:W-:Y:S01]  /*19f0*/  BSSY.RECONVERGENT B2, `(.L_x_109) ;  /* 0x0000030000027945 */ /* 0x000fe20003800200 */
[----:B------:R-:W-:Y:S02]  /*1a00*/  IMAD.MOV.U32 R5, RZ, RZ, R7 ;  /* 0x000000ffff057224 */ /* 0x000fe400078e0007 */
[----:B------:R-:W-:-:S04]  /*1a10*/  IADD3 R3, PT, PT, R4, -UR5, R3 ;  /* 0x8000000504037c10 */ /* 0x000fc8000fffe003 */
[C---:B------:R-:W-:Y:S02]  /*1a20*/  ISETP.GE.U32.AND P0, PT, R3.reuse, 0xf00, PT ;  /* 0x00000f000300780c */ /* 0x040fe40003f06070 */
[----:B------:R-:W-:-:S04]  /*1a30*/  LEA.HI R4, R3, 0x1, RZ, 0x18 ;  /* 0x0000000103047811 */ /* 0x000fc800078fc0ff */
[----:B------:R-:W-:-:S04]  /*1a40*/  LOP3.LUT R25, R4, 0xf, RZ, 0xc0, !PT ;  /* 0x0000000f04197812 */ /* 0x000fc800078ec0ff */
[----:B------:R-:W-:-:S03]  /*1a50*/  ISETP.NE.AND P1, PT, R25, RZ, PT ;  /* 0x000000ff1900720c */ /* 0x000fc60003f25270 */
[----:B------:R-:W-:Y:S10]  /*1a60*/  @!P0 BRA `(.L_x_110) ;  /* 0x0000000000a08947 */ /* 0x000ff40003800000 */
[----:B------:R-:W0:Y:S01]  /*1a70*/  LDC.64 R2, c[0x0][0x380] ;  /* 0x0000e000ff027b82 */ /* 0x000e220000000a00 */
[--C-:B------:R-:W-:Y:S01]  /*1a80*/  IMAD.MOV.U32 R5, RZ, RZ, R7.reuse ;  /* 0x000000ffff057224 */ /* 0x100fe200078e0007 */
[----:B0-----:R-:W-:Y:S02]  /*1a90*/  IADD3 R10, P0, P2, R2, UR5, R7 ;  /* 0x00000005020a7c10 */ /* 0x001fe4000fa1e007 */
[----:B------:R-:W-:Y:S02]  /*1aa0*/  LOP3.LUT R2, R4, 0x1fffff0, RZ, 0xc0, !PT ;  /* 0x01fffff004027812 */ /* 0x000fe400078ec0ff */
[----:B------:R-:W-:Y:S02]  /*1ab0*/  IADD3 R10, P3, PT, R10, 0x800, RZ ;  /* 0x000008000a0a7810 */ /* 0x000fe40007f7e0ff */
[----:B------:R-:W-:Y:S01]  /*1ac0*/  IADD3.X R3, PT, PT, R3, UR4, RZ, P0, P2 ;  /* 0x0000000403037c10 */ /* 0x000fe200087e44ff */
[----:B------:R-:W-:-:S04]  /*1ad0*/  IMAD.MOV R8, RZ, RZ, -R2 ;  /* 0x000000ffff087224 */ /* 0x000fc800078e0a02 */
[----:B------:R-:W-:-:S07]  /*1ae0*/  IMAD.X R3, RZ, RZ, R3, P3 ;  /* 0x000000ffff037224 */ /* 0x000fce00018e0603 */
.L_x_111:
        /* <DEDUP_REMOVED lines=20> */
[----:B--2---:R-:W-:Y:S02]  /*1c30*/  IADD3 R9, PT, PT, R10, R9, R6 ;  /* 0x000000090a097210 */ /* 0x004fe40007ffe006 */
[----:B------:R-:W-:-:S05]  /*1c40*/  IADD3 R10, P2, PT, R2, 0x1000, RZ ;  /* 0x00001000020a7810 */ /* 0x000fca0007f5e0ff */
[----:B0-----:R-:W-:Y:S01]  /*1c50*/  IMAD.X R3, RZ, RZ, R3, P2 ;  /* 0x000000ffff037224 */ /* 0x001fe200010e0603 */
        /* <DEDUP_REMOVED lines=8> */
[----:B------:R-:W-:Y:S06]  /*1ce0*/  @P0 BRA `(.L_x_111) ;  /* 0xfffffffc00800947 */ /* 0x000fec000383ffff */
.L_x_110:
[----:B------:R-:W-:Y:S05]  /*1cf0*/  BSYNC.RECONVERGENT B2 ;  /* 0x0000000000027941 */ /* 0x000fea0003800200 */
.L_x_109:
[----:B------:R-:W-:Y:S05]  /*1d00*/  @!P1 BRA `(.L_x_108) ;  /* 0x0000000000d89947 */ /* 0x000fea0003800000 */
[----:B------:R-:W-:Y:S01]  /*1d10*/  ISETP.GE.U32.AND P0, PT, R25, 0x8, PT ;  /* 0x000000081900780c */ /* 0x000fe20003f06070 */
[----:B------:R-:W-:Y:S01]  /*1d20*/  BSSY.RECONVERGENT B2, `(.L_x_112) ;  /* 0x0000015000027945 */ /* 0x000fe20003800200 */
[----:B------:R-:W-:-:S04]  /*1d30*/  LOP3.LUT R16, R4, 0x7, RZ, 0xc0, !PT ;  /* 0x0000000704107812 */ /* 0x000fc800078ec0ff */
[----:B------:R-:W-:-:S07]  /*1d40*/  ISETP.NE.AND P1, PT, R16, RZ, PT ;  /* 0x000000ff1000720c */ /* 0x000fce0003f25270 */
[----:B------:R-:W-:Y:S06]  /*1d50*/  @!P0 BRA `(.L_x_113) ;  /* 0x0000000000448947 */ /* 0x000fec0003800000 */
[----:B------:R-:W0:Y:S02]  /*1d60*/  LDC.64 R2, c[0x0][0x380] ;  /* 0x0000e000ff027b82 */ /* 0x000e240000000a00 */
[----:B0-----:R-:W-:-:S04]  /*1d70*/  IADD3 R2, P0, P2, R2, UR5, R5 ;  /* 0x0000000502027c10 */ /* 0x001fc8000fa1e005 */
        /* <DEDUP_REMOVED lines=15> */
.L_x_113:
[----:B------:R-:W-:Y:S05]  /*1e70*/  BSYNC.RECONVERGENT B2 ;  /* 0x0000000000027941 */ /* 0x000fea0003800200 */
.L_x_112:
        /* <DEDUP_REMOVED lines=17> */
.L_x_115:
[----:B------:R-:W-:Y:S05]  /*1f90*/  BSYNC.RECONVERGENT B2 ;  /* 0x0000000000027941 */ /* 0x000fea0003800200 */
.L_x_114:
[----:B------:R-:W-:Y:S05]  /*1fa0*/  @!P1 BRA `(.L_x_108) ;  /* 0x0000000000309947 */ /* 0x000fea0003800000 */
[----:B------:R-:W0:Y:S01]  /*1fb0*/  LDC.64 R2, c[0x0][0x380] ;  /* 0x0000e000ff027b82 */ /* 0x000e220000000a00 */
[----:B------:R-:W-:Y:S01]  /*1fc0*/  IMAD.MOV R4, RZ, RZ, -R4 ;  /* 0x000000ffff047224 */ /* 0x000fe200078e0a04 */
[----:B0-----:R-:W-:-:S04]  /*1fd0*/  IADD3 R2, P0, P1, R2, UR5, R5 ;  /* 0x0000000502027c10 */ /* 0x001fc8000f91e005 */
[----:B------:R-:W-:-:S09]  /*1fe0*/  IADD3.X R5, PT, PT, R3, UR4, RZ, P0, P1 ;  /* 0x0000000403057c10 */ /* 0x000fd200087e24ff */
.L_x_116:
[----:B------:R-:W-:-:S06]  /*1ff0*/  IMAD.MOV.U32 R3, RZ, RZ, R5 ;  /* 0x000000ffff037224 */ /* 0x000fcc00078e0005 */
[----:B------:R0:W2:Y:S01]  /*2000*/  LDG.E.U8 R3, desc[UR6][R2.64] ;  /* 0x0000000602037981 */ /* 0x0000a2000c1e1100 */
[----:B------:R-:W-:-:S05]  /*2010*/  VIADD R4, R4, 0x1 ;  /* 0x0000000104047836 */ /* 0x000fca0000000000 */
[----:B------:R-:W-:Y:S02]  /*2020*/  ISETP.NE.AND P0, PT, R4, RZ, PT ;  /* 0x000000ff0400720c */ /* 0x000fe40003f05270 */
[----:B0-----:R-:W-:-:S05]  /*2030*/  IADD3 R2, P1, PT, R2, 0x100, RZ ;  /* 0x0000010002027810 */ /* 0x001fca0007f3e0ff */
[----:B------:R-:W-:Y:S02]  /*2040*/  IMAD.X R5, RZ, RZ, R5, P1 ;  /* 0x000000ffff057224 */ /* 0x000fe400008e0605 */
[----:B--2---:R-:W-:-:S04]  /*2050*/  IMAD.IADD R6, R3, 0x1, R6 ;  /* 0x0000000103067824 */ /* 0x004fc800078e0206 */
[----:B------:R-:W-:Y:S05]  /*2060*/  @P0 BRA `(.L_x_116) ;  /* 0xfffffffc00e00947 */ /* 0x000fea000383ffff */
.L_x_108:
[----:B------:R-:W-:Y:S05]  /*2070*/  BSYNC.RECONVERGENT B1 ;  /* 0x0000000000017941 */ /* 0x000fea0003800200 */
.L_x_106:
[----:B------:R-:W0:Y:S01]  /*2080*/  S2R R8, SR_LANEID ;  /* 0x0000000000087919 */ /* 0x000e220000000000 */
[----:B------:R-:W-:Y:S02]  /*2090*/  LOP3.LUT R2, R6, 0xff, RZ, 0xc0, !PT ;  /* 0x000000ff06027812 */ /* 0x000fe400078ec0ff */
[----:B------:R-:W-:-:S04]  /*20a0*/  ISETP.NE.AND P5, PT, R7, RZ, PT ;  /* 0x000000ff0700720c */ /* 0x000fc80003fa5270 */
        /* <DEDUP_REMOVED lines=39> */
[----:B------:R-:W2:Y:S04]  /*2320*/  LDS.U8 R4, [UR4+0xc] ;  /* 0x00000c04ff047984 */ /* 0x000ea80008000000 */
[----:B------:R-:W-:Y:S04]  /*2330*/  LDS.U8 R7, [UR4+0xd] ;  /* 0x00000d04ff077984 */ /* 0x000fe80008000000 */
[----:B---3--:R-:W3:Y:S04]  /*2340*/  LDS.U8 R6, [UR4+0xe] ;  /* 0x00000e04ff067984 */ /* 0x008ee80008000000 */
[----:B------:R-:W4:Y:S01]  /*2350*/  LDS.U8 R11, [UR4+0xf] ;  /* 0x00000f04ff0b7984 */ /* 0x000f220008000000 */
[----:B0-----:R-:W-:-:S04]  /*2360*/  IADD3 R2, PT, PT, R3, R2, R9 ;  /* 0x0000000203027210 */ /* 0x001fc80007ffe009 */
[----:B--2---:R-:W-:-:S04]  /*2370*/  IADD3 R2, PT, PT, R4, R2, R5 ;  /* 0x0000000204027210 */ /* 0x004fc80007ffe005 */
[----:B---3--:R-:W-:-:S05]  /*2380*/  IADD3 R2, PT, PT, R6, R2, R7 ;  /* 0x0000000206027210 */ /* 0x008fca0007ffe007 */
[----:B----4-:R-:W-:-:S05]  /*2390*/  IMAD.IADD R2, R2, 0x1, R11 ;  /* 0x0000000102027824 */ /* 0x010fca00078e020b */
[----:B------:R-:W-:-:S07]  /*23a0*/  PRMT R9, R2, 0x7610, R9 ;  /* 0x0000761002097816 */ /* 0x000fce0000000009 */
.L_x_104:
[----:B------:R-:W-:Y:S05]  /*23b0*/  BSYNC.RECONVERGENT B0 ;  /* 0x0000000000007941 */ /* 0x000fea0003800200 */
.L_x_89:
[----:B------:R-:W-:Y:S05]  /*23c0*/  @P5 EXIT ;  /* 0x000000000000594d */ /* 0x000fea0003800000 */
[----:B------:R-:W4:Y:S01]  /*23d0*/  LDC.64 R2, c[0x0][0x388] ;  /* 0x0000e200ff027b82 */ /* 0x000f220000000a00 */
[----:B0123--:R-:W-:-:S05]  /*23e0*/  IMAD.IADD R9, R0, 0x1, R9 ;  /* 0x0000000100097824 */ /* 0x00ffca00078e0209 */
[----:B----4-:R-:W-:Y:S01]  /*23f0*/  STG.E.U8 desc[UR6][R2.64], R9 ;  /* 0x0000000902007986 */ /* 0x010fe2000c101106 */
[----:B------:R-:W-:Y:S05]  /*2400*/  EXIT ;  /* 0x000000000000794d */ /* 0x000fea0003800000 */
.L_x_117:
        /* <DEDUP_REMOVED lines=15> */
.L_x_249:


//--------------------- .text._ZN3cub18CUB_300001_SM_10006detail6reduce28DeviceReduceSingleTileKernelINS2_10policy_hubIhjN4cuda3std3__44plusIhEEE10Policy1000EPhSC_iS9_hhNS7_10__identityEEEvT0_T1_T2_T3_T4_T6_ --------------------------
	.section	.text._ZN3cub18CUB_300001_SM_10006detail6reduce28DeviceReduceSingleTileKernelINS2_10policy_hubIhjN4cuda3std3__44plusIhEEE10Policy1000EPhSC_iS9_hhNS7_10__identityEEEvT0_T1_T2_T3_T4_T6_,"ax",@progbits
	.align	128
        .global         _ZN3cub18CUB_300001_SM_10006detail6reduce28DeviceReduceSingleTileKernelINS2_10policy_hubIhjN4cuda3std3__44plusIhEEE10Policy1000EPhSC_iS9_hhNS7_10__identityEEEvT0_T1_T2_T3_T4_T6_
        .type           _ZN3cub18CUB_300001_SM_10006detail6reduce28DeviceReduceSingleTileKernelINS2_10policy_hubIhjN4cuda3std3__44plusIhEEE10Policy1000EPhSC_iS9_hhNS7_10__identityEEEvT0_T1_T2_T3_T4_T6_,@function
        .size           _ZN3cub18CUB_300001_SM_10006detail6reduce28DeviceReduceSingleTileKernelINS2_10policy_hubIhjN4cuda3std3__44plusIhEEE10Policy1000EPhSC_iS9_hhNS7_10__identityEEEvT0_T1_T2_T3_T4_T6_,(.L_x_250 - _ZN3cub18CUB_300001_SM_10006detail6reduce28DeviceReduceSingleTileKernelINS2_10policy_hubIhjN4cuda3std3__44plusIhEEE10Policy1000EPhSC_iS9_hhNS7_10__identityEEEvT0_T1_T2_T3_T4_T6_)
        .other          _ZN3cub18CUB_300001_SM_10006detail6reduce28DeviceReduceSingleTileKernelINS2_10policy_hubIhjN4cuda3std3__44plusIhEEE10Policy1000EPhSC_iS9_hhNS7_10__identityEEEvT0_T1_T2_T3_T4_T6_,@"STO_CUDA_ENTRY STV_DEFAULT"
_ZN3cub18CUB_300001_SM_10006detail6reduce28DeviceReduceSingleTileKernelINS2_10policy_hubIhjN4cuda3std3__44plusIhEEE10Policy1000EPhSC_iS9_hhNS7_10__identityEEEvT0_T1_T2_T3_T4_T6_:
.text._ZN3cub18CUB_300001_SM_10006detail6reduce28DeviceReduceSingleTileKernelINS2_10policy_hubIhjN4cuda3std3__44plusIhEEE10Policy1000EPhSC_iS9_hhNS7_10__identityEEEvT0_T1_T2_T3_T4_T6_:
        /* <DEDUP_REMOVED lines=13> */
.L_x_118:
        /* <DEDUP_REMOVED lines=18> */
.L_x_123:
[----:B------:R-:W-:Y:S05]  /*01f0*/  BSYNC.RECONVERGENT B1 ;  /* 0x0000000000017941 */ /* 0x000fea0003800200 */
.L_x_122:
        /* <DEDUP_REMOVED lines=16> */
.L_x_128:
        /* <DEDUP_REMOVED lines=10> */
.L_x_127:
[----:B------:R-:W-:Y:S05]  /*03a0*/  BSYNC.RECONVERGENT B2 ;  /* 0x0000000000027941 */ /* 0x000fea0003800200 */
.L_x_126:
        /* <DEDUP_REMOVED lines=8> */
.L_x_131:
        /* <DEDUP_REMOVED lines=39> */
.L_x_130:
[----:B------:R-:W-:Y:S05]  /*06a0*/  BSYNC.RECONVERGENT B2 ;  /* 0x0000000000027941 */ /* 0x000fea0003800200 */
.L_x_129:
        /* <DEDUP_REMOVED lines=25> */
.L_x_133:
[----:B------:R-:W-:Y:S05]  /*0840*/  BSYNC.RECONVERGENT B2 ;  /* 0x0000000000027941 */ /* 0x000fea0003800200 */
.L_x_132:
        /* <DEDUP_REMOVED lines=12> */
.L_x_125:
[----:B------:R-:W-:Y:S05]  /*0910*/  BSYNC.RECONVERGENT B1 ;  /* 0x0000000000017941 */ /* 0x000fea0003800200 */
.L_x_124:
        /* <DEDUP_REMOVED lines=53> */
.L_x_134:
        /* <DEDUP_REMOVED lines=74> */
.L_x_121:
        /* <DEDUP_REMOVED lines=52> */
.L_x_138:
        /* <DEDUP_REMOVED lines=52> */
.L_x_136:
        /* <DEDUP_REMOVED lines=21> */
.L_x_144:
        /* <DEDUP_REMOVED lines=9> */
.L_x_143:
[----:B0-----:R-:W-:Y:S05]  /*1970*/  BSYNC.RECONVERGENT B2 ;  /* 0x0000000000027941 */ /* 0x001fea0003800200 */
.L_x_142:
        /* <DEDUP_REMOVED lines=14> */
.L_x_147:
        /* <DEDUP_REMOVED lines=43> */
.L_x_146:
[----:B------:R-:W-:Y:S05]  /*1d10*/  BSYNC.RECONVERGENT B2 ;  /* 0x0000000000027941 */ /* 0x000fea0003800200 */
.L_x_145:
        /* <DEDUP_REMOVED lines=29> */
.L_x_149:
[----:B------:R-:W-:Y:S05]  /*1ef0*/  BSYNC.RECONVERGENT B2 ;  /* 0x0000000000027941 */ /* 0x000fea0003800200 */
.L_x_148:
        /* <DEDUP_REMOVED lines=11> */
.L_x_141:
[----:B0-----:R-:W-:Y:S05]  /*1fb0*/  BSYNC.RECONVERGENT B1 ;  /* 0x0000000000017941 */ /* 0x001fea0003800200 */
.L_x_140:
[----:B------:R-:W-:Y:S05]  /*1fc0*/  BRA `(.L_x_139) ;  /* 0x0000000000047947 */ /* 0x000fea0003800000 */
.L_x_137:
[----:B------:R-:W-:-:S07]  /*1fd0*/  PRMT R6, R11, 0x7610, R6 ;  /* 0x000076100b067816 */ /* 0x000fce0000000006 */
.L_x_139:
        /* <DEDUP_REMOVED lines=51> */
.L_x_120:
        /* <DEDUP_REMOVED lines=14> */
.L_x_152:
[----:B------:R-:W-:Y:S05]  /*23f0*/  BSYNC.RECONVERGENT B1 ;  /* 0x0000000000017941 */ /* 0x000fea0003800200 */
.L_x_151:
        /* <DEDUP_REMOVED lines=16> */
.L_x_157:
        /* <DEDUP_REMOVED lines=10> */
.L_x_156:
[----:B------:R-:W-:Y:S05]  /*25a0*/  BSYNC.RECONVERGENT B2 ;  /* 0x0000000000027941 */ /* 0x000fea0003800200 */
.L_x_155:
        /* <DEDUP_REMOVED lines=8> */
.L_x_160:
        /* <DEDUP_REMOVED lines=39> */
.L_x_159:
[----:B------:R-:W-:Y:S05]  /*28a0*/  BSYNC.RECONVERGENT B2 ;  /* 0x0000000000027941 */ /* 0x000fea0003800200 */
.L_x_158:
        /* <DEDUP_REMOVED lines=25> */
.L_x_162:
[----:B------:R-:W-:Y:S05]  /*2a40*/  BSYNC.RECONVERGENT B2 ;  /* 0x0000000000027941 */ /* 0x000fea0003800200 */
.L_x_161:
        /* <DEDUP_REMOVED lines=12> */
.L_x_154:
[----:B------:R-:W-:Y:S05]  /*2b10*/  BSYNC.RECONVERGENT B1 ;  /* 0x0000000000017941 */ /* 0x000fea0003800200 */
.L_x_153:
        /* <DEDUP_REMOVED lines=53> */
.L_x_163:
        /* <DEDUP_REMOVED lines=74> */
.L_x_150:
        /* <DEDUP_REMOVED lines=63> */
.L_x_166:
        /* <DEDUP_REMOVED lines=62> */
.L_x_164:
        /* <DEDUP_REMOVED lines=20> */
.L_x_170:
        /* <DEDUP_REMOVED lines=9> */
.L_x_169:
[----:B0-----:R-:W-:Y:S05]  /*3cb0*/  BSYNC.RECONVERGENT B2 ;  /* 0x0000000000027941 */ /* 0x001fea0003800200 */
.L_x_168:
        /* <DEDUP_REMOVED lines=14> */
.L_x_173:
        /* <DEDUP_REMOVED lines=43> */
.L_x_172:
[----:B------:R-:W-:Y:S05]  /*4050*/  BSYNC.RECONVERGENT B2 ;  /* 0x0000000000027941 */ /* 0x000fea0003800200 */
.L_x_171:
        /* <DEDUP_REMOVED lines=29> */
.L_x_175:
[----:B------:R-:W-:Y:S05]  /*4230*/  BSYNC.RECONVERGENT B2 ;  /* 0x0000000000027941 */ /* 0x000fea0003800200 */
.L_x_174:
        /* <DEDUP_REMOVED lines=11> */
.L_x_167:
[----:B0-----:R-:W-:Y:S05]  /*42f0*/  BSYNC.RECONVERGENT B1 ;  /* 0x0000000000017941 */ /* 0x001fea0003800200 */
.L_x_165:
        /* <DEDUP_REMOVED lines=51> */
.L_x_135:
[----:B------:R-:W-:Y:S05]  /*4630*/  BSYNC.RECONVERGENT B0 ;  /* 0x0000000000007941 */ /* 0x000fea0003800200 */
.L_x_119:
[----:B------:R-:W-:Y:S05]  /*4640*/  @P0 EXIT ;  /* 0x000000000000094d */ /* 0x000fea0003800000 */
[----:B---3--:R-:W3:Y:S01]  /*4650*/  LDC.64 R2, c[0x0][0x388] ;  /* 0x0000e200ff027b82 */ /* 0x008ee20000000a00 */
[----:B012-4-:R-:W-:-:S05]  /*4660*/  IMAD.IADD R5, R0, 0x1, R5 ;  /* 0x0000000100057824 */ /* 0x017fca00078e0205 */
[----:B---3--:R-:W-:Y:S01]  /*4670*/  STG.E.U8 desc[UR6][R2.64], R5 ;  /* 0x0000000502007986 */ /* 0x008fe2000c101106 */
[----:B------:R-:W-:Y:S05]  /*4680*/  EXIT ;  /* 0x000000000000794d */ /* 0x000fea0003800000 */
.L_x_176:
        /* <DEDUP_REMOVED lines=15> */
.L_x_250:


//--------------------- .text._ZN3cub18CUB_300001_SM_10006detail6reduce18DeviceReduceKernelINS2_10policy_hubIhjN4cuda3std3__44plusIhEEE10Policy1000EN6thrust24THRUST_300001_SM_1000_NS10device_ptrIhEEjS9_hNS7_10__identityEEEvT0_PT3_T1_NS0_13GridEvenShareISK_EET2_T4_ --------------------------
	.section	.text._ZN3cub18CUB_300001_SM_10006detail6reduce18DeviceReduceKernelINS2_10policy_hubIhjN4cuda3std3__44plusIhEEE10Policy1000EN6thrust24THRUST_300001_SM_1000_NS10device_ptrIhEEjS9_hNS7_10__identityEEEvT0_PT3_T1_NS0_13GridEvenShareISK_EET2_T4_,"ax",@progbits
	.align	128
        .global         _ZN3cub18CUB_300001_SM_10006detail6reduce18DeviceReduceKernelINS2_10policy_hubIhjN4cuda3std3__44plusIhEEE10Policy1000EN6thrust24THRUST_300001_SM_1000_NS10device_ptrIhEEjS9_hNS7_10__identityEEEvT0_PT3_T1_NS0_13GridEvenShareISK_EET2_T4_
        .type           _ZN3cub18CUB_300001_SM_10006detail6reduce18DeviceReduceKernelINS2_10policy_hubIhjN4cuda3std3__44plusIhEEE10Policy1000EN6thrust24THRUST_300001_SM_1000_NS10device_ptrIhEEjS9_hNS7_10__identityEEEvT0_PT3_T1_NS0_13GridEvenShareISK_EET2_T4_,@function
        .size           _ZN3cub18CUB_300001_SM_10006detail6reduce18DeviceReduceKernelINS2_10policy_hubIhjN4cuda3std3__44plusIhEEE10Policy1000EN6thrust24THRUST_300001_SM_1000_NS10device_ptrIhEEjS9_hNS7_10__identityEEEvT0_PT3_T1_NS0_13GridEvenShareISK_EET2_T4_,(.L_x_251 - _ZN3cub18CUB_300001_SM_10006detail6reduce18DeviceReduceKernelINS2_10policy_hubIhjN4cuda3std3__44plusIhEEE10Policy1000EN6thrust24THRUST_300001_SM_1000_NS10device_ptrIhEEjS9_hNS7_10__identityEEEvT0_PT3_T1_NS0_13GridEvenShareISK_EET2_T4_)
        .other          _ZN3cub18CUB_300001_SM_10006detail6reduce18DeviceReduceKernelINS2_10policy_hubIhjN4cuda3std3__44plusIhEEE10Policy1000EN6thrust24THRUST_300001_SM_1000_NS10device_ptrIhEEjS9_hNS7_10__identityEEEvT0_PT3_T1_NS0_13GridEvenShareISK_EET2_T4_,@"STO_CUDA_ENTRY STV_DEFAULT"
_ZN3cub18CUB_300001_SM_10006detail6reduce18DeviceReduceKernelINS2_10policy_hubIhjN4cuda3std3__44plusIhEEE10Policy1000EN6thrust24THRUST_300001_SM_1000_NS10device_ptrIhEEjS9_hNS7_10__identityEEEvT0_PT3_T1_NS0_13GridEvenShareISK_EET2_T4_:
.text._ZN3cub18CUB_300001_SM_10006detail6reduce18DeviceReduceKernelINS2_10policy_hubIhjN4cuda3std3__44plusIhEEE10Policy1000EN6thrust24THRUST_300001_SM_1000_NS10device_ptrIhEEjS9_hNS7_10__identityEEEvT0_PT3_T1_NS0_13GridEvenShareISK_EET2_T4_:
[----:B------:R-:W-:Y:S08]  /*0000*/  LDC R1, c[0x0][0x37c] ;  /* 0x0000df00ff017b82 */ /* 0x000ff00000000800 */
[----:B------:R-:W0:Y:S01]  /*0010*/  S2UR UR18, SR_CTAID.X ;  /* 0x00000000001279c3 */ /* 0x000e220000002500 */
[----:B------:R-:W1:Y:S01]  /*0020*/  LDCU UR7, c[0x0][0x3a8] ;  /* 0x00007500ff0777ac */ /* 0x000e620008000800 */
[----:B------:R-:W-:Y:S01]  /*0030*/  BSSY.RECONVERGENT B0, `(.L_x_177) ;  /* 0x00002d7000007945 */ /* 0x000fe20003800200 */
[----:B------:R-:W2:Y:S01]  /*0040*/  LDCU.64 UR16, c[0x0][0x358] ;  /* 0x00006b00ff1077ac */ /* 0x000ea20008000a00 */
[----:B0-----:R-:W-:-:S04]  /*0050*/  USHF.L.U32 UR4, UR18, 0xd, URZ ;  /* 0x0000000d12047899 */ /* 0x001fc800080006ff */
[----:B-1----:R-:W-:-:S04]  /*0060*/  UIADD3 UR9, UPT, UPT, -UR4, UR7, URZ ;  /* 0x0000000704097290 */ /* 0x002fc8000fffe1ff */
[----:B------:R-:W-:-:S09]  /*0070*/  UISETP.GT.U32.AND UP0, UPT, UR9, 0x1fff, UPT ;  /* 0x00001fff0900788c */ /* 0x000fd2000bf04070 */
[----:B--2---:R-:W-:Y:S05]  /*0080*/  BRA.U UP0, `(.L_x_178) ;  /* 0x0000001500307547 */ /* 0x004fea000b800000 */
[----:B------:R-:W0:Y:S01]  /*0090*/  S2R R0, SR_TID.X ;  /* 0x0000000000007919 */ /* 0x000e220000002100 */
[----:B------:R-:W1:Y:S01]  /*00a0*/  LDCU.64 UR12, c[0x0][0x380] ;  /* 0x00007000ff0c77ac */ /* 0x000e620008000a00 */
[----:B------:R-:W-:Y:S01]  /*00b0*/  BSSY.RECONVERGENT B1, `(.L_x_179) ;  /* 0x000000b000017945 */ /* 0x000fe20003800200 */
[----:B------:R-:W-:Y:S02]  /*00c0*/  PRMT R7, RZ, 0x7610, R7 ;  /* 0x00007610ff077816 */ /* 0x000fe40000000007 */
[----:B0-----:R-:W-:Y:S01]  /*00d0*/  ISETP.GE.U32.AND P0, PT, R0, UR9, PT ;  /* 0x0000000900007c0c */ /* 0x001fe2000bf06070 */
[----:B------:R-:W-:-:S12]  /*00e0*/  IMAD.MOV.U32 R2, RZ, RZ, R0 ;  /* 0x000000ffff027224 */ /* 0x000fd800078e0000 */
[----:B-1----:R-:W-:Y:S05]  /*00f0*/  @P0 BRA `(.L_x_180) ;  /* 0x0000000000180947 */ /* 0x002fea0003800000 */
[----:B------:R-:W0:Y:S01]  /*0100*/  LDCU.64 UR10, c[0x0][0x380] ;  /* 0x00007000ff0a77ac */ /* 0x000e220008000a00 */
[----:B------:R-:W-:-:S05]  /*0110*/  VIADD R4, R0, UR4 ;  /* 0x0000000400047c36 */ /* 0x000fca0008000000 */
[----:B0-----:R-:W-:-:S05]  /*0120*/  IADD3 R4, P0, PT, R4, UR10, RZ ;  /* 0x0000000a04047c10 */ /* 0x001fca000ff1e0ff */
[----:B------:R-:W-:-:S05]  /*0130*/  IMAD.X R5, RZ, RZ, UR11, P0 ;  /* 0x0000000bff057e24 */ /* 0x000fca00080e06ff */
[----:B------:R0:W5:Y:S01]  /*0140*/  LDG.E.U8 R7, desc[UR16][R4.64] ;  /* 0x0000001004077981 */ /* 0x000162000c1e1100 */
[----:B------:R-:W-:-:S07]  /*0150*/  VIADD R2, R0, 0x100 ;  /* 0x0000010000027836 */ /* 0x000fce0000000000 */
.L_x_180:
[----:B------:R-:W-:Y:S05]  /*0160*/  BSYNC.RECONVERGENT B1 ;  /* 0x0000000000017941 */ /* 0x000fea0003800200 */
.L_x_179:
[----:B------:R-:W-:Y:S01]  /*0170*/  ISETP.GE.U32.AND P0, PT, R2, UR9, PT ;  /* 0x0000000902007c0c */ /* 0x000fe2000bf06070 */
[----:B------:R-:W-:-:S12]  /*0180*/  BSSY.RECONVERGENT B1, `(.L_x_181) ;  /* 0x00000b5000017945 */ /* 0x000fd80003800200 */
[----:B------:R-:W-:Y:S05]  /*0190*/  @P0 BRA `(.L_x_182) ;  /* 0x0000000800cc0947 */ /* 0x000fea0003800000 */
[----:B0-----:R-:W-:Y:S01]  /*01a0*/  IMAD.U32 R4, RZ, RZ, UR4 ;  /* 0x00000004ff047e24 */ /* 0x001fe2000f8e00ff */
[----:B------:R-:W-:Y:S01]  /*01b0*/  LOP3.LUT R3, RZ, R2, RZ, 0x33, !PT ;  /* 0x00000002ff037212 */ /* 0x000fe200078e33ff */
[----:B------:R-:W-:Y:S03]  /*01c0*/  BSSY.RECONVERGENT B2, `(.L_x_183) ;  /* 0x000005a000027945 */ /* 0x000fe60003800200 */
[----:B------:R-:W-:-:S04]  /*01d0*/  IADD3 R3, PT, PT, -R4, UR7, R3 ;  /* 0x0000000704037c10 */ /* 0x000fc8000fffe103 */
[C---:B------:R-:W-:Y:S02]  /*01e0*/  ISETP.GE.U32.AND P0, PT, R3.reuse, 0xf00, PT ;  /* 0x00000f000300780c */ /* 0x040fe40003f06070 */
[----:B------:R-:W-:-:S04]  /*01f0*/  LEA.HI R3, R3, 0x1, RZ, 0x18 ;  /* 0x0000000103037811 */ /* 0x000fc800078fc0ff */
[----:B------:R-:W-:-:S07]  /*0200*/  LOP3.LUT R4, R3, 0xf, RZ, 0xc0, !PT ;  /* 0x0000000f03047812 */ /* 0x000fce00078ec0ff */
[----:B------:R-:W-:Y:S05]  /*0210*/  @!P0 BRA `(.L_x_184) ;  /* 0x0000000400508947 */ /* 0x000fea0003800000 */
[----:B------:R-:W-:Y:S01]  /*0220*/  LOP3.LUT R8, R3, 0x1fffff0, RZ, 0xc0, !PT ;  /* 0x01fffff003087812 */ /* 0x000fe200078ec0ff */
[----:B------:R-:W-:Y:S01]  /*0230*/  BSSY.RECONVERGENT B3, `(.L_x_185) ;  /* 0x0000051000037945 */ /* 0x000fe20003800200 */
[C---:B------:R-:W-:Y:S01]  /*0240*/  LOP3.LUT R6, R2.reuse, 0x800, RZ, 0xfc, !PT ;  /* 0x0000080002067812 */ /* 0x040fe200078efcff */
[----:B------:R-:W-:Y:S02]  /*0250*/  VIADD R5, R2, UR4 ;  /* 0x0000000402057c36 */ /* 0x000fe40008000000 */
[----:B------:R-:W-:-:S07]  /*0260*/  IMAD.MOV R2, RZ, RZ, -R8 ;  /* 0x000000ffff027224 */ /* 0x000fce00078e0a08 */
.L_x_186:
[C---:B------:R-:W-:Y:S01]  /*0270*/  IADD3 R14, P0, PT, R5.reuse, UR12, RZ ;  /* 0x0000000c050e7c10 */ /* 0x040fe2000ff1e0ff */
[C---:B------:R-:W-:Y:S02]  /*0280*/  VIADD R16, R5.reuse, 0x100 ;  /* 0x0000010005107836 */ /* 0x040fe40000000000 */
[C---:B------:R-:W-:Y:S02]  /*0290*/  VIADD R20, R5.reuse, 0x200 ;  /* 0x0000020005147836 */ /* 0x040fe40000000000 */
[----:B------:R-:W-:Y:S01]  /*02a0*/  IMAD.X R15, RZ, RZ, UR13, P0 ;  /* 0x0000000dff0f7e24 */ /* 0x000fe200080e06ff */
[----:B------:R-:W-:Y:S01]  /*02b0*/  IADD3 R16, P0, PT, R16, UR12, RZ ;  /* 0x0000000c10107c10 */ /* 0x000fe2000ff1e0ff */
[C---:B------:R-:W-:Y:S01]  /*02c0*/  VIADD R18, R5.reuse, 0x300 ;  /* 0x0000030005127836 */ /* 0x040fe20000000000 */
[----:B------:R-:W-:Y:S01]  /*02d0*/  IADD3 R20, P1, PT, R20, UR12, RZ ;  /* 0x0000000c14147c10 */ /* 0x000fe2000ff3e0ff */
[C---:B------:R-:W-:Y:S01]  /*02e0*/  VIADD R26, R5.reuse, 0x400 ;  /* 0x00000400051a7836 */ /* 0x040fe20000000000 */
[----:B------:R0:W2:Y:S01]  /*02f0*/  LDG.E.U8 R8, desc[UR16][R14.64] ;  /* 0x000000100e087981 */ /* 0x0000a2000c1e1100 */
[----:B------:R-:W-:Y:S01]  /*0300*/  IMAD.X R17, RZ, RZ, UR13, P0 ;  /* 0x0000000dff117e24 */ /* 0x000fe200080e06ff */
[----:B------:R-:W-:Y:S01]  /*0310*/  IADD3 R18, P0, PT, R18, UR12, RZ ;  /* 0x0000000c12127c10 */ /* 0x000fe2000ff1e0ff */
[----:B------:R-:W-:-:S02]  /*0320*/  VIADD R12, R5, 0x500 ;  /* 0x00000500050c7836 */ /* 0x000fc40000000000 */
[----:B------:R-:W-:Y:S01]  /*0330*/  IMAD.X R21, RZ, RZ, UR13, P1 ;  /* 0x0000000dff157e24 */ /* 0x000fe200088e06ff */
[----:B------:R-:W-:Y:S01]  /*0340*/  IADD3 R26, P1, PT, R26, UR12, RZ ;  /* 0x0000000c1a1a7c10 */ /* 0x000fe2000ff3e0ff */
[----:B------:R-:W-:Y:S01]  /*0350*/  IMAD.X R19, RZ, RZ, UR13, P0 ;  /* 0x0000000dff137e24 */ /* 0x000fe200080e06ff */
[----:B------:R-:W-:Y:S01]  /*0360*/  IADD3 R12, P0, PT, R12, UR12, RZ ;  /* 0x0000000c0c0c7c10 */ /* 0x000fe2000ff1e0ff */
[C---:B------:R-:W-:Y:S01]  /*0370*/  VIADD R13, R5.reuse, 0x600 ;  /* 0x00000600050d7836 */ /* 0x040fe20000000000 */
[----:B------:R1:W2:Y:S01]  /*0380*/  LDG.E.U8 R9, desc[UR16][R16.64] ;  /* 0x0000001010097981 */ /* 0x0002a2000c1e1100 */
[----:B0-----:R-:W-:Y:S02]  /*0390*/  VIADD R15, R5, 0x700 ;  /* 0x00000700050f7836 */ /* 0x001fe40000000000 */
[----:B------:R-:W-:Y:S01]  /*03a0*/  IMAD.X R27, RZ, RZ, UR13, P1 ;  /* 0x0000000dff1b7e24 */ /* 0x000fe200088e06ff */
[----:B------:R-:W-:Y:S01]  /*03b0*/  IADD3 R14, P1, PT, R13, UR12, RZ ;  /* 0x0000000c0d0e7c10 */ /* 0x000fe2000ff3e0ff */
[----:B------:R-:W-:Y:S01]  /*03c0*/  IMAD.X R13, RZ, RZ, UR13, P0 ;  /* 0x0000000dff0d7e24 */ /* 0x000fe200080e06ff */
[----:B------:R0:W3:Y:S01]  /*03d0*/  LDG.E.U8 R10, desc[UR16][R20.64] ;  /* 0x00000010140a7981 */ /* 0x0000e2000c1e1100 */
[----:B------:R-:W-:Y:S01]  /*03e0*/  VIADD R28, R5, 0x800 ;  /* 0x00000800051c7836 */ /* 0x000fe20000000000 */
[----:B-1----:R-:W-:Y:S01]  /*03f0*/  IADD3 R16, P0, PT, R15, UR12, RZ ;  /* 0x0000000c0f107c10 */ /* 0x002fe2000ff1e0ff */
[----:B------:R-:W-:Y:S01]  /*0400*/  IMAD.X R15, RZ, RZ, UR13, P1 ;  /* 0x0000000dff0f7e24 */ /* 0x000fe200088e06ff */
[----:B------:R1:W3:Y:S02]  /*0410*/  LDG.E.U8 R11, desc[UR16][R18.64] ;  /* 0x00000010120b7981 */ /* 0x0002e4000c1e1100 */
[----:B------:R-:W-:Y:S01]  /*0420*/  IADD3 R28, P1, PT, R28, UR12, RZ ;  /* 0x0000000c1c1c7c10 */ /* 0x000fe2000ff3e0ff */
[----:B0-----:R-:W-:Y:S01]  /*0430*/  VIADD R20, R5, 0x900 ;  /* 0x0000090005147836 */ /* 0x001fe20000000000 */
[----:B------:R0:W4:Y:S01]  /*0440*/  LDG.E.U8 R25, desc[UR16][R12.64] ;  /* 0x000000100c197981 */ /* 0x000122000c1e1100 */
[----:B------:R-:W-:-:S03]  /*0450*/  IMAD.X R17, RZ, RZ, UR13, P0 ;  /* 0x0000000dff117e24 */ /* 0x000fc600080e06ff */
[----:B------:R-:W-:Y:S01]  /*0460*/  IADD3 R20, P0, PT, R20, UR12, RZ ;  /* 0x0000000c14147c10 */ /* 0x000fe2000ff1e0ff */
[C---:B-1----:R-:W-:Y:S01]  /*0470*/  VIADD R18, R5.reuse, 0xa00 ;  /* 0x00000a0005127836 */ /* 0x042fe20000000000 */
[----:B------:R1:W4:Y:S01]  /*0480*/  LDG.E.U8 R24, desc[UR16][R14.64] ;  /* 0x000000100e187981 */ /* 0x000322000c1e1100 */
[----:B------:R-:W-:Y:S02]  /*0490*/  VIADD R19, R5, 0xb00 ;  /* 0x00000b0005137836 */ /* 0x000fe40000000000 */
[----:B------:R-:W-:Y:S01]  /*04a0*/  IMAD.X R29, RZ, RZ, UR13, P1 ;  /* 0x0000000dff1d7e24 */ /* 0x000fe200088e06ff */
[----:B------:R-:W-:Y:S01]  /*04b0*/  IADD3 R18, P1, PT, R18, UR12, RZ ;  /* 0x0000000c12127c10 */ /* 0x000fe2000ff3e0ff */
[----:B------:R-:W-:Y:S01]  /*04c0*/  IMAD.X R21, RZ, RZ, UR13, P0 ;  /* 0x0000000dff157e24 */ /* 0x000fe200080e06ff */
[----:B0-----:R-:W-:Y:S01]  /*04d0*/  IADD3 R12, P0, PT, R19, UR12, RZ ;  /* 0x0000000c130c7c10 */ /* 0x001fe2000ff1e0ff */
[C---:B------:R-:W-:Y:S01]  /*04e0*/  VIADD R13, R5.reuse, 0xc00 ;  /* 0x00000c00050d7836 */ /* 0x040fe20000000000 */
[----:B------:R-:W4:Y:S01]  /*04f0*/  LDG.E.U8 R26, desc[UR16][R26.64] ;  /* 0x000000101a1a7981 */ /* 0x000f22000c1e1100 */
[----:B-1----:R-:W-:-:S02]  /*0500*/  VIADD R15, R5, 0xd00 ;  /* 0x00000d00050f7836 */ /* 0x002fc40000000000 */
[----:B------:R-:W-:Y:S01]  /*0510*/  IMAD.X R19, RZ, RZ, UR13, P1 ;  /* 0x0000000dff137e24 */ /* 0x000fe200088e06ff */
[----:B------:R-:W-:Y:S01]  /*0520*/  IADD3 R14, P1, PT, R13, UR12, RZ ;  /* 0x0000000c0d0e7c10 */ /* 0x000fe2000ff3e0ff */
[----:B------:R-:W-:Y:S01]  /*0530*/  IMAD.X R13, RZ, RZ, UR13, P0 ;  /* 0x0000000dff0d7e24 */ /* 0x000fe200080e06ff */
[----:B------:R-:W4:Y:S01]  /*0540*/  LDG.E.U8 R28, desc[UR16][R28.64] ;  /* 0x000000101c1c7981 */ /* 0x000f22000c1e1100 */
[----:B------:R-:W-:-:S03]  /*0550*/  VIADD R22, R5, 0xe00 ;  /* 0x00000e0005167836 */ /* 0x000fc60000000000 */
[----:B------:R0:W4:Y:S01]  /*0560*/  LDG.E.U8 R27, desc[UR16][R16.64] ;  /* 0x00000010101b7981 */ /* 0x000122000c1e1100 */
[----:B------:R-:W-:-:S03]  /*0570*/  VIADD R23, R5, 0xf00 ;  /* 0x00000f0005177836 */ /* 0x000fc60000000000 */
[----:B------:R-:W4:Y:S04]  /*0580*/  LDG.E.U8 R18, desc[UR16][R18.64] ;  /* 0x0000001012127981 */ /* 0x000f28000c1e1100 */
[----:B------:R1:W4:Y:S01]  /*0590*/  LDG.E.U8 R29, desc[UR16][R20.64] ;  /* 0x00000010141d7981 */ /* 0x000322000c1e1100 */
[----:B0-----:R-:W-:Y:S01]  /*05a0*/  IADD3 R16, P0, PT, R15, UR12, RZ ;  /* 0x0000000c0f107c10 */ /* 0x001fe2000ff1e0ff */
[----:B------:R-:W-:Y:S02]  /*05b0*/  IMAD.X R15, RZ, RZ, UR13, P1 ;  /* 0x0000000dff0f7e24 */ /* 0x000fe400088e06ff */
[----:B------:R-:W4:Y:S02]  /*05c0*/  LDG.E.U8 R13, desc[UR16][R12.64] ;  /* 0x000000100c0d7981 */ /* 0x000f24000c1e1100 */
[----:B------:R-:W-:-:S02]  /*05d0*/  IMAD.X R17, RZ, RZ, UR13, P0 ;  /* 0x0000000dff117e24 */ /* 0x000fc400080e06ff */
[----:B------:R-:W4:Y:S01]  /*05e0*/  LDG.E.U8 R14, desc[UR16][R14.64] ;  /* 0x000000100e0e7981 */ /* 0x000f22000c1e1100 */
[----:B-1----:R-:W-:Y:S02]  /*05f0*/  IADD3 R20, P0, PT, R22, UR12, RZ ;  /* 0x0000000c16147c10 */ /* 0x002fe4000ff1e0ff */
[----:B------:R-:W-:Y:S01]  /*0600*/  IADD3 R22, P1, PT, R23, UR12, RZ ;  /* 0x0000000c17167c10 */ /* 0x000fe2000ff3e0ff */
[----:B------:R-:W4:Y:S02]  /*0610*/  LDG.E.U8 R17, desc[UR16][R16.64] ;  /* 0x0000001010117981 */ /* 0x000f24000c1e1100 */
[----:B------:R-:W-:Y:S02]  /*0620*/  IMAD.X R21, RZ, RZ, UR13, P0 ;  /* 0x0000000dff157e24 */ /* 0x000fe400080e06ff */
[----:B------:R-:W-:-:S03]  /*0630*/  IMAD.X R23, RZ, RZ, UR13, P1 ;  /* 0x0000000dff177e24 */ /* 0x000fc600088e06ff */
[----:B------:R-:W4:Y:S04]  /*0640*/  LDG.E.U8 R20, desc[UR16][R20.64] ;  /* 0x0000001014147981 */ /* 0x000f28000c1e1100 */
[----:B------:R-:W4:Y:S01]  /*0650*/  LDG.E.U8 R23, desc[UR16][R22.64] ;  /* 0x0000001016177981 */ /* 0x000f22000c1e1100 */
[----:B------:R-:W-:-:S05]  /*0660*/  VIADD R2, R2, 0x10 ;  /* 0x0000001002027836 */ /* 0x000fca0000000000 */
[----:B------:R-:W-:Y:S01]  /*0670*/  ISETP.NE.AND P0, PT, R2, RZ, PT ;  /* 0x000000ff0200720c */ /* 0x000fe20003f05270 */
[----:B------:R-:W-:Y:S02]  /*0680*/  VIADD R6, R6, 0x1000 ;  /* 0x0000100006067836 */ /* 0x000fe40000000000 */
[----:B------:R-:W-:Y:S01]  /*0690*/  VIADD R5, R5, 0x1000 ;  /* 0x0000100005057836 */ /* 0x000fe20000000000 */
        /* <DEDUP_REMOVED lines=10> */
[----:B------:R-:W-:Y:S05]  /*0740*/  BSYNC.RECONVERGENT B3 ;  /* 0x0000000000037941 */ /* 0x000fea0003800200 */
.L_x_185:
[----:B------:R-:W-:-:S07]  /*0750*/  VIADD R2, R6, 0xfffff800 ;  /* 0xfffff80006027836 */ /* 0x000fce0000000000 */
.L_x_184:
[----:B------:R-:W-:Y:S05]  /*0760*/  BSYNC.RECONVERGENT B2 ;  /* 0x0000000000027941 */ /* 0x000fea0003800200 */
.L_x_183:
[----:B------:R-:W-:-:S13]  /*0770*/  ISETP.NE.AND P0, PT, R4, RZ, PT ;  /* 0x000000ff0400720c */ /* 0x000fda0003f05270 */
[----:B------:R-:W-:Y:S05]  /*0780*/  @!P0 BRA `(.L_x_182) ;  /* 0x0000000400508947 */ /* 0x000fea0003800000 */
[----:B------:R-:W-:Y:S01]  /*0790*/  ISETP.GE.U32.AND P1, PT, R4, 0x8, PT ;  /* 0x000000080400780c */ /* 0x000fe20003f26070 */
[----:B------:R-:W-:Y:S01]  /*07a0*/  BSSY.RECONVERGENT B2, `(.L_x_187) ;  /* 0x000002b000027945 */ /* 0x000fe20003800200 */
[----:B------:R-:W-:-:S04]  /*07b0*/  LOP3.LUT R20, R3, 0x7, RZ, 0xc0, !PT ;  /* 0x0000000703147812 */ /* 0x000fc800078ec0ff */
[----:B------:R-:W-:-:S07]  /*07c0*/  ISETP.NE.AND P0, PT, R20, RZ, PT ;  /* 0x000000ff1400720c */ /* 0x000fce0003f05270 */
[----:B------:R-:W-:Y:S06]  /*07d0*/  @!P1 BRA `(.L_x_188) ;  /* 0x00000000009c9947 */ /* 0x000fec0003800000 */
[----:B------:R-:W0:Y:S01]  /*07e0*/  LDCU.64 UR10, c[0x0][0x380] ;  /* 0x00007000ff0a77ac */ /* 0x000e220008000a00 */
[----:B------:R-:W-:-:S04]  /*07f0*/  VIADD R21, R2, UR4 ;  /* 0x0000000402157c36 */ /* 0x000fc80008000000 */
[C---:B------:R-:W-:Y:S02]  /*0800*/  VIADD R12, R21.reuse, 0x100 ;  /* 0x00000100150c7836 */ /* 0x040fe40000000000 */
[C---:B------:R-:W-:Y:S02]  /*0810*/  VIADD R18, R21.reuse, 0x200 ;  /* 0x0000020015127836 */ /* 0x040fe40000000000 */
[C---:B------:R-:W-:Y:S02]  /*0820*/  VIADD R14, R21.reuse, 0x300 ;  /* 0x00000300150e7836 */ /* 0x040fe40000000000 */
[C---:B------:R-:W-:Y:S01]  /*0830*/  VIADD R10, R21.reuse, 0x400 ;  /* 0x00000400150a7836 */ /* 0x040fe20000000000 */
[----:B0-----:R-:W-:Y:S02]  /*0840*/  IADD3 R4, P1, PT, R21, UR10, RZ ;  /* 0x0000000a15047c10 */ /* 0x001fe4000ff3e0ff */
[----:B------:R-:W-:-:S03]  /*0850*/  IADD3 R12, P2, PT, R12, UR10, RZ ;  /* 0x0000000a0c0c7c10 */ /* 0x000fc6000ff5e0ff */
[----:B------:R-:W-:Y:S01]  /*0860*/  IMAD.X R5, RZ, RZ, UR11, P1 ;  /* 0x0000000bff057e24 */ /* 0x000fe200088e06ff */
[----:B------:R-:W-:Y:S01]  /*0870*/  IADD3 R18, P1, PT, R18, UR10, RZ ;  /* 0x0000000a12127c10 */ /* 0x000fe2000ff3e0ff */
[----:B------:R-:W-:Y:S01]  /*0880*/  IMAD.X R13, RZ, RZ, UR11, P2 ;  /* 0x0000000bff0d7e24 */ /* 0x000fe200090e06ff */
[----:B------:R-:W-:Y:S01]  /*0890*/  IADD3 R14, P2, PT, R14, UR10, RZ ;  /* 0x0000000a0e0e7c10 */ /* 0x000fe2000ff5e0ff */
[C---:B------:R-:W-:Y:S01]  /*08a0*/  VIADD R8, R21.reuse, 0x500 ;  /* 0x0000050015087836 */ /* 0x040fe20000000000 */
[----:B------:R0:W2:Y:S01]  /*08b0*/  LDG.E.U8 R6, desc[UR16][R4.64] ;  /* 0x0000001004067981 */ /* 0x0000a2000c1e1100 */
[----:B------:R-:W-:Y:S01]  /*08c0*/  IMAD.X R19, RZ, RZ, UR11, P1 ;  /* 0x0000000bff137e24 */ /* 0x000fe200088e06ff */
[----:B------:R-:W-:Y:S01]  /*08d0*/  IADD3 R10, P1, PT, R10, UR10, RZ ;  /* 0x0000000a0a0a7c10 */ /* 0x000fe2000ff3e0ff */
[C---:B------:R-:W-:Y:S01]  /*08e0*/  VIADD R9, R21.reuse, 0x600 ;  /* 0x0000060015097836 */ /* 0x040fe20000000000 */
[----:B------:R-:W-:Y:S01]  /*08f0*/  IADD3 R8, P3, PT, R8, UR10, RZ ;  /* 0x0000000a08087c10 */ /* 0x000fe2000ff7e0ff */
[----:B------:R-:W-:Y:S01]  /*0900*/  VIADD R21, R21, 0x700 ;  /* 0x0000070015157836 */ /* 0x000fe20000000000 */
[----:B------:R1:W2:Y:S01]  /*0910*/  LDG.E.U8 R16, desc[UR16][R12.64] ;  /* 0x000000100c107981 */ /* 0x0002a2000c1e1100 */
[----:B------:R-:W-:-:S02]  /*0920*/  IMAD.X R15, RZ, RZ, UR11, P2 ;  /* 0x0000000bff0f7e24 */ /* 0x000fc400090e06ff */
[----:B------:R-:W-:Y:S01]  /*0930*/  IMAD.X R11, RZ, RZ, UR11, P1 ;  /* 0x0000000bff0b7e24 */ /* 0x000fe200088e06ff */
[----:B0-----:R-:W-:Y:S01]  /*0940*/  IADD3 R4, P2, PT, R9, UR10, RZ ;  /* 0x0000000a09047c10 */ /* 0x001fe2000ff5e0ff */
[----:B------:R-:W-:Y:S01]  /*0950*/  IMAD.X R9, RZ, RZ, UR11, P3 ;  /* 0x0000000bff097e24 */ /* 0x000fe200098e06ff */
[----:B------:R-:W3:Y:S01]  /*0960*/  LDG.E.U8 R17, desc[UR16][R18.64] ;  /* 0x0000001012117981 */ /* 0x000ee2000c1e1100 */
[----:B-1----:R-:W-:-:S03]  /*0970*/  IADD3 R12, P1, PT, R21, UR10, RZ ;  /* 0x0000000a150c7c10 */ /* 0x002fc6000ff3e0ff */
[----:B------:R-:W3:Y:S01]  /*0980*/  LDG.E.U8 R14, desc[UR16][R14.64] ;  /* 0x000000100e0e7981 */ /* 0x000ee2000c1e1100 */
[----:B------:R-:W-:Y:S02]  /*0990*/  IMAD.X R5, RZ, RZ, UR11, P2 ;  /* 0x0000000bff057e24 */ /* 0x000fe400090e06ff */
[----:B------:R-:W-:Y:S01]  /*09a0*/  IMAD.X R13, RZ, RZ, UR11, P1 ;  /* 0x0000000bff0d7e24 */ /* 0x000fe200088e06ff */
        /* <DEDUP_REMOVED lines=10> */
.L_x_188:
[----:B------:R-:W-:Y:S05]  /*0a50*/  BSYNC.RECONVERGENT B2 ;  /* 0x0000000000027941 */ /* 0x000fea0003800200 */
.L_x_187:
        /* <DEDUP_REMOVED lines=10> */
[C---:B------:R-:W-:Y:S01]  /*0b00*/  VIADD R12, R5.reuse, 0x300 ;  /* 0x00000300050c7836 */ /* 0x040fe20000000000 */
[----:B0-----:R-:W-:Y:S02]  /*0b10*/  IADD3 R4, P2, PT, R5, UR10, RZ ;  /* 0x0000000a05047c10 */ /* 0x001fe4000ff5e0ff */
[----:B------:R-:W-:Y:S02]  /*0b20*/  IADD3 R8, P1, PT, R8, UR10, RZ ;  /* 0x0000000a08087c10 */ /* 0x000fe4000ff3e0ff */
[----:B------:R-:W-:Y:S01]  /*0b30*/  IADD3 R12, P3, PT, R12, UR10, RZ ;  /* 0x0000000a0c0c7c10 */ /* 0x000fe2000ff7e0ff */
[----:B------:R-:W-:Y:S01]  /*0b40*/  IMAD.X R5, RZ, RZ, UR11, P2 ;  /* 0x0000000bff057e24 */ /* 0x000fe200090e06ff */
[----:B------:R-:W-:Y:S01]  /*0b50*/  IADD3 R10, P2, PT, R10, UR10, RZ ;  /* 0x0000000a0a0a7c10 */ /* 0x000fe2000ff5e0ff */
[----:B------:R-:W-:-:S02]  /*0b60*/  IMAD.X R9, RZ, RZ, UR11, P1 ;  /* 0x0000000bff097e24 */ /* 0x000fc400088e06ff */
[----:B------:R-:W-:Y:S01]  /*0b70*/  IMAD.X R13, RZ, RZ, UR11, P3 ;  /* 0x0000000bff0d7e24 */ /* 0x000fe200098e06ff */
[----:B------:R-:W2:Y:S01]  /*0b80*/  LDG.E.U8 R4, desc[UR16][R4.64] ;  /* 0x0000001004047981 */ /* 0x000ea2000c1e1100 */
[----:B------:R-:W-:-:S03]  /*0b90*/  IMAD.X R11, RZ, RZ, UR11, P2 ;  /* 0x0000000bff0b7e24 */ /* 0x000fc600090e06ff */
[----:B------:R-:W2:Y:S04]  /*0ba0*/  LDG.E.U8 R8, desc[UR16][R8.64] ;  /* 0x0000001008087981 */ /* 0x000ea8000c1e1100 */
[----:B------:R-:W3:Y:S04]  /*0bb0*/  LDG.E.U8 R10, desc[UR16][R10.64] ;  /* 0x000000100a0a7981 */ /* 0x000ee8000c1e1100 */
[----:B------:R-:W3:Y:S01]  /*0bc0*/  LDG.E.U8 R12, desc[UR16][R12.64] ;  /* 0x000000100c0c7981 */ /* 0x000ee2000c1e1100 */
[----:B------:R-:W-:Y:S01]  /*0bd0*/  VIADD R2, R2, 0x400 ;  /* 0x0000040002027836 */ /* 0x000fe20000000000 */
[----:B--2--5:R-:W-:-:S04]  /*0be0*/  IADD3 R7, PT, PT, R8, R4, R7 ;  /* 0x0000000408077210 */ /* 0x024fc80007ffe007 */
[----:B---3--:R-:W-:-:S07]  /*0bf0*/  IADD3 R7, PT, PT, R12, R10, R7 ;  /* 0x0000000a0c077210 */ /* 0x008fce0007ffe007 */
.L_x_190:
[----:B------:R-:W-:Y:S05]  /*0c00*/  BSYNC.RECONVERGENT B2 ;  /* 0x0000000000027941 */ /* 0x000fea0003800200 */
.L_x_189:
[----:B------:R-:W-:Y:S05]  /*0c10*/  @!P0 BRA `(.L_x_182) ;  /* 0x00000000002c8947 */ /* 0x000fea0003800000 */
[----:B------:R-:W-:Y:S02]  /*0c20*/  VIADD R4, R2, UR4 ;  /* 0x0000000402047c36 */ /* 0x000fe40008000000 */
[----:B------:R-:W-:-:S07]  /*0c30*/  IMAD.MOV R5, RZ, RZ, -R3 ;  /* 0x000000ffff057224 */ /* 0x000fce00078e0a03 */
.L_x_191:
[----:B------:R-:W0:Y:S02]  /*0c40*/  LDCU.64 UR10, c[0x0][0x380] ;  /* 0x00007000ff0a77ac */ /* 0x000e240008000a00 */
[----:B0-----:R-:W-:-:S05]  /*0c50*/  IADD3 R2, P0, PT, R4, UR10, RZ ;  /* 0x0000000a04027c10 */ /* 0x001fca000ff1e0ff */
[----:B------:R-:W-:-:S05]  /*0c60*/  IMAD.X R3, RZ, RZ, UR11, P0 ;  /* 0x0000000bff037e24 */ /* 0x000fca00080e06ff */
[----:B------:R-:W2:Y:S01]  /*0c70*/  LDG.E.U8 R2, desc[UR16][R2.64] ;  /* 0x0000001002027981 */ /* 0x000ea2000c1e1100 */
[----:B------:R-:W-:Y:S02]  /*0c80*/  VIADD R5, R5, 0x1 ;  /* 0x0000000105057836 */ /* 0x000fe40000000000 */
[----:B------:R-:W-:-:S03]  /*0c90*/  VIADD R4, R4, 0x100 ;  /* 0x0000010004047836 */ /* 0x000fc60000000000 */
[----:B------:R-:W-:Y:S01]  /*0ca0*/  ISETP.NE.AND P0, PT, R5, RZ, PT ;  /* 0x000000ff0500720c */ /* 0x000fe20003f05270 */
[----:B--2--5:R-:W-:-:S12]  /*0cb0*/  IMAD.IADD R7, R2, 0x1, R7 ;  /* 0x0000000102077824 */ /* 0x024fd800078e0207 */
[----:B------:R-:W-:Y:S05]  /*0cc0*/  @P0 BRA `(.L_x_191) ;  /* 0xfffffffc00dc0947 */ /* 0x000fea000383ffff */
.L_x_182:
[----:B------:R-:W-:Y:S05]  /*0cd0*/  BSYNC.RECONVERGENT B1 ;  /* 0x0000000000017941 */ /* 0x000fea0003800200 */
.L_x_181:
[----:B------:R-:W-:-:S09]  /*0ce0*/  UISETP.GE.U32.AND UP0, UPT, UR9, 0x100, UPT ;  /* 0x000001000900788c */ /* 0x000fd2000bf06070 */
[----:B------:R-:W-:Y:S05]  /*0cf0*/  BRA.U !UP0, `(.L_x_192) ;  /* 0x0000000108cc7547 */ /* 0x000fea000b800000 */
[----:B------:R-:W1:Y:S01]  /*0d00*/  S2R R6, SR_LANEID ;  /* 0x0000000000067919 */ /* 0x000e620000000000 */
[----:B-----5:R-:W-:-:S06]  /*0d10*/  LOP3.LUT R2, R7, 0xff, RZ, 0xc0, !PT ;  /* 0x000000ff07027812 */ /* 0x020fcc00078ec0ff */
[----:B------:R-:W0:Y:S01]  /*0d20*/  SHFL.DOWN PT, R2, R2, 0x1, 0x1f ;  /* 0x08201f0002027f89 */ /* 0x000e2200000e0000 */
[C---:B-1----:R-:W-:Y:S02]  /*0d30*/  ISETP.GT.AND P0, PT, R6.reuse, 0x1e, PT ;  /* 0x0000001e0600780c */ /* 0x042fe40003f04270 */
[----:B------:R-:W-:Y:S02]  /*0d40*/  ISETP.NE.AND P1, PT, R6, RZ, PT ;  /* 0x000000ff0600720c */ /* 0x000fe40003f25270 */
[----:B0-----:R-:W-:Y:S02]  /*0d50*/  SEL R4, R2, RZ, !P0 ;  /* 0x000000ff02047207 */ /* 0x001fe40004000000 */
        /* <DEDUP_REMOVED lines=34> */
[----:B-1----:R-:W-:Y:S04]  /*0f80*/  LDS.U8 R5, [UR4+0xb] ;  /* 0x00000b04ff057984 */ /* 0x002fe80008000000 */
[----:B------:R-:W1:Y:S04]  /*0f90*/  LDS.U8 R4, [UR4+0xc] ;  /* 0x00000c04ff047984 */ /* 0x000e680008000000 */
[----:B------:R-:W-:Y:S04]  /*0fa0*/  LDS.U8 R7, [UR4+0xd] ;  /* 0x00000d04ff077984 */ /* 0x000fe80008000000 */
        /* <DEDUP_REMOVED lines=8> */
.L_x_192:
[----:B------:R-:W-:Y:S01]  /*1030*/  LOP3.LUT R2, R0, 0x3e0, RZ, 0xc0, !PT ;  /* 0x000003e000027812 */ /* 0x000fe200078ec0ff */
[----:B------:R-:W1:Y:S01]  /*1040*/  S2R R10, SR_LANEID ;  /* 0x00000000000a7919 */ /* 0x000e620000000000 */
[----:B-----5:R-:W-:-:S03]  /*1050*/  LOP3.LUT R8, R7, 0xff, RZ, 0xc0, !PT ;  /* 0x000000ff07087812 */ /* 0x020fc600078ec0ff */
[----:B------:R-:W-:Y:S01]  /*1060*/  VIADD R3, R2, 0x20 ;  /* 0x0000002002037836 */ /* 0x000fe20000000000 */
[----:B------:R-:W-:-:S04]  /*1070*/  LOP3.LUT R2, RZ, R2, RZ, 0x33, !PT ;  /* 0x00000002ff027212 */ /* 0x000fc800078e33ff */
[----:B------:R-:W-:Y:S01]  /*1080*/  ISETP.GT.U32.AND P0, PT, R3, UR9, PT ;  /* 0x0000000903007c0c */ /* 0x000fe2000bf04070 */
[----:B------:R-:W-:-:S05]  /*1090*/  VIADD R2, R2, UR9 ;  /* 0x0000000902027c36 */ /* 0x000fca0008000000 */
[----:B------:R-:W-:-:S05]  /*10a0*/  SEL R3, R2, 0x1f, P0 ;  /* 0x0000001f02037807 */ /* 0x000fca0000000000 */
[----:B------:R2:W3:Y:S01]  /*10b0*/  SHFL.DOWN PT, R2, R8, 0x1, R3 ;  /* 0x0820000008027989 */ /* 0x0004e200000e0003 */
[CC--:B-1----:R-:W-:Y:S01]  /*10c0*/  ISETP.GE.AND P0, PT, R10.reuse, R3.reuse, PT ;  /* 0x000000030a00720c */ /* 0x0c2fe20003f06270 */
[C---:B------:R-:W-:Y:S01]  /*10d0*/  VIADD R6, R10.reuse, 0x2 ;  /* 0x000000020a067836 */ /* 0x040fe20000000000 */
[C---:B------:R-:W-:Y:S01]  /*10e0*/  ISETP.NE.AND P1, PT, R10.reuse, RZ, PT ;  /* 0x000000ff0a00720c */ /* 0x040fe20003f25270 */
[----:B--2---:R-:W-:Y:S01]  /*10f0*/  VIADD R8, R10, 0x8 ;  /* 0x000000080a087836 */ /* 0x004fe20000000000 */
[----:B---3--:R-:W-:Y:S02]  /*1100*/  SEL R2, R2, RZ, !P0 ;  /* 0x000000ff02027207 */ /* 0x008fe40004000000 */
[----:B------:R-:W-:Y:S01]  /*1110*/  ISETP.GT.AND P0, PT, R6, R3, PT ;  /* 0x000000030600720c */ /* 0x000fe20003f04270 */
[----:B------:R-:W-:Y:S02]  /*1120*/  VIADD R6, R10, 0x4 ;  /* 0x000000040a067836 */ /* 0x000fe40000000000 */
[----:B------:R-:W-:-:S06]  /*1130*/  IMAD.IADD R2, R2, 0x1, R7 ;  /* 0x0000000102027824 */ /* 0x000fcc00078e0207 */
[----:B------:R-:W1:Y:S01]  /*1140*/  @!P1 S2R R7, SR_CgaCtaId ;  /* 0x0000000000079919 */ /* 0x000e620000008800 */
[----:B0-----:R-:W-:-:S06]  /*1150*/  LOP3.LUT R4, R2, 0xff, RZ, 0xc0, !PT ;  /* 0x000000ff02047812 */ /* 0x001fcc00078ec0ff */
[----:B------:R-:W0:Y:S02]  /*1160*/  SHFL.DOWN PT, R4, R4, 0x2, R3 ;  /* 0x0840000004047989 */ /* 0x000e2400000e0003 */
[----:B0-----:R-:W-:Y:S02]  /*1170*/  SEL R5, R4, RZ, !P0 ;  /* 0x000000ff04057207 */ /* 0x001fe40004000000 */
[----:B------:R-:W-:-:S03]  /*1180*/  ISETP.GT.AND P0, PT, R6, R3, PT ;  /* 0x000000030600720c */ /* 0x000fc60003f04270 */
[----:B------:R-:W-:-:S05]  /*1190*/  IMAD.IADD R5, R2, 0x1, R5 ;  /* 0x0000000102057824 */ /* 0x000fca00078e0205 */
[----:B------:R-:W-:-:S06]  /*11a0*/  LOP3.LUT R2, R5, 0xff, RZ, 0xc0, !PT ;  /* 0x000000ff05027812 */ /* 0x000fcc00078ec0ff */
[----:B------:R-:W0:Y:S02]  /*11b0*/  SHFL.DOWN PT, R2, R2, 0x4, R3 ;  /* 0x0880000002027989 */ /* 0x000e2400000e0003 */
[----:B0-----:R-:W-:Y:S01]  /*11c0*/  SEL R6, R2, RZ, !P0 ;  /* 0x000000ff02067207 */ /* 0x001fe20004000000 */
[----:B------:R-:W-:Y:S01]  /*11d0*/  VIADD R2, R10, 0x10 ;  /* 0x000000100a027836 */ /* 0x000fe20000000000 */
[----:B------:R-:W-:-:S03]  /*11e0*/  ISETP.GT.AND P0, PT, R8, R3, PT ;  /* 0x000000030800720c */ /* 0x000fc60003f04270 */
[----:B------:R-:W-:-:S05]  /*11f0*/  IMAD.IADD R6, R5, 0x1, R6 ;  /* 0x0000000105067824 */ /* 0x000fca00078e0206 */
[----:B------:R-:W-:-:S06]  /*1200*/  LOP3.LUT R4, R6, 0xff, RZ, 0xc0, !PT ;  /* 0x000000ff06047812 */ /* 0x000fcc00078ec0ff */
[----:B------:R-:W0:Y:S02]  /*1210*/  SHFL.DOWN PT, R4, R4, 0x8, R3 ;  /* 0x0900000004047989 */ /* 0x000e2400000e0003 */
[----:B0-----:R-:W-:Y:S02]  /*1220*/  SEL R5, R4, RZ, !P0 ;  /* 0x000000ff04057207 */ /* 0x001fe40004000000 */
[----:B------:R-:W-:Y:S02]  /*1230*/  ISETP.GT.AND P0, PT, R2, R3, PT ;  /* 0x000000030200720c */ /* 0x000fe40003f04270 */
[----:B------:R-:W-:Y:S01]  /*1240*/  @!P1 MOV R4, 0x400 ;  /* 0x0000040000049802 */ /* 0x000fe20000000f00 */
[----:B------:R-:W-:-:S03]  /*1250*/  IMAD.IADD R5, R6, 0x1, R5 ;  /* 0x0000000106057824 */ /* 0x000fc600078e0205 */
[----:B-1----:R-:W-:Y:S02]  /*1260*/  @!P1 LEA R7, R7, R4, 0x18 ;  /* 0x0000000407079211 */ /* 0x002fe400078ec0ff */
        /* <DEDUP_REMOVED lines=9> */
[----:B------:R-:W1:Y:S01]  /*1300*/  S2UR UR5, SR_CgaCtaId ;  /* 0x00000000000579c3 */ /* 0x000e620000008800 */
[----:B------:R-:W-:Y:S01]  /*1310*/  UMOV UR4, 0x400 ;  /* 0x0000040000047882 */ /* 0x000fe20000000000 */
[----:B------:R-:W-:Y:S02]  /*1320*/  UISETP.GT.U32.AND UP2, UPT, UR9, 0x20, UPT ;  /* 0x000000200900788c */ /* 0x000fe4000bf44070 */
[----:B------:R-:W-:Y:S02]  /*1330*/  UISETP.GT.U32.AND UP3, UPT, UR9, 0x40, UPT ;  /* 0x000000400900788c */ /* 0x000fe4000bf64070 */
[----:B------:R-:W-:Y:S02]  /*1340*/  UISETP.GT.U32.AND UP0, UPT, UR9, 0x60, UPT ;  /* 0x000000600900788c */ /* 0x000fe4000bf04070 */
[----:B------:R-:W-:Y:S01]  /*1350*/  UISETP.GT.U32.AND UP1, UPT, UR9, 0x80, UPT ;  /* 0x000000800900788c */ /* 0x000fe2000bf24070 */
[----:B------:R-:W-:Y:S01]  /*1360*/  PLOP3.LUT P1, PT, PT, PT, UP2, 0x80, 0x8 ;  /* 0x000000000008781c */ /* 0x000fe20003f2f028 */
[----:B------:R-:W-:Y:S01]  /*1370*/  UISETP.GT.U32.AND UP2, UPT, UR9, 0xc0, UPT ;  /* 0x000000c00900788c */ /* 0x000fe2000bf44070 */
[----:B------:R-:W-:Y:S01]  /*1380*/  PLOP3.LUT P2, PT, PT, PT, UP3, 0x80, 0x8 ;  /* 0x000000000008781c */ /* 0x000fe20003f4f038 */
[----:B------:R-:W-:-:S02]  /*1390*/  UISETP.GT.U32.AND UP3, UPT, UR9, 0xa0, UPT ;  /* 0x000000a00900788c */ /* 0x000fc4000bf64070 */
[----:B-1----:R-:W-:-:S09]  /*13a0*/  ULEA UR4, UR5, UR4, 0x18 ;  /* 0x0000000405047291 */ /* 0x002fd2000f8ec0ff */
[----:B------:R-:W1:Y:S04]  /*13b0*/  LDS.U8 R0, [UR4+0x9] ;  /* 0x00000904ff007984 */ /* 0x000e680008000000 */
[----:B------:R-:W2:Y:S04]  /*13c0*/  LDS.U8 R4, [UR4+0xa] ;  /* 0x00000a04ff047984 */ /* 0x000ea80008000000 */
[----:B------:R-:W3:Y:S04]  /*13d0*/  LDS.U8 R5, [UR4+0xb] ;  /* 0x00000b04ff057984 */ /* 0x000ee80008000000 */
[----:B------:R-:W4:Y:S04]  /*13e0*/  LDS.U8 R6, [UR4+0xc] ;  /* 0x00000c04ff067984 */ /* 0x000f280008000000 */
[----:B0-----:R-:W0:Y:S04]  /*13f0*/  LDS.U8 R7, [UR4+0xd] ;  /* 0x00000d04ff077984 */ /* 0x001e280008000000 */
[----:B------:R-:W5:Y:S04]  /*1400*/  LDS.U8 R8, [UR4+0xe] ;  /* 0x00000e04ff087984 */ /* 0x000f680008000000 */
[----:B------:R-:W5:Y:S01]  /*1410*/  LDS.U8 R9, [UR4+0xf] ;  /* 0x00000f04ff097984 */ /* 0x000f620008000000 */
[----:B-1----:R-:W-:-:S02]  /*1420*/  SEL R3, R0, RZ, P1 ;  /* 0x000000ff00037207 */ /* 0x002fc40000800000 */
[----:B------:R-:W-:Y:S01]  /*1430*/  PLOP3.LUT P1, PT, PT, PT, UP0, 0x80, 0x8 ;  /* 0x000000000008781c */ /* 0x000fe20003f2f008 */
[----:B------:R-:W-:Y:S01]  /*1440*/  UISETP.GT.U32.AND UP0, UPT, UR9, 0xe0, UPT ;  /* 0x000000e00900788c */ /* 0x000fe2000bf04070 */
[----:B--2---:R-:W-:Y:S02]  /*1450*/  SEL R4, R4, RZ, P2 ;  /* 0x000000ff04047207 */ /* 0x004fe40001000000 */
[----:B------:R-:W-:Y:S02]  /*1460*/  PLOP3.LUT P2, PT, PT, PT, UP1, 0x80, 0x8 ;  /* 0x000000000008781c */ /* 0x000fe40003f4f018 */
[----:B---3--:R-:W-:Y:S02]  /*1470*/  SEL R0, R5, RZ, P1 ;  /* 0x000000ff05007207 */ /* 0x008fe40000800000 */
[----:B------:R-:W-:Y:S02]  /*1480*/  IADD3 R3, PT, PT, R4, R3, R2 ;  /* 0x0000000304037210 */ /* 0x000fe40007ffe002 */
[----:B----4-:R-:W-:-:S02]  /*1490*/  SEL R6, R6, RZ, P2 ;  /* 0x000000ff06067207 */ /* 0x010fc40001000000 */
[----:B------:R-:W-:Y:S02]  /*14a0*/  PLOP3.LUT P1, PT, PT, PT, UP3, 0x80, 0x8 ;  /* 0x000000000008781c */ /* 0x000fe40003f2f038 */
[----:B------:R-:W-:Y:S02]  /*14b0*/  PLOP3.LUT P2, PT, PT, PT, UP2, 0x80, 0x8 ;  /* 0x000000000008781c */ /* 0x000fe40003f4f028 */
[----:B------:R-:W-:Y:S02]  /*14c0*/  IADD3 R0, PT, PT, R6, R3, R0 ;  /* 0x0000000306007210 */ /* 0x000fe40007ffe000 */
[----:B------:R-:W-:Y:S02]  /*14d0*/  PLOP3.LUT P3, PT, PT, PT, UP0, 0x80, 0x8 ;  /* 0x000000000008781c */ /* 0x000fe40003f6f008 */
[----:B0-----:R-:W-:Y:S02]  /*14e0*/  SEL R7, R7, RZ, P1 ;  /* 0x000000ff07077207 */ /* 0x001fe40000800000 */
[----:B-----5:R-:W-:-:S02]  /*14f0*/  SEL R8, R8, RZ, P2 ;  /* 0x000000ff08087207 */ /* 0x020fc40001000000 */
[----:B------:R-:W-:Y:S02]  /*1500*/  SEL R9, R9, RZ, P3 ;  /* 0x000000ff09097207 */ /* 0x000fe40001800000 */
[----:B------:R-:W-:-:S05]  /*1510*/  IADD3 R0, PT, PT, R8, R0, R7 ;  /* 0x0000000008007210 */ /* 0x000fca0007ffe007 */
[----:B------:R-:W-:-:S05]  /*1520*/  IMAD.IADD R0, R0, 0x1, R9 ;  /* 0x0000000100007824 */ /* 0x000fca00078e0209 */
[----:B------:R-:W-:Y:S01]  /*1530*/  PRMT R2, R0, 0x7610, R2 ;  /* 0x0000761000027816 */ /* 0x000fe20000000002 */
[----:B------:R-:W-:Y:S06]  /*1540*/  BRA `(.L_x_193) ;  /* 0x0000001800147947 */ /* 0x000fec0003800000 */
.L_x_178:
        /* <DEDUP_REMOVED lines=30> */
[----:B---3--:R-:W-:-:S03]  /*1730*/  IMAD.IADD R4, R4, 0x1, R5 ;  /* 0x0000000104047824 */ /* 0x008fc600078e0205 */
[----:B------:R-:W3:Y:S01]  /*1740*/  LDG.E.U8 R5, desc[UR16][R2.64+0x1a00] ;  /* 0x001a001002057981 */ /* 0x000ee2000c1e1100 */
[----:B----4-:R-:W-:-:S03]  /*1750*/  IMAD.IADD R8, R8, 0x1, R9 ;  /* 0x0000000108087824 */ /* 0x010fc600078e0209 */
[----:B------:R-:W4:Y:S01]  /*1760*/  LDG.E.U8 R9, desc[UR16][R2.64+0x1d00] ;  /* 0x001d001002097981 */ /* 0x000f22000c1e1100 */
[----:B-----5:R-:W-:-:S03]  /*1770*/  IADD3 R6, PT, PT, R4, R7, R6 ;  /* 0x0000000704067210 */ /* 0x020fc60007ffe006 */
[----:B------:R-:W5:Y:S04]  /*1780*/  LDG.E.U8 R7, desc[UR16][R2.64+0x1900] ;  /* 0x0019001002077981 */ /* 0x000f68000c1e1100 */
[----:B------:R-:W3:Y:S01]  /*1790*/  LDG.E.U8 R4, desc[UR16][R2.64+0x1e00] ;  /* 0x001e001002047981 */ /* 0x000ee2000c1e1100 */
[----:B--2---:R-:W-:-:S03]  /*17a0*/  IADD3 R11, PT, PT, R8, R11, R10 ;  /* 0x0000000b080b7210 */ /* 0x004fc60007ffe00a */
[----:B------:R-:W2:Y:S02]  /*17b0*/  LDG.E.U8 R8, desc[UR16][R2.64+0xe00] ;  /* 0x000e001002087981 */ /* 0x000ea4000c1e1100 */
[----:B------:R-:W-:Y:S02]  /*17c0*/  IMAD.IADD R6, R6, 0x1, R11 ;  /* 0x0000000106067824 */ /* 0x000fe400078e020b */
[----:B------:R-:W2:Y:S01]  /*17d0*/  LDG.E.U8 R10, desc[UR16][R2.64+0x1b00] ;  /* 0x001b0010020a7981 */ /* 0x000ea2000c1e1100 */
[----:B------:R-:W-:-:S03]  /*17e0*/  IMAD.IADD R21, R21, 0x1, R12 ;  /* 0x0000000115157824 */ /* 0x000fc600078e020c */
[----:B------:R-:W2:Y:S04]  /*17f0*/  LDG.E.U8 R12, desc[UR16][R2.64+0x1200] ;  /* 0x00120010020c7981 */ /* 0x000ea8000c1e1100 */
[----:B------:R-:W2:Y:S01]  /*1800*/  LDG.E.U8 R11, desc[UR16][R2.64+0x1600] ;  /* 0x00160010020b7981 */ /* 0x000ea2000c1e1100 */
[----:B------:R-:W-:Y:S02]  /*1810*/  IMAD.IADD R24, R24, 0x1, R25 ;  /* 0x0000000118187824 */ /* 0x000fe400078e0219 */
[----:B------:R-:W-:Y:S01]  /*1820*/  IMAD.IADD R26, R26, 0x1, R27 ;  /* 0x000000011a1a7824 */ /* 0x000fe200078e021b */
[----:B------:R-:W-:-:S04]  /*1830*/  USHF.L.U32 UR6, UR8, 0xd, URZ ;  /* 0x0000000d08067899 */ /* 0x000fc800080006ff */
[----:B------:R-:W-:Y:S01]  /*1840*/  UISETP.GE.U32.AND UP0, UPT, UR9, UR6, UPT ;  /* 0x000000060900728c */ /* 0x000fe2000bf06070 */
[----:B------:R-:W-:Y:S01]  /*1850*/  IMAD.IADD R17, R20, 0x1, R17 ;  /* 0x0000000114117824 */ /* 0x000fe200078e0211 */
[----:B------:R-:W-:Y:S01]  /*1860*/  IADD3 R21, PT, PT, R21, R23, R22 ;  /* 0x0000001715157210 */ /* 0x000fe20007ffe016 */
[----:B----4-:R-:W-:Y:S02]  /*1870*/  IMAD.IADD R9, R14, 0x1, R9 ;  /* 0x000000010e097824 */ /* 0x010fe400078e0209 */
[----:B-----5:R-:W-:-:S03]  /*1880*/  IMAD.IADD R7, R16, 0x1, R7 ;  /* 0x0000000110077824 */ /* 0x020fc600078e0207 */
[----:B---3--:R-:W-:Y:S02]  /*1890*/  IADD3 R4, PT, PT, R9, R19, R4 ;  /* 0x0000001309047210 */ /* 0x008fe40007ffe004 */
[----:B--2---:R-:W-:Y:S02]  /*18a0*/  IADD3 R8, PT, PT, R17, R13, R8 ;  /* 0x0000000d11087210 */ /* 0x004fe40007ffe008 */
[----:B------:R-:W-:Y:S02]  /*18b0*/  IADD3 R12, PT, PT, R24, R15, R12 ;  /* 0x0000000f180c7210 */ /* 0x000fe40007ffe00c */
[----:B------:R-:W-:Y:S02]  /*18c0*/  IADD3 R11, PT, PT, R26, R18, R11 ;  /* 0x000000121a0b7210 */ /* 0x000fe40007ffe00b */
[----:B------:R-:W-:-:S03]  /*18d0*/  IADD3 R5, PT, PT, R7, R10, R5 ;  /* 0x0000000a07057210 */ /* 0x000fc60007ffe005 */
[----:B------:R-:W-:Y:S01]  /*18e0*/  IMAD.IADD R11, R12, 0x1, R11 ;  /* 0x000000010c0b7824 */ /* 0x000fe200078e020b */
[----:B------:R-:W-:-:S04]  /*18f0*/  IADD3 R6, PT, PT, R6, R8, R21 ;  /* 0x0000000806067210 */ /* 0x000fc80007ffe015 */
[----:B------:R-:W-:-:S05]  /*1900*/  IADD3 R5, PT, PT, R11, R4, R5 ;  /* 0x000000040b057210 */ /* 0x000fca0007ffe005 */
[----:B------:R-:W-:-:S05]  /*1910*/  IMAD.IADD R5, R6, 0x1, R5 ;  /* 0x0000000106057824 */ /* 0x000fca00078e0205 */
[----:B------:R-:W-:Y:S01]  /*1920*/  PRMT R8, R5, 0x7610, R8 ;  /* 0x0000761005087816 */ /* 0x000fe20000000008 */
[----:B------:R-:W-:Y:S06]  /*1930*/  BRA.U !UP0, `(.L_x_194) ;  /* 0x00000011084c7547 */ /* 0x000fec000b800000 */
[----:B------:R-:W-:Y:S01]  /*1940*/  UIADD3 UR14, UPT, UPT, UR7, -0x2000, URZ ;  /* 0xffffe000070e7890 */ /* 0x000fe2000fffe0ff */
[----:B------:R-:W-:Y:S01]  /*1950*/  IMAD.U32 R3, RZ, RZ, UR6 ;  /* 0x00000006ff037e24 */ /* 0x000fe2000f8e00ff */
[----:B------:R-:W-:Y:S01]  /*1960*/  ULEA UR19, UR8, UR4, 0xd ;  /* 0x0000000408137291 */ /* 0x000fe2000f8e68ff */
[----:B------:R-:W-:Y:S01]  /*1970*/  LOP3.LUT R2, RZ, R0, RZ, 0x33, !PT ;  /* 0x00000000ff027212 */ /* 0x000fe200078e33ff */
[----:B------:R-:W-:Y:S02]  /*1980*/  UIADD3 UR5, UPT, UPT, UR4, UR6, URZ ;  /* 0x0000000604057290 */ /* 0x000fe4000fffe0ff */
[----:B------:R-:W-:Y:S01]  /*1990*/  UISETP.GT.U32.AND UP0, UPT, UR19, UR14, UPT ;  /* 0x0000000e1300728c */ /* 0x000fe2000bf04070 */
[----:B------:R-:W-:-:S03]  /*19a0*/  IADD3 R2, PT, PT, -R3, UR7, R2 ;  /* 0x0000000703027c10 */ /* 0x000fc6000fffe102 */
[----:B------:R-:W-:Y:S01]  /*19b0*/  IMAD.U32 R7, RZ, RZ, UR5 ;  /* 0x00000005ff077e24 */ /* 0x000fe2000f8e00ff */
[----:B------:R-:W-:Y:S01]  /*19c0*/  UMOV UR6, UR5 ;  /* 0x0000000500067c82 */ /* 0x000fe20008000000 */
[----:B------:R-:W-:Y:S01]  /*19d0*/  VIADD R3, R2, -UR4 ;  /* 0x8000000402037c36 */ /* 0x000fe20008000000 */
[----:B------:R-:W-:Y:S02]  /*19e0*/  UMOV UR4, URZ ;  /* 0x000000ff00047c82 */ /* 0x000fe40008000000 */
[----:B------:R-:W-:Y:S01]  /*19f0*/  IADD3 R7, PT, PT, R7, 0x800, R0 ;  /* 0x0000080007077810 */ /* 0x000fe20007ffe000 */
[----:B------:R-:W-:Y:S06]  /*1a00*/  BRA.U UP0, `(.L_x_195) ;  /* 0x0000000500247547 */ /* 0x000fec000b800000 */
[----:B------:R-:W0:Y:S01]  /*1a10*/  LDCU.64 UR10, c[0x0][0x380] ;  /* 0x00007000ff0a77ac */ /* 0x000e220008000a00 */
[----:B------:R-:W1:Y:S01]  /*1a20*/  LDCU.64 UR12, c[0x0][0x3a8] ;  /* 0x00007500ff0c77ac */ /* 0x000e620008000a00 */
[----:B------:R-:W-:Y:S01]  /*1a30*/  NOP ;  /* 0x0000000000007918 */ /* 0x000fe20000000000 */
.L_x_196:
[----:B------:R-:W-:-:S05]  /*1a40*/  VIADD R4, R0, UR19 ;  /* 0x0000001300047c36 */ /* 0x000fca0008000000 */
[----:B0-----:R-:W-:-:S05]  /*1a50*/  IADD3 R4, P0, PT, R4, UR10, RZ ;  /* 0x0000000a04047c10 */ /* 0x001fca000ff1e0ff */
[----:B------:R-:W-:-:S05]  /*1a60*/  IMAD.X R5, RZ, RZ, UR11, P0 ;  /* 0x0000000bff057e24 */ /* 0x000fca00080e06ff */
        /* <DEDUP_REMOVED lines=22> */
[----:B------:R-:W2:Y:S01]  /*1bd0*/  LDG.E.U8 R21, desc[UR16][R4.64+0x1700] ;  /* 0x0017001004157981 */ /* 0x000ea2000c1e1100 */
[----:B----4-:R-:W-:-:S03]  /*1be0*/  IMAD.IADD R10, R10, 0x1, R15 ;  /* 0x000000010a0a7824 */ /* 0x010fc600078e020f */
[----:B------:R-:W3:Y:S01]  /*1bf0*/  LDG.E.U8 R15, desc[UR16][R4.64+0xd00] ;  /* 0x000d0010040f7981 */ /* 0x000ee2000c1e1100 */
[----:B-----5:R-:W-:-:S03]  /*1c00*/  IADD3 R6, PT, PT, R11, R13, R6 ;  /* 0x0000000d0b067210 */ /* 0x020fc60007ffe006 */
[----:B------:R-:W4:Y:S01]  /*1c10*/  LDG.E.U8 R13, desc[UR16][R4.64+0x900] ;  /* 0x00090010040d7981 */ /* 0x000f22000c1e1100 */
[----:B------:R-:W-:-:S03]  /*1c20*/  IADD3 R16, PT, PT, R16, R23, R18 ;  /* 0x0000001710107210 */ /* 0x000fc60007ffe012 */
[----:B------:R-:W5:Y:S04]  /*1c30*/  LDG.E.U8 R23, desc[UR16][R4.64+0x1500] ;  /* 0x0015001004177981 */ /* 0x000f68000c1e1100 */
[----:B------:R-:W3:Y:S01]  /*1c40*/  LDG.E.U8 R18, desc[UR16][R4.64+0xe00] ;  /* 0x000e001004127981 */ /* 0x000ee2000c1e1100 */
[----:B------:R-:W-:-:S03]  /*1c50*/  IADD3 R11, PT, PT, R10, R17, R12 ;  /* 0x000000110a0b7210 */ /* 0x000fc60007ffe00c */
[----:B------:R-:W2:Y:S04]  /*1c60*/  LDG.E.U8 R12, desc[UR16][R4.64+0x1800] ;  /* 0x00180010040c7981 */ /* 0x000ea8000c1e1100 */
[----:B------:R-:W3:Y:S01]  /*1c70*/  LDG.E.U8 R10, desc[UR16][R4.64+0x1c00] ;  /* 0x001c0010040a7981 */ /* 0x000ee2000c1e1100 */
[----:B------:R-:W-:-:S03]  /*1c80*/  IMAD.IADD R8, R14, 0x1, R19 ;  /* 0x000000010e087824 */ /* 0x000fc600078e0213 */
[----:B------:R-:W3:Y:S04]  /*1c90*/  LDG.E.U8 R19, desc[UR16][R4.64+0x1b00] ;  /* 0x001b001004137981 */ /* 0x000ee8000c1e1100 */
[----:B------:R-:W3:Y:S01]  /*1ca0*/  LDG.E.U8 R14, desc[UR16][R4.64+0x1900] ;  /* 0x00190010040e7981 */ /* 0x000ee2000c1e1100 */
[----:B------:R-:W-:-:S03]  /*1cb0*/  IMAD.IADD R27, R2, 0x1, R9 ;  /* 0x00000001021b7824 */ /* 0x000fc600078e0209 */
[----:B------:R-:W3:Y:S04]  /*1cc0*/  LDG.E.U8 R17, desc[UR16][R4.64+0x1a00] ;  /* 0x001a001004117981 */ /* 0x000ee8000c1e1100 */
[----:B------:R-:W3:Y:S04]  /*1cd0*/  LDG.E.U8 R2, desc[UR16][R4.64+0x1d00] ;  /* 0x001d001004027981 */ /* 0x000ee8000c1e1100 */
[----:B------:R-:W3:Y:S01]  /*1ce0*/  LDG.E.U8 R9, desc[UR16][R4.64+0x1e00] ;  /* 0x001e001004097981 */ /* 0x000ee2000c1e1100 */
[----:B-1----:R-:W-:Y:S01]  /*1cf0*/  UMOV UR7, UR12 ;  /* 0x0000000c00077c82 */ /* 0x002fe20008000000 */
[----:B------:R-:W-:Y:S01]  /*1d00*/  IMAD.IADD R24, R25, 0x1, R24 ;  /* 0x0000000119187824 */ /* 0x000fe200078e0218 */
[----:B------:R-:W-:Y:S01]  /*1d10*/  UMOV UR8, UR13 ;  /* 0x0000000d00087c82 */ /* 0x000fe20008000000 */
[----:B------:R-:W-:-:S02]  /*1d20*/  UIADD3 UR15, UPT, UPT, -UR19, UR7, URZ ;  /* 0x00000007130f7290 */ /* 0x000fc4000fffe1ff */
[----:B------:R-:W-:Y:S01]  /*1d30*/  USHF.L.U32 UR20, UR8, 0xd, URZ ;  /* 0x0000000d08147899 */ /* 0x000fe200080006ff */
[----:B------:R-:W-:-:S03]  /*1d40*/  IMAD.IADD R6, R6, 0x1, R11 ;  /* 0x0000000106067824 */ /* 0x000fc600078e020b */
[----:B------:R-:W-:Y:S02]  /*1d50*/  UISETP.GE.U32.AND UP0, UPT, UR15, UR20, UPT ;  /* 0x000000140f00728c */ /* 0x000fe4000bf06070 */
[----:B------:R-:W-:Y:S02]  /*1d60*/  VIADD R3, R3, -UR20 ;  /* 0x8000001403037c36 */ /* 0x000fe40008000000 */
[----:B------:R-:W-:Y:S01]  /*1d70*/  VIADD R7, R7, UR20 ;  /* 0x0000001407077c36 */ /* 0x000fe20008000000 */
[----:B------:R-:W-:Y:S01]  /*1d80*/  UIADD3 UR6, UPT, UPT, UR20, UR6, URZ ;  /* 0x0000000614067290 */ /* 0x000fe2000fffe0ff */
[----:B----4-:R-:W-:Y:S02]  /*1d90*/  IADD3 R13, PT, PT, R8, R20, R13 ;  /* 0x00000014080d7210 */ /* 0x010fe40007ffe00d */
[----:B-----5:R-:W-:Y:S01]  /*1da0*/  IADD3 R23, PT, PT, R27, R22, R23 ;  /* 0x000000161b177210 */ /* 0x020fe20007ffe017 */
[----:B--2---:R-:W-:Y:S01]  /*1db0*/  IMAD.IADD R12, R21, 0x1, R12 ;  /* 0x00000001150c7824 */ /* 0x004fe200078e020c */
[----:B---3--:R-:W-:-:S03]  /*1dc0*/  IADD3 R15, PT, PT, R24, R18, R15 ;  /* 0x00000012180f7210 */ /* 0x008fc60007ffe00f */
[----:B------:R-:W-:Y:S02]  /*1dd0*/  IMAD.IADD R16, R16, 0x1, R23 ;  /* 0x0000000110107824 */ /* 0x000fe400078e0217 */
[----:B------:R-:W-:Y:S01]  /*1de0*/  IMAD.IADD R10, R19, 0x1, R10 ;  /* 0x00000001130a7824 */ /* 0x000fe200078e020a */
[----:B------:R-:W-:Y:S02]  /*1df0*/  IADD3 R13, PT, PT, R6, R15, R13 ;  /* 0x0000000f060d7210 */ /* 0x000fe40007ffe00d */
[----:B------:R-:W-:Y:S02]  /*1e00*/  IADD3 R12, PT, PT, R12, R17, R14 ;  /* 0x000000110c0c7210 */ /* 0x000fe40007ffe00e */
[----:B------:R-:W-:-:S04]  /*1e10*/  IADD3 R9, PT, PT, R10, R9, R2 ;  /* 0x000000090a097210 */ /* 0x000fc80007ffe002 */
[----:B------:R-:W-:-:S04]  /*1e20*/  IADD3 R9, PT, PT, R16, R9, R12 ;  /* 0x0000000910097210 */ /* 0x000fc80007ffe00c */
[----:B------:R-:W-:-:S04]  /*1e30*/  IADD3 R9, PT, PT, R26, R9, R13 ;  /* 0x000000091a097210 */ /* 0x000fc80007ffe00d */
[----:B------:R-:W-:Y:S01]  /*1e40*/  PRMT R8, R9, 0x7610, R8 ;  /* 0x0000761009087816 */ /* 0x000fe20000000008 */
[----:B------:R-:W-:Y:S06]  /*1e50*/  BRA.U !UP0, `(.L_x_194) ;  /* 0x0000000d08047547 */ /* 0x000fec000b800000 */
[----:B------:R-:W-:Y:S02]  /*1e60*/  ULEA UR19, UR8, UR19, 0xd ;  /* 0x0000001308137291 */ /* 0x000fe4000f8e68ff */
[----:B------:R-:W-:Y:S02]  /*1e70*/  UIADD3 UR4, UPT, UPT, UR4, 0x1, URZ ;  /* 0x0000000104047890 */ /* 0x000fe4000fffe0ff */
[----:B------:R-:W-:-:S09]  /*1e80*/  UISETP.GT.U32.AND UP0, UPT, UR19, UR14, UPT ;  /* 0x0000000e1300728c */ /* 0x000fd2000bf04070 */
[----:B------:R-:W-:Y:S05]  /*1e90*/  BRA.U !UP0, `(.L_x_196) ;  /* 0xfffffff908e87547 */ /* 0x000fea000b83ffff */
.L_x_195:
[----:B------:R-:W-:Y:S02]  /*1ea0*/  UIADD3 UR12, UPT, UPT, -UR19, UR7, URZ ;  /* 0x00000007130c7290 */ /* 0x000fe4000fffe1ff */
[----:B------:R-:W-:Y:S01]  /*1eb0*/  IMAD.U32 R2, RZ, RZ, UR19 ;  /* 0x00000013ff027e24 */ /* 0x000fe2000f8e00ff */
[----:B------:R-:W-:Y:S03]  /*1ec0*/  BSSY.RECONVERGENT B1, `(.L_x_194) ;  /* 0x00000ba000017945 */ /* 0x000fe60003800200 */
[----:B------:R-:W-:-:S04]  /*1ed0*/  ISETP.GE.AND P0, PT, R0, UR12, PT ;  /* 0x0000000c00007c0c */ /* 0x000fc8000bf06270 */
[----:B------:R-:W-:-:S13]  /*1ee0*/  ISETP.GE.U32.OR P0, PT, R2, UR7, P0 ;  /* 0x0000000702007c0c */ /* 0x000fda0008706470 */
[----:B------:R-:W-:Y:S05]  /*1ef0*/  @P0 BRA `(.L_x_197) ;  /* 0x0000000800d80947 */ /* 0x000fea0003800000 */
[----:B------:R-:W-:Y:S01]  /*1f00*/  UIMAD UR12, UR4, UR8, URZ ;  /* 0x00000008040c72a4 */ /* 0x000fe2000f8e02ff */
[----:B------:R-:W-:Y:S01]  /*1f10*/  IMAD.U32 R5, RZ, RZ, UR5 ;  /* 0x00000005ff057e24 */ /* 0x000fe2000f8e00ff */
[----:B------:R-:W-:Y:S01]  /*1f20*/  LOP3.LUT R2, RZ, R0, RZ, 0x33, !PT ;  /* 0x00000000ff027212 */ /* 0x000fe200078e33ff */
[----:B------:R-:W-:Y:S01]  /*1f30*/  BSSY.RECONVERGENT B2, `(.L_x_198) ;  /* 0x000005d000027945 */ /* 0x000fe20003800200 */
[----:B------:R-:W-:Y:S02]  /*1f40*/  IMAD.MOV.U32 R4, RZ, RZ, R0 ;  /* 0x000000ffff047224 */ /* 0x000fe400078e0000 */
[----:B------:R-:W-:Y:S01]  /*1f50*/  IADD3 R2, PT, PT, -R5, UR7, R2 ;  /* 0x0000000705027c10 */ /* 0x000fe2000fffe102 */
[----:B------:R-:W-:-:S04]  /*1f60*/  IMAD.U32 R5, RZ, RZ, UR12 ;  /* 0x0000000cff057e24 */ /* 0x000fc8000f8e00ff */
[----:B------:R-:W-:-:S05]  /*1f70*/  IMAD R2, R5, -0x2000, R2 ;  /* 0xffffe00005027824 */ /* 0x000fca00078e0202 */
[C---:B------:R-:W-:Y:S02]  /*1f80*/  ISETP.GE.U32.AND P0, PT, R2.reuse, 0xf00, PT ;  /* 0x00000f000200780c */ /* 0x040fe40003f06070 */
[----:B------:R-:W-:-:S04]  /*1f90*/  LEA.HI R5, R2, 0x1, RZ, 0x18 ;  /* 0x0000000102057811 */ /* 0x000fc800078fc0ff */
[----:B------:R-:W-:-:S07]  /*1fa0*/  LOP3.LUT R6, R5, 0xf, RZ, 0xc0, !PT ;  /* 0x0000000f05067812 */ /* 0x000fce00078ec0ff */
[----:B------:R-:W-:Y:S05]  /*1fb0*/  @!P0 BRA `(.L_x_199) ;  /* 0x0000000400508947 */ /* 0x000fea0003800000 */
[----:B------:R-:W-:Y:S01]  /*1fc0*/  LEA.HI R2, R3, 0x1, RZ, 0x18 ;  /* 0x0000000103027811 */ /* 0x000fe200078fc0ff */
[----:B------:R-:W-:Y:S01]  /*1fd0*/  BSSY.RECONVERGENT B3, `(.L_x_200) ;  /* 0x0000051000037945 */ /* 0x000fe20003800200 */
[----:B------:R-:W-:Y:S02]  /*1fe0*/  LOP3.LUT R4, R0, 0x800, RZ, 0xfc, !PT ;  /* 0x0000080000047812 */ /* 0x000fe400078efcff */
[----:B------:R-:W-:-:S05]  /*1ff0*/  LOP3.LUT R2, R2, 0x1fffff0, RZ, 0xc0, !PT ;  /* 0x01fffff002027812 */ /* 0x000fca00078ec0ff */
[----:B------:R-:W-:-:S07]  /*2000*/  IMAD.MOV R2, RZ, RZ, -R2 ;  /* 0x000000ffff027224 */ /* 0x000fce00078e0a02 */
.L_x_201:
        /* <DEDUP_REMOVED lines=8> */
[----:B------:R-:W2:Y:S01]  /*2090*/  LDG.E.U8 R10, desc[UR16][R10.64] ;  /* 0x000000100a0a7981 */ /* 0x000ea2000c1e1100 */
[----:B------:R-:W-:Y:S01]  /*20a0*/  IMAD.X R29, RZ, RZ, UR11, P0 ;  /* 0x0000000bff1d7e24 */ /* 0x000fe200080e06ff */
[----:B------:R-:W-:Y:S01]  /*20b0*/  IADD3 R20, P0, PT, R20, UR10, RZ ;  /* 0x0000000a14147c10 */ /* 0x000fe2000ff1e0ff */
[----:B------:R-:W-:Y:S01]  /*20c0*/  IMAD.X R23, RZ, RZ, UR11, P1 ;  /* 0x0000000bff177e24 */ /* 0x000fe200088e06ff */
[----:B------:R-:W-:Y:S01]  /*20d0*/  IADD3 R18, P1, PT, R18, UR10, RZ ;  /* 0x0000000a12127c10 */ /* 0x000fe2000ff3e0ff */
[C---:B------:R-:W-:Y:S01]  /*20e0*/  VIADD R16, R7.reuse, 0xfffffc00 ;  /* 0xfffffc0007107836 */ /* 0x040fe20000000000 */
[----:B------:R0:W3:Y:S01]  /*20f0*/  LDG.E.U8 R28, desc[UR16][R28.64] ;  /* 0x000000101c1c7981 */ /* 0x0000e2000c1e1100 */
[----:B------:R-:W-:-:S02]  /*2100*/  VIADD R14, R7, 0xfffffd00 ;  /* 0xfffffd00070e7836 */ /* 0x000fc40000000000 */
[----:B------:R-:W-:Y:S01]  /*2110*/  IMAD.X R21, RZ, RZ, UR11, P0 ;  /* 0x0000000bff157e24 */ /* 0x000fe200080e06ff */
[----:B------:R-:W-:Y:S01]  /*2120*/  IADD3 R16, P0, PT, R16, UR10, RZ ;  /* 0x0000000a10107c10 */ /* 0x000fe2000ff1e0ff */
[----:B------:R-:W-:Y:S01]  /*2130*/  IMAD.X R19, RZ, RZ, UR11, P1 ;  /* 0x0000000bff137e24 */ /* 0x000fe200088e06ff */
[----:B------:R-:W-:Y:S01]  /*2140*/  IADD3 R14, P1, PT, R14, UR10, RZ ;  /* 0x0000000a0e0e7c10 */ /* 0x000fe2000ff3e0ff */
[C---:B------:R-:W-:Y:S01]  /*2150*/  VIADD R12, R7.reuse, 0xfffffe00 ;  /* 0xfffffe00070c7836 */ /* 0x040fe20000000000 */
[----:B------:R1:W3:Y:S01]  /*2160*/  LDG.E.U8 R27, desc[UR16][R22.64] ;  /* 0x00000010161b7981 */ /* 0x0002e2000c1e1100 */
[----:B------:R-:W-:Y:S02]  /*2170*/  VIADD R9, R7, 0xffffff00 ;  /* 0xffffff0007097836 */ /* 0x000fe40000000000 */
[----:B------:R-:W-:Y:S01]  /*2180*/  IMAD.X R17, RZ, RZ, UR11, P0 ;  /* 0x0000000bff117e24 */ /* 0x000fe200080e06ff */
[----:B------:R-:W-:Y:S01]  /*2190*/  IADD3 R12, P0, PT, R12, UR10, RZ ;  /* 0x0000000a0c0c7c10 */ /* 0x000fe2000ff1e0ff */
[----:B------:R4:W5:Y:S01]  /*21a0*/  LDG.E.U8 R25, desc[UR16][R18.64] ;  /* 0x0000001012197981 */ /* 0x000962000c1e1100 */
[----:B------:R-:W-:-:S02]  /*21b0*/  IMAD.X R15, RZ, RZ, UR11, P1 ;  /* 0x0000000bff0f7e24 */ /* 0x000fc400088e06ff */
[C---:B0-----:R-:W-:Y:S01]  /*21c0*/  VIADD R29, R7.reuse, 0x300 ;  /* 0x00000300071d7836 */ /* 0x041fe20000000000 */
[----:B------:R0:W2:Y:S01]  /*21d0*/  LDG.E.U8 R24, desc[UR16][R16.64] ;  /* 0x0000001010187981 */ /* 0x0000a2000c1e1100 */
[----:B-1----:R-:W-:Y:S02]  /*21e0*/  VIADD R22, R7, 0x100 ;  /* 0x0000010007167836 */ /* 0x002fe40000000000 */
[----:B------:R-:W-:Y:S01]  /*21f0*/  IMAD.X R13, RZ, RZ, UR11, P0 ;  /* 0x0000000bff0d7e24 */ /* 0x000fe200080e06ff */
[----:B------:R-:W5:Y:S01]  /*2200*/  LDG.E.U8 R26, desc[UR16][R20.64] ;  /* 0x00000010141a7981 */ /* 0x000f62000c1e1100 */
[----:B----4-:R-:W-:Y:S01]  /*2210*/  IADD3 R18, P1, PT, R9, UR10, RZ ;  /* 0x0000000a09127c10 */ /* 0x010fe2000ff3e0ff */
[----:B------:R-:W-:Y:S01]  /*2220*/  VIADD R9, R7, 0x200 ;  /* 0x0000020007097836 */ /* 0x000fe20000000000 */
[----:B------:R-:W-:-:S03]  /*2230*/  IADD3 R22, P0, PT, R22, UR10, RZ ;  /* 0x0000000a16167c10 */ /* 0x000fc6000ff1e0ff */
[----:B------:R-:W-:Y:S01]  /*2240*/  IMAD.X R19, RZ, RZ, UR11, P1 ;  /* 0x0000000bff137e24 */ /* 0x000fe200088e06ff */
[----:B0-----:R-:W-:Y:S01]  /*2250*/  IADD3 R16, P1, PT, R9, UR10, RZ ;  /* 0x0000000a09107c10 */ /* 0x001fe2000ff3e0ff */
[----:B------:R-:W-:Y:S01]  /*2260*/  IMAD.X R23, RZ, RZ, UR11, P0 ;  /* 0x0000000bff177e24 */ /* 0x000fe200080e06ff */
[----:B------:R0:W2:Y:S04]  /*2270*/  LDG.E.U8 R21, desc[UR16][R14.64] ;  /* 0x000000100e157981 */ /* 0x0000a8000c1e1100 */
[----:B------:R1:W4:Y:S01]  /*2280*/  LDG.E.U8 R20, desc[UR16][R12.64] ;  /* 0x000000100c147981 */ /* 0x000322000c1e1100 */
[----:B------:R-:W-:-:S03]  /*2290*/  IMAD.X R17, RZ, RZ, UR11, P1 ;  /* 0x0000000bff117e24 */ /* 0x000fc600088e06ff */
[----:B------:R1:W4:Y:S01]  /*22a0*/  LDG.E.U8 R11, desc[UR16][R18.64] ;  /* 0x00000010120b7981 */ /* 0x000322000c1e1100 */
[----:B0-----:R-:W-:-:S03]  /*22b0*/  IADD3 R14, P0, PT, R29, UR10, RZ ;  /* 0x0000000a1d0e7c10 */ /* 0x001fc6000ff1e0ff */
[----:B------:R0:W4:Y:S01]  /*22c0*/  LDG.E.U8 R9, desc[UR16][R22.64] ;  /* 0x0000001016097981 */ /* 0x000122000c1e1100 */
[C---:B-1----:R-:W-:Y:S02]  /*22d0*/  VIADD R12, R7.reuse, 0x400 ;  /* 0x00000400070c7836 */ /* 0x042fe40000000000 */
[----:B------:R-:W-:-:S03]  /*22e0*/  VIADD R18, R7, 0x500 ;  /* 0x0000050007127836 */ /* 0x000fc60000000000 */
[----:B------:R-:W-:Y:S01]  /*22f0*/  IADD3 R12, P1, PT, R12, UR10, RZ ;  /* 0x0000000a0c0c7c10 */ /* 0x000fe2000ff3e0ff */
[----:B------:R-:W-:Y:S01]  /*2300*/  IMAD.X R15, RZ, RZ, UR11, P0 ;  /* 0x0000000bff0f7e24 */ /* 0x000fe200080e06ff */
[----:B------:R1:W4:Y:S01]  /*2310*/  LDG.E.U8 R29, desc[UR16][R16.64] ;  /* 0x00000010101d7981 */ /* 0x000322000c1e1100 */
[C---:B0-----:R-:W-:Y:S01]  /*2320*/  VIADD R22, R7.reuse, 0x700 ;  /* 0x0000070007167836 */ /* 0x041fe20000000000 */
[----:B------:R-:W-:Y:S01]  /*2330*/  IADD3 R18, P0, PT, R18, UR10, RZ ;  /* 0x0000000a12127c10 */ /* 0x000fe2000ff1e0ff */
[----:B------:R-:W-:Y:S01]  /*2340*/  IMAD.X R13, RZ, RZ, UR11, P1 ;  /* 0x0000000bff0d7e24 */ /* 0x000fe200088e06ff */
[----:B------:R-:W4:Y:S02]  /*2350*/  LDG.E.U8 R14, desc[UR16][R14.64] ;  /* 0x000000100e0e7981 */ /* 0x000f24000c1e1100 */
[----:B------:R-:W-:Y:S01]  /*2360*/  IADD3 R22, P1, PT, R22, UR10, RZ ;  /* 0x0000000a16167c10 */ /* 0x000fe2000ff3e0ff */
[----:B-1----:R-:W-:Y:S01]  /*2370*/  VIADD R16, R7, 0x600 ;  /* 0x0000060007107836 */ /* 0x002fe20000000000 */
[----:B------:R-:W4:Y:S01]  /*2380*/  LDG.E.U8 R12, desc[UR16][R12.64] ;  /* 0x000000100c0c7981 */ /* 0x000f22000c1e1100 */
[----:B------:R-:W-:-:S03]  /*2390*/  IMAD.X R19, RZ, RZ, UR11, P0 ;  /* 0x0000000bff137e24 */ /* 0x000fc600080e06ff */
[----:B------:R-:W-:Y:S01]  /*23a0*/  IADD3 R16, P0, PT, R16, UR10, RZ ;  /* 0x0000000a10107c10 */ /* 0x000fe2000ff1e0ff */
[----:B------:R-:W-:Y:S02]  /*23b0*/  IMAD.X R23, RZ, RZ, UR11, P1 ;  /* 0x0000000bff177e24 */ /* 0x000fe400088e06ff */
[----:B------:R-:W4:Y:S02]  /*23c0*/  LDG.E.U8 R19, desc[UR16][R18.64] ;  /* 0x0000001012137981 */ /* 0x000f24000c1e1100 */
[----:B------:R-:W-:Y:S02]  /*23d0*/  IMAD.X R17, RZ, RZ, UR11, P0 ;  /* 0x0000000bff117e24 */ /* 0x000fe400080e06ff */
[----:B------:R-:W4:Y:S04]  /*23e0*/  LDG.E.U8 R23, desc[UR16][R22.64] ;  /* 0x0000001016177981 */ /* 0x000f28000c1e1100 */
[----:B------:R-:W4:Y:S01]  /*23f0*/  LDG.E.U8 R16, desc[UR16][R16.64] ;  /* 0x0000001010107981 */ /* 0x000f22000c1e1100 */
[----:B------:R-:W-:-:S05]  /*2400*/  VIADD R2, R2, 0x10 ;  /* 0x0000001002027836 */ /* 0x000fca0000000000 */
[----:B------:R-:W-:Y:S01]  /*2410*/  ISETP.NE.AND P0, PT, R2, RZ, PT ;  /* 0x000000ff0200720c */ /* 0x000fe20003f05270 */
[----:B------:R-:W-:Y:S02]  /*2420*/  VIADD R4, R4, 0x1000 ;  /* 0x0000100004047836 */ /* 0x000fe40000000000 */
[----:B------:R-:W-:Y:S01]  /*2430*/  VIADD R7, R7, 0x1000 ;  /* 0x0000100007077836 */ /* 0x000fe20000000000 */
[----:B---3--:R-:W-:-:S04]  /*2440*/  IADD3 R27, PT, PT, R27, R28, R8 ;  /* 0x0000001c1b1b7210 */ /* 0x008fc80007ffe008 */
[----:B-----5:R-:W-:-:S04]  /*2450*/  IADD3 R25, PT, PT, R25, R26, R27 ;  /* 0x0000001a19197210 */ /* 0x020fc80007ffe01b */
[----:B--2---:R-:W-:-:S04]  /*2460*/  IADD3 R21, PT, PT, R21, R24, R25 ;  /* 0x0000001815157210 */ /* 0x004fc80007ffe019 */
[----:B----4-:R-:W-:-:S04]  /*2470*/  IADD3 R11, PT, PT, R11, R20, R21 ;  /* 0x000000140b0b7210 */ /* 0x010fc80007ffe015 */
[----:B------:R-:W-:-:S04]  /*2480*/  IADD3 R9, PT, PT, R9, R10, R11 ;  /* 0x0000000a09097210 */ /* 0x000fc80007ffe00b */
[----:B------:R-:W-:-:S04]  /*2490*/  IADD3 R9, PT, PT, R14, R29, R9 ;  /* 0x0000001d0e097210 */ /* 0x000fc80007ffe009 */
[----:B------:R-:W-:-:S04]  /*24a0*/  IADD3 R9, PT, PT, R19, R12, R9 ;  /* 0x0000000c13097210 */ /* 0x000fc80007ffe009 */
[----:B------:R-:W-:-:S04]  /*24b0*/  IADD3 R9, PT, PT, R23, R16, R9 ;  /* 0x0000001017097210 */ /* 0x000fc80007ffe009 */
[----:B------:R-:W-:Y:S01]  /*24c0*/  PRMT R8, R9, 0x7610, R8 ;  /* 0x0000761009087816 */ /* 0x000fe20000000008 */
[----:B------:R-:W-:Y:S06]  /*24d0*/  @P0 BRA `(.L_x_201) ;  /* 0xfffffff800cc0947 */ /* 0x000fec000383ffff */
[----:B------:R-:W-:Y:S05]  /*24e0*/  BSYNC.RECONVERGENT B3 ;  /* 0x0000000000037941 */ /* 0x000fea0003800200 */
.L_x_200:
[----:B------:R-:W-:-:S07]  /*24f0*/  VIADD R4, R4, 0xfffff800 ;  /* 0xfffff80004047836 */ /* 0x000fce0000000000 */
.L_x_199:
[----:B------:R-:W-:Y:S05]  /*2500*/  BSYNC.RECONVERGENT B2 ;  /* 0x0000000000027941 */ /* 0x000fea0003800200 */
.L_x_198:
[----:B------:R-:W-:-:S13]  /*2510*/  ISETP.NE.AND P0, PT, R6, RZ, PT ;  /* 0x000000ff0600720c */ /* 0x000fda0003f05270 */
[----:B------:R-:W-:Y:S05]  /*2520*/  @!P0 BRA `(.L_x_197) ;  /* 0x00000004004c8947 */ /* 0x000fea0003800000 */
[----:B------:R-:W-:Y:S01]  /*2530*/  ISETP.GE.U32.AND P1, PT, R6, 0x8, PT ;  /* 0x000000080600780c */ /* 0x000fe20003f26070 */
[----:B------:R-:W-:Y:S01]  /*2540*/  BSSY.RECONVERGENT B2, `(.L_x_202) ;  /* 0x000002a000027945 */ /* 0x000fe20003800200 */
[----:B------:R-:W-:-:S04]  /*2550*/  LOP3.LUT R20, R5, 0x7, RZ, 0xc0, !PT ;  /* 0x0000000705147812 */ /* 0x000fc800078ec0ff */
[----:B------:R-:W-:-:S07]  /*2560*/  ISETP.NE.AND P0, PT, R20, RZ, PT ;  /* 0x000000ff1400720c */ /* 0x000fce0003f05270 */
[----:B------:R-:W-:Y:S06]  /*2570*/  @!P1 BRA `(.L_x_203) ;  /* 0x0000000000989947 */ /* 0x000fec0003800000 */
[----:B------:R-:W-:-:S04]  /*2580*/  VIADD R7, R4, UR19 ;  /* 0x0000001304077c36 */ /* 0x000fc80008000000 */
[C---:B------:R-:W-:Y:S01]  /*2590*/  VIADD R16, R7.reuse, 0x100 ;  /* 0x0000010007107836 */ /* 0x040fe20000000000 */
[C---:B------:R-:W-:Y:S01]  /*25a0*/  IADD3 R10, P1, PT, R7.reuse, UR10, RZ ;  /* 0x0000000a070a7c10 */ /* 0x040fe2000ff3e0ff */
[C---:B------:R-:W-:Y:S02]  /*25b0*/  VIADD R18, R7.reuse, 0x200 ;  /* 0x0000020007127836 */ /* 0x040fe40000000000 */
[C---:B------:R-:W-:Y:S01]  /*25c0*/  VIADD R14, R7.reuse, 0x300 ;  /* 0x00000300070e7836 */ /* 0x040fe20000000000 */
[----:B------:R-:W-:Y:S01]  /*25d0*/  IADD3 R16, P2, PT, R16, UR10, RZ ;  /* 0x0000000a10107c10 */ /* 0x000fe2000ff5e0ff */
[----:B------:R-:W-:Y:S01]  /*25e0*/  IMAD.X R11, RZ, RZ, UR11, P1 ;  /* 0x0000000bff0b7e24 */ /* 0x000fe200088e06ff */
[----:B------:R-:W-:Y:S01]  /*25f0*/  IADD3 R18, P1, PT, R18, UR10, RZ ;  /* 0x0000000a12127c10 */ /* 0x000fe2000ff3e0ff */
[C---:B------:R-:W-:Y:S02]  /*2600*/  VIADD R6, R7.reuse, 0x400 ;  /* 0x0000040007067836 */ /* 0x040fe40000000000 */
        /* <DEDUP_REMOVED lines=29> */
.L_x_203:
[----:B------:R-:W-:Y:S05]  /*27e0*/  BSYNC.RECONVERGENT B2 ;  /* 0x0000000000027941 */ /* 0x000fea0003800200 */
.L_x_202:
[----:B------:R-:W-:Y:S05]  /*27f0*/  @!P0 BRA `(.L_x_197) ;  /* 0x0000000000988947 */ /* 0x000fea0003800000 */
[----:B------:R-:W-:Y:S01]  /*2800*/  ISETP.GE.U32.AND P1, PT, R20, 0x4, PT ;  /* 0x000000041400780c */ /* 0x000fe20003f26070 */
[----:B------:R-:W-:Y:S01]  /*2810*/  BSSY.RECONVERGENT B2, `(.L_x_204) ;  /* 0x0000016000027945 */ /* 0x000fe20003800200 */
[----:B------:R-:W-:-:S11]  /*2820*/  LOP3.LUT P0, RZ, R5, 0x3, RZ, 0xc0, !PT ;  /* 0x0000000305ff7812 */ /* 0x000fd6000780c0ff */
[----:B------:R-:W-:Y:S05]  /*2830*/  @!P1 BRA `(.L_x_205) ;  /* 0x00000000004c9947 */ /* 0x000fea0003800000 */
[----:B------:R-:W-:-:S04]  /*2840*/  VIADD R2, R4, UR19 ;  /* 0x0000001304027c36 */ /* 0x000fc80008000000 */
[C---:B------:R-:W-:Y:S01]  /*2850*/  VIADD R10, R2.reuse, 0x100 ;  /* 0x00000100020a7836 */ /* 0x040fe20000000000 */
[C---:B------:R-:W-:Y:S01]  /*2860*/  IADD3 R6, P2, PT, R2.reuse, UR10, RZ ;  /* 0x0000000a02067c10 */ /* 0x040fe2000ff5e0ff */
[C---:B------:R-:W-:Y:S02]  /*2870*/  VIADD R12, R2.reuse, 0x200 ;  /* 0x00000200020c7836 */ /* 0x040fe40000000000 */
[----:B------:R-:W-:Y:S01]  /*2880*/  VIADD R2, R2, 0x300 ;  /* 0x0000030002027836 */ /* 0x000fe20000000000 */
[----:B------:R-:W-:Y:S01]  /*2890*/  IADD3 R10, P1, PT, R10, UR10, RZ ;  /* 0x0000000a0a0a7c10 */ /* 0x000fe2000ff3e0ff */
[----:B------:R-:W-:Y:S01]  /*28a0*/  IMAD.X R7, RZ, RZ, UR11, P2 ;  /* 0x0000000bff077e24 */ /* 0x000fe200090e06ff */
[----:B------:R-:W-:Y:S02]  /*28b0*/  IADD3 R12, P2, PT, R12, UR10, RZ ;  /* 0x0000000a0c0c7c10 */ /* 0x000fe4000ff5e0ff */
        /* <DEDUP_REMOVED lines=9> */
[----:B--2---:R-:W-:-:S04]  /*2950*/  IADD3 R8, PT, PT, R10, R7, R8 ;  /* 0x000000070a087210 */ /* 0x004fc80007ffe008 */
[----:B---3--:R-:W-:-:S07]  /*2960*/  IADD3 R8, PT, PT, R14, R13, R8 ;  /* 0x0000000d0e087210 */ /* 0x008fce0007ffe008 */
.L_x_205:
[----:B------:R-:W-:Y:S05]  /*2970*/  BSYNC.RECONVERGENT B2 ;  /* 0x0000000000027941 */ /* 0x000fea0003800200 */
.L_x_204:
[----:B------:R-:W-:Y:S05]  /*2980*/  @!P0 BRA `(.L_x_197) ;  /* 0x0000000000348947 */ /* 0x000fea0003800000 */
[----:B------:R-:W-:Y:S01]  /*2990*/  LOP3.LUT R2, R3, 0xffff, RZ, 0xc0, !PT ;  /* 0x0000ffff03027812 */ /* 0x000fe200078ec0ff */
[----:B------:R-:W-:-:S03]  /*29a0*/  VIADD R4, R4, UR6 ;  /* 0x0000000604047c36 */ /* 0x000fc60008000000 */
[----:B------:R-:W-:-:S04]  /*29b0*/  LEA.HI R2, R2, 0x1, RZ, 0x18 ;  /* 0x0000000102027811 */ /* 0x000fc800078fc0ff */
[----:B------:R-:W-:-:S05]  /*29c0*/  LOP3.LUT R2, R2, 0x3, RZ, 0xc0, !PT ;  /* 0x0000000302027812 */ /* 0x000fca00078ec0ff */
[----:B------:R-:W-:-:S07]  /*29d0*/  IMAD.MOV R5, RZ, RZ, -R2 ;  /* 0x000000ffff057224 */ /* 0x000fce00078e0a02 */
.L_x_206:
[----:B------:R-:W-:-:S05]  /*29e0*/  IADD3 R2, P0, PT, R4, UR10, RZ ;  /* 0x0000000a04027c10 */ /* 0x000fca000ff1e0ff */
[----:B------:R-:W-:-:S06]  /*29f0*/  IMAD.X R3, RZ, RZ, UR11, P0 ;  /* 0x0000000bff037e24 */ /* 0x000fcc00080e06ff */
[----:B------:R-:W2:Y:S01]  /*2a00*/  LDG.E.U8 R3, desc[UR16][R2.64] ;  /* 0x0000001002037981 */ /* 0x000ea2000c1e1100 */
[----:B------:R-:W-:Y:S02]  /*2a10*/  VIADD R5, R5, 0x1 ;  /* 0x0000000105057836 */ /* 0x000fe40000000000 */
[----:B------:R-:W-:-:S03]  /*2a20*/  VIADD R4, R4, 0x100 ;  /* 0x0000010004047836 */ /* 0x000fc60000000000 */
[----:B------:R-:W-:Y:S01]  /*2a30*/  ISETP.NE.AND P0, PT, R5, RZ, PT ;  /* 0x000000ff0500720c */ /* 0x000fe20003f05270 */
[----:B--2---:R-:W-:-:S12]  /*2a40*/  IMAD.IADD R8, R3, 0x1, R8 ;  /* 0x0000000103087824 */ /* 0x004fd800078e0208 */
[----:B------:R-:W-:Y:S05]  /*2a50*/  @P0 BRA `(.L_x_206) ;  /* 0xfffffffc00e00947 */ /* 0x000fea000383ffff */
.L_x_197:
[----:B------:R-:W-:Y:S05]  /*2a60*/  BSYNC.RECONVERGENT B1 ;  /* 0x0000000000017941 */ /* 0x000fea0003800200 */
.L_x_194:
[----:B------:R-:W0:Y:S01]  /*2a70*/  S2R R9, SR_LANEID ;  /* 0x0000000000097919 */ /* 0x000e220000000000 */
[----:B------:R-:W-:-:S06]  /*2a80*/  LOP3.LUT R2, R8, 0xff, RZ, 0xc0, !PT ;  /* 0x000000ff08027812 */ /* 0x000fcc00078ec0ff */
[----:B------:R-:W1:Y:S01]  /*2a90*/  SHFL.DOWN PT, R2, R2, 0x1, 0x1f ;  /* 0x08201f0002027f89 */ /* 0x000e6200000e0000 */
[C---:B0-----:R-:W-:Y:S02]  /*2aa0*/  ISETP.GT.AND P0, PT, R9.reuse, 0x1e, PT ;  /* 0x0000001e0900780c */ /* 0x041fe40003f04270 */
[C---:B------:R-:W-:Y:S02]  /*2ab0*/  ISETP.NE.AND P1, PT, R9.reuse, RZ, PT ;  /* 0x000000ff0900720c */ /* 0x040fe40003f25270 */
        /* <DEDUP_REMOVED lines=45> */
[----:B------:R-:W-:-:S07]  /*2d90*/  PRMT R2, R0, 0x7610, R2 ;  /* 0x0000761000027816 */ /* 0x000fce0000000002 */
.L_x_193:
[----:B------:R-:W-:Y:S05]  /*2da0*/  BSYNC.RECONVERGENT B0 ;  /* 0x0000000000007941 */ /* 0x000fea0003800200 */
.L_x_177:
[----:B------:R-:W-:Y:S05]  /*2db0*/  @P0 EXIT ;  /* 0x000000000000094d */ /* 0x000fea0003800000 */
[----:B------:R-:W3:Y:S02]  /*2dc0*/  LDCU.64 UR4, c[0x0][0x388] ;  /* 0x00007100ff0477ac */ /* 0x000ee40008000a00 */
[----:B---3--:R-:W-:-:S04]  /*2dd0*/  UIADD3 UR4, UP0, UPT, UR18, UR4, URZ ;  /* 0x0000000412047290 */ /* 0x008fc8000ff1e0ff */
[----:B------:R-:W-:Y:S02]  /*2de0*/  UIADD3.X UR5, UPT, UPT, URZ, UR5, URZ, UP0, !UPT ;  /* 0x00000005ff057290 */ /* 0x000fe400087fe4ff */
[----:B------:R-:W-:-:S04]  /*2df0*/  IMAD.U32 R4, RZ, RZ, UR4 ;  /* 0x00000004ff047e24 */ /* 0x000fc8000f8e00ff */
[----:B-1----:R-:W-:-:S05]  /*2e00*/  IMAD.U32 R5, RZ, RZ, UR5 ;  /* 0x00000005ff057e24 */ /* 0x002fca000f8e00ff */
[----:B------:R-:W-:Y:S01]  /*2e10*/  STG.E.U8 desc[UR16][R4.64], R2 ;  /* 0x0000000204007986 */ /* 0x000fe2000c101110 */
[----:B------:R-:W-:Y:S05]  /*2e20*/  EXIT ;  /* 0x000000000000794d */ /* 0x000fea0003800000 */
.L_x_207:
        /* <DEDUP_REMOVED lines=13> */
.L_x_251:


//--------------------- .text._ZN3cub18CUB_300001_SM_10006detail6reduce28DeviceReduceSingleTileKernelINS2_10policy_hubIhjN4cuda3std3__44plusIhEEE10Policy1000EN6thrust24THRUST_300001_SM_1000_NS10device_ptrIhEEPhjS9_hhNS7_10__identityEEEvT0_T1_T2_T3_T4_T6_ --------------------------
	.section	.text._ZN3cub18CUB_300001_SM_10006detail6reduce28DeviceReduceSingleTileKernelINS2_10policy_hubIhjN4cuda3std3__44plusIhEEE10Policy1000EN6thrust24THRUST_300001_SM_1000_NS10device_ptrIhEEPhjS9_hhNS7_10__identityEEEvT0_T1_T2_T3_T4_T6_,"ax",@progbits
	.align	128
        .global         _ZN3cub18CUB_300001_SM_10006detail6reduce28DeviceReduceSingleTileKernelINS2_10policy_hubIhjN4cuda3std3__44plusIhEEE10Policy1000EN6thrust24THRUST_300001_SM_1000_NS10device_ptrIhEEPhjS9_hhNS7_10__identityEEEvT0_T1_T2_T3_T4_T6_
        .type           _ZN3cub18CUB_300001_SM_10006detail6reduce28DeviceReduceSingleTileKernelINS2_10policy_hubIhjN4cuda3std3__44plusIhEEE10Policy1000EN6thrust24THRUST_300001_SM_1000_NS10device_ptrIhEEPhjS9_hhNS7_10__identityEEEvT0_T1_T2_T3_T4_T6_,@function
        .size           _ZN3cub18CUB_300001_SM_10006detail6reduce28DeviceReduceSingleTileKernelINS2_10policy_hubIhjN4cuda3std3__44plusIhEEE10Policy1000EN6thrust24THRUST_300001_SM_1000_NS10device_ptrIhEEPhjS9_hhNS7_10__identityEEEvT0_T1_T2_T3_T4_T6_,(.L_x_252 - _ZN3cub18CUB_300001_SM_10006detail6reduce28DeviceReduceSingleTileKernelINS2_10policy_hubIhjN4cuda3std3__44plusIhEEE10Policy1000EN6thrust24THRUST_300001_SM_1000_NS10device_ptrIhEEPhjS9_hhNS7_10__identityEEEvT0_T1_T2_T3_T4_T6_)
        .other          _ZN3cub18CUB_300001_SM_10006detail6reduce28DeviceReduceSingleTileKernelINS2_10policy_hubIhjN4cuda3std3__44plusIhEEE10Policy1000EN6thrust24THRUST_300001_SM_1000_NS10device_ptrIhEEPhjS9_hhNS7_10__identityEEEvT0_T1_T2_T3_T4_T6_,@"STO_CUDA_ENTRY STV_DEFAULT"
_ZN3cub18CUB_300001_SM_10006detail6reduce28DeviceReduceSingleTileKernelINS2_10policy_hubIhjN4cuda3std3__44plusIhEEE10Policy1000EN6thrust24THRUST_300001_SM_1000_NS10device_ptrIhEEPhjS9_hhNS7_10__identityEEEvT0_T1_T2_T3_T4_T6_:
.text._ZN3cub18CUB_300001_SM_10006detail6reduce28DeviceReduceSingleTileKernelINS2_10policy_hubIhjN4cuda3std3__44plusIhEEE10Policy1000EN6thrust24THRUST_300001_SM_1000_NS10device_ptrIhEEPhjS9_hhNS7_10__identityEEEvT0_T1_T2_T3_T4_T6_:
        /* <DEDUP_REMOVED lines=13> */
.L_x_208:
[----:B------:R-:W-:Y:S01]  /*00d0*/  ISETP.GT.U32.AND P0, PT, R4, 0x1fff, PT ;  /* 0x00001fff0400780c */ /* 0x000fe20003f04070 */
[----:B------:R-:W-:-:S12]  /*00e0*/  BSSY.RECONVERGENT B0, `(.L_x_209) ;  /* 0x0000262000007945 */ /* 0x000fd80003800200 */
        /* <DEDUP_REMOVED lines=12> */
.L_x_212:
[----:B------:R-:W-:Y:S05]  /*01b0*/  BSYNC.RECONVERGENT B1 ;  /* 0x0000000000017941 */ /* 0x000fea0003800200 */
.L_x_211:
[----:B------:R-:W-:Y:S01]  /*01c0*/  ISETP.GE.U32.AND P0, PT, R7, R4, PT ;  /* 0x000000040700720c */ /* 0x000fe20003f06070 */
[----:B------:R-:W-:-:S12]  /*01d0*/  BSSY.RECONVERGENT B1, `(.L_x_213) ;  /* 0x0000068000017945 */ /* 0x000fd80003800200 */
[----:B------:R-:W-:Y:S05]  /*01e0*/  @P0 BRA `(.L_x_214) ;  /* 0x0000000400980947 */ /* 0x000fea0003800000 */
[----:B------:R-:W-:Y:S01]  /*01f0*/  LOP3.LUT R3, RZ, R7, RZ, 0x33, !PT ;  /* 0x00000007ff037212 */ /* 0x000fe200078e33ff */
[----:B------:R-:W-:Y:S04]  /*0200*/  BSSY.RECONVERGENT B2, `(.L_x_215) ;  /* 0x000002d000027945 */ /* 0x000fe80003800200 */
[----:B------:R-:W-:-:S05]  /*0210*/  IMAD.IADD R3, R3, 0x1, R4 ;  /* 0x0000000103037824 */ /* 0x000fca00078e0204 */
[C---:B------:R-:W-:Y:S02]  /*0220*/  ISETP.GE.U32.AND P1, PT, R3.reuse, 0xf00, PT ;  /* 0x00000f000300780c */ /* 0x040fe40003f26070 */
[----:B------:R-:W-:-:S04]  /*0230*/  LEA.HI R6, R3, 0x1, RZ, 0x18 ;  /* 0x0000000103067811 */ /* 0x000fc800078fc0ff */
[----:B------:R-:W-:-:S04]  /*0240*/  LOP3.LUT R26, R6, 0xf, RZ, 0xc0, !PT ;  /* 0x0000000f061a7812 */ /* 0x000fc800078ec0ff */
[----:B------:R-:W-:-:S03]  /*0250*/  ISETP.NE.AND P0, PT, R26, RZ, PT ;  /* 0x000000ff1a00720c */ /* 0x000fc60003f05270 */
[----:B------:R-:W-:Y:S10]  /*0260*/  @!P1 BRA `(.L_x_216) ;  /* 0x0000000000989947 */ /* 0x000ff40003800000 */
[----:B------:R-:W2:Y:S01]  /*0270*/  LDCU.64 UR4, c[0x0][0x380] ;  /* 0x00007000ff0477ac */ /* 0x000ea20008000a00 */
[----:B------:R-:W-:-:S05]  /*0280*/  LOP3.LUT R2, R6, 0x1fffff0, RZ, 0xc0, !PT ;  /* 0x01fffff006027812 */ /* 0x000fca00078ec0ff */
[----:B0-----:R-:W-:Y:S01]  /*0290*/  IMAD.MOV R9, RZ, RZ, -R2 ;  /* 0x000000ffff097224 */ /* 0x001fe200078e0a02 */
[----:B--2---:R-:W-:-:S04]  /*02a0*/  IADD3 R11, P1, PT, R7, UR4, RZ ;  /* 0x00000004070b7c10 */ /* 0x004fc8000ff3e0ff */
[----:B------:R-:W-:-:S04]  /*02b0*/  IADD3 R11, P2, PT, R11, 0x800, RZ ;  /* 0x000008000b0b7810 */ /* 0x000fc80007f5e0ff */
[----:B------:R-:W-:-:S09]  /*02c0*/  IADD3.X R3, PT, PT, RZ, UR5, RZ, P2, P1 ;  /* 0x00000005ff037c10 */ /* 0x000fd200097e24ff */
.L_x_217:
        /* <DEDUP_REMOVED lines=32> */
.L_x_216:
[----:B------:R-:W-:Y:S05]  /*04d0*/  BSYNC.RECONVERGENT B2 ;  /* 0x0000000000027941 */ /* 0x000fea0003800200 */
.L_x_215:
[----:B------:R-:W-:Y:S05]  /*04e0*/  @!P0 BRA `(.L_x_214) ;  /* 0x0000000000d88947 */ /* 0x000fea0003800000 */
[----:B------:R-:W-:Y:S01]  /*04f0*/  ISETP.GE.U32.AND P0, PT, R26, 0x8, PT ;  /* 0x000000081a00780c */ /* 0x000fe20003f06070 */
[----:B------:R-:W-:Y:S01]  /*0500*/  BSSY.RECONVERGENT B2, `(.L_x_218) ;  /* 0x0000015000027945 */ /* 0x000fe20003800200 */
[----:B------:R-:W-:-:S04]  /*0510*/  LOP3.LUT R17, R6, 0x7, RZ, 0xc0, !PT ;  /* 0x0000000706117812 */ /* 0x000fc800078ec0ff */
[----:B------:R-:W-:-:S07]  /*0520*/  ISETP.NE.AND P1, PT, R17, RZ, PT ;  /* 0x000000ff1100720c */ /* 0x000fce0003f25270 */
[----:B------:R-:W-:Y:S06]  /*0530*/  @!P0 BRA `(.L_x_219) ;  /* 0x0000000000448947 */ /* 0x000fec0003800000 */
[----:B------:R-:W2:Y:S02]  /*0540*/  LDCU.64 UR4, c[0x0][0x380] ;  /* 0x00007000ff0477ac */ /* 0x000ea40008000a00 */
[----:B--2---:R-:W-:-:S05]  /*0550*/  IADD3 R2, P0, PT, R7, UR4, RZ ;  /* 0x0000000407027c10 */ /* 0x004fca000ff1e0ff */
[----:B------:R-:W-:-:S05]  /*0560*/  IMAD.X R3, RZ, RZ, UR5, P0 ;  /* 0x00000005ff037e24 */ /* 0x000fca00080e06ff */
[----:B0-----:R-:W2:Y:S04]  /*0570*/  LDG.E.U8 R9, desc[UR8][R2.64] ;  /* 0x0000000802097981 */ /* 0x001ea8000c1e1100 */
        /* <DEDUP_REMOVED lines=13> */
.L_x_219:
[----:B------:R-:W-:Y:S05]  /*0650*/  BSYNC.RECONVERGENT B2 ;  /* 0x0000000000027941 */ /* 0x000fea0003800200 */
.L_x_218:
        /* <DEDUP_REMOVED lines=12> */
[----:B------:R-:W3:Y:S01]  /*0720*/  LDG.E.U8 R11, desc[UR8][R2.64+0x300] ;  /* 0x00030008020b7981 */ /* 0x000ee2000c1e1100 */
[----:B------:R-:W-:Y:S01]  /*0730*/  VIADD R7, R7, 0x400 ;  /* 0x0000040007077836 */ /* 0x000fe20000000000 */
[----:B--2--5:R-:W-:-:S04]  /*0740*/  IADD3 R9, PT, PT, R10, R9, R8 ;  /* 0x000000090a097210 */ /* 0x024fc80007ffe008 */
[----:B---3--:R-:W-:-:S04]  /*0750*/  IADD3 R9, PT, PT, R11, R12, R9 ;  /* 0x0000000c0b097210 */ /* 0x008fc80007ffe009 */
[----:B------:R-:W-:-:S07]  /*0760*/  PRMT R8, R9, 0x7610, R8 ;  /* 0x0000761009087816 */ /* 0x000fce0000000008 */
.L_x_221:
[----:B------:R-:W-:Y:S05]  /*0770*/  BSYNC.RECONVERGENT B2 ;  /* 0x0000000000027941 */ /* 0x000fea0003800200 */
.L_x_220:
[----:B------:R-:W-:Y:S05]  /*0780*/  @!P1 BRA `(.L_x_214) ;  /* 0x0000000000309947 */ /* 0x000fea0003800000 */
[----:B------:R-:W2:Y:S01]  /*0790*/  LDCU.64 UR4, c[0x0][0x380] ;  /* 0x00007000ff0477ac */ /* 0x000ea20008000a00 */
[----:B------:R-:W-:Y:S01]  /*07a0*/  IMAD.MOV R6, RZ, RZ, -R6 ;  /* 0x000000ffff067224 */ /* 0x000fe200078e0a06 */
[----:B--2---:R-:W-:-:S05]  /*07b0*/  IADD3 R2, P0, PT, R7, UR4, RZ ;  /* 0x0000000407027c10 */ /* 0x004fca000ff1e0ff */
[----:B------:R-:W-:-:S08]  /*07c0*/  IMAD.X R7, RZ, RZ, UR5, P0 ;  /* 0x00000005ff077e24 */ /* 0x000fd000080e06ff */
.L_x_222:
[----:B------:R-:W-:-:S06]  /*07d0*/  IMAD.MOV.U32 R3, RZ, RZ, R7 ;  /* 0x000000ffff037224 */ /* 0x000fcc00078e0007 */
[----:B------:R2:W3:Y:S01]  /*07e0*/  LDG.E.U8 R3, desc[UR8][R2.64] ;  /* 0x0000000802037981 */ /* 0x0004e2000c1e1100 */
[----:B------:R-:W-:-:S05]  /*07f0*/  VIADD R6, R6, 0x1 ;  /* 0x0000000106067836 */ /* 0x000fca0000000000 */
[----:B------:R-:W-:Y:S02]  /*0800*/  ISETP.NE.AND P0, PT, R6, RZ, PT ;  /* 0x000000ff0600720c */ /* 0x000fe40003f05270 */
[----:B--2---:R-:W-:-:S05]  /*0810*/  IADD3 R2, P1, PT, R2, 0x100, RZ ;  /* 0x0000010002027810 */ /* 0x004fca0007f3e0ff */
[----:B------:R-:W-:Y:S02]  /*0820*/  IMAD.X R7, RZ, RZ, R7, P1 ;  /* 0x000000ffff077224 */ /* 0x000fe400008e0607 */
[----:B---3-5:R-:W-:-:S04]  /*0830*/  IMAD.IADD R8, R3, 0x1, R8 ;  /* 0x0000000103087824 */ /* 0x028fc800078e0208 */
[----:B------:R-:W-:Y:S05]  /*0840*/  @P0 BRA `(.L_x_222) ;  /* 0xfffffffc00e00947 */ /* 0x000fea000383ffff */
.L_x_214:
[----:B------:R-:W-:Y:S05]  /*0850*/  BSYNC.RECONVERGENT B1 ;  /* 0x0000000000017941 */ /* 0x000fea0003800200 */
.L_x_213:
[----:B------:R-:W-:-:S13]  /*0860*/  ISETP.GE.U32.AND P0, PT, R4, 0x100, PT ;  /* 0x000001000400780c */ /* 0x000fda0003f06070 */
[----:B------:R-:W-:Y:S05]  /*0870*/  @!P0 BRA `(.L_x_223) ;  /* 0x0000000000cc8947 */ /* 0x000fea0003800000 */
[----:B------:R-:W2:Y:S01]  /*0880*/  S2R R10, SR_LANEID ;  /* 0x00000000000a7919 */ /* 0x000ea20000000000 */
[----:B-----5:R-:W-:-:S06]  /*0890*/  LOP3.LUT R2, R8, 0xff, RZ, 0xc0, !PT ;  /* 0x000000ff08027812 */ /* 0x020fcc00078ec0ff */
[----:B------:R-:W3:Y:S01]  /*08a0*/  SHFL.DOWN PT, R2, R2, 0x1, 0x1f ;  /* 0x08201f0002027f89 */ /* 0x000ee200000e0000 */
[C---:B--2---:R-:W-:Y:S02]  /*08b0*/  ISETP.GT.AND P0, PT, R10.reuse, 0x1e, PT ;  /* 0x0000001e0a00780c */ /* 0x044fe40003f04270 */
[----:B------:R-:W-:Y:S02]  /*08c0*/  ISETP.NE.AND P1, PT, R10, RZ, PT ;  /* 0x000000ff0a00720c */ /* 0x000fe40003f25270 */
[----:B---3--:R-:W-:Y:S02]  /*08d0*/  SEL R3, R2, RZ, !P0 ;  /* 0x000000ff02037207 */ /* 0x008fe40004000000 */
[----:B------:R-:W-:-:S03]  /*08e0*/  ISETP.GT.AND P0, PT, R10, 0x1d, PT ;  /* 0x0000001d0a00780c */ /* 0x000fc60003f04270 */
[----:B------:R-:W-:-:S05]  /*08f0*/  IMAD.IADD R3, R3, 0x1, R8 ;  /* 0x0000000103037824 */ /* 0x000fca00078e0208 */
[----:B------:R-:W-:Y:S01]  /*0900*/  LOP3.LUT R4, R3, 0xff, RZ, 0xc0, !PT ;  /* 0x000000ff03047812 */ /* 0x000fe200078ec0ff */
[----:B0-----:R-:W0:Y:S05]  /*0910*/  @!P1 S2R R9, SR_CgaCtaId ;  /* 0x0000000000099919 */ /* 0x001e2a0000008800 */
        /* <DEDUP_REMOVED lines=41> */
.L_x_223:
[----:B------:R-:W-:Y:S01]  /*0bb0*/  LOP3.LUT R2, R5, 0x3e0, RZ, 0xc0, !PT ;  /* 0x000003e005027812 */ /* 0x000fe200078ec0ff */
[----:B------:R-:W2:Y:S01]  /*0bc0*/  S2R R13, SR_LANEID ;  /* 0x00000000000d7919 */ /* 0x000ea20000000000 */
[----:B-----5:R-:W-:Y:S02]  /*0bd0*/  LOP3.LUT R11, R8, 0xff, RZ, 0xc0, !PT ;  /* 0x000000ff080b7812 */ /* 0x020fe400078ec0ff */
[----:B------:R-:W-:Y:S01]  /*0be0*/  LOP3.LUT R7, RZ, R2, RZ, 0x33, !PT ;  /* 0x00000002ff077212 */ /* 0x000fe200078e33ff */
[----:B------:R-:W-:-:S04]  /*0bf0*/  VIADD R3, R2, 0x20 ;  /* 0x0000002002037836 */ /* 0x000fc80000000000 */
[----:B------:R-:W-:Y:S01]  /*0c00*/  IMAD.IADD R7, R7, 0x1, R4 ;  /* 0x0000000107077824 */ /* 0x000fe200078e0204 */
[----:B------:R-:W-:-:S04]  /*0c10*/  ISETP.GT.U32.AND P0, PT, R3, R4, PT ;  /* 0x000000040300720c */ /* 0x000fc80003f04070 */
[----:B------:R-:W-:-:S05]  /*0c20*/  SEL R2, R7, 0x1f, P0 ;  /* 0x0000001f07027807 */ /* 0x000fca0000000000 */
[----:B------:R3:W4:Y:S01]  /*0c30*/  SHFL.DOWN PT, R3, R11, 0x1, R2 ;  /* 0x082000000b037989 */ /* 0x00072200000e0002 */
[CC--:B--2---:R-:W-:Y:S01]  /*0c40*/  ISETP.GE.AND P0, PT, R13.reuse, R2.reuse, PT ;  /* 0x000000020d00720c */ /* 0x0c4fe20003f06270 */
[C---:B0-----:R-:W-:Y:S01]  /*0c50*/  VIADD R9, R13.reuse, 0x2 ;  /* 0x000000020d097836 */ /* 0x041fe20000000000 */
[C---:B------:R-:W-:Y:S01]  /*0c60*/  ISETP.NE.AND P1, PT, R13.reuse, RZ, PT ;  /* 0x000000ff0d00720c */ /* 0x040fe20003f25270 */
[----:B---3--:R-:W-:Y:S01]  /*0c70*/  VIADD R11, R13, 0x8 ;  /* 0x000000080d0b7836 */ /* 0x008fe20000000000 */
[----:B----4-:R-:W-:Y:S02]  /*0c80*/  SEL R3, R3, RZ, !P0 ;  /* 0x000000ff03037207 */ /* 0x010fe40004000000 */
        /* <DEDUP_REMOVED lines=35> */
[----:B------:R-:W-:Y:S01]  /*0ec0*/  ISETP.GT.U32.AND P3, PT, R4, 0xe0, PT ;  /* 0x000000e00400780c */ /* 0x000fe20003f64070 */
        /* <DEDUP_REMOVED lines=9> */
[C---:B------:R-:W-:Y:S02]  /*0f60*/  ISETP.GT.U32.AND P1, PT, R4.reuse, 0x60, PT ;  /* 0x000000600400780c */ /* 0x040fe40003f24070 */
[----:B---3--:R-:W-:Y:S02]  /*0f70*/  SEL R3, R3, RZ, P2 ;  /* 0x000000ff03037207 */ /* 0x008fe40001000000 */
[----:B------:R-:W-:Y:S02]  /*0f80*/  ISETP.GT.U32.AND P2, PT, R4, 0x80, PT ;  /* 0x000000800400780c */ /* 0x000fe40003f44070 */
[----:B----4-:R-:W-:Y:S02]  /*0f90*/  SEL R5, R5, RZ, P1 ;  /* 0x000000ff05057207 */ /* 0x010fe40000800000 */
[----:B------:R-:W-:Y:S02]  /*0fa0*/  IADD3 R2, PT, PT, R3, R2, R7 ;  /* 0x0000000203027210 */ /* 0x000fe40007ffe007 */
[----:B-----5:R-:W-:-:S02]  /*0fb0*/  SEL R6, R6, RZ, P2 ;  /* 0x000000ff06067207 */ /* 0x020fc40001000000 */
[C---:B------:R-:W-:Y:S02]  /*0fc0*/  ISETP.GT.U32.AND P1, PT, R4.reuse, 0xa0, PT ;  /* 0x000000a00400780c */ /* 0x040fe40003f24070 */
[----:B------:R-:W-:Y:S02]  /*0fd0*/  ISETP.GT.U32.AND P2, PT, R4, 0xc0, PT ;  /* 0x000000c00400780c */ /* 0x000fe40003f44070 */
[----:B------:R-:W-:Y:S02]  /*0fe0*/  IADD3 R2, PT, PT, R6, R2, R5 ;  /* 0x0000000206027210 */ /* 0x000fe40007ffe005 */
[----:B0-----:R-:W-:Y:S02]  /*0ff0*/  SEL R3, R8, RZ, P1 ;  /* 0x000000ff08037207 */ /* 0x001fe40000800000 */
[----:B-1----:R-:W-:Y:S02]  /*1000*/  SEL R9, R9, RZ, P2 ;  /* 0x000000ff09097207 */ /* 0x002fe40001000000 */
[----:B------:R-:W-:-:S02]  /*1010*/  SEL R5, R10, RZ, P3 ;  /* 0x000000ff0a057207 */ /* 0x000fc40001800000 */
[----:B------:R-:W-:-:S05]  /*1020*/  IADD3 R2, PT, PT, R9, R2, R3 ;  /* 0x0000000209027210 */ /* 0x000fca0007ffe003 */
[----:B------:R-:W-:-:S05]  /*1030*/  IMAD.IADD R2, R2, 0x1, R5 ;  /* 0x0000000102027824 */ /* 0x000fca00078e0205 */
[----:B------:R-:W-:Y:S01]  /*1040*/  PRMT R7, R2, 0x7610, R7 ;  /* 0x0000761002077816 */ /* 0x000fe20000000007 */
[----:B------:R-:W-:Y:S06]  /*1050*/  BRA `(.L_x_224) ;  /* 0x0000001400a87947 */ /* 0x000fec0003800000 */
.L_x_210:
        /* <DEDUP_REMOVED lines=37> */
[----:B--2---:R-:W-:-:S02]  /*12b0*/  IMAD.IADD R29, R29, 0x1, R32 ;  /* 0x000000011d1d7824 */ /* 0x004fc400078e0220 */
[----:B---3--:R-:W-:Y:S02]  /*12c0*/  IMAD.IADD R21, R21, 0x1, R24 ;  /* 0x0000000115157824 */ /* 0x008fe400078e0218 */
[----:B----4-:R-:W-:Y:S02]  /*12d0*/  IMAD.IADD R25, R25, 0x1, R28 ;  /* 0x0000000119197824 */ /* 0x010fe400078e021c */
[----:B-----5:R-:W-:Y:S02]  /*12e0*/  IMAD.IADD R33, R33, 0x1, R36 ;  /* 0x0000000121217824 */ /* 0x020fe400078e0224 */
[----:B------:R-:W-:Y:S01]  /*12f0*/  IMAD.IADD R35, R35, 0x1, R38 ;  /* 0x0000000123237824 */ /* 0x000fe200078e0226 */
[----:B------:R-:W-:Y:S01]  /*1300*/  IADD3 R29, PT, PT, R29, R34, R31 ;  /* 0x000000221d1d7210 */ /* 0x000fe20007ffe01f */
[----:B------:R-:W-:Y:S01]  /*1310*/  VIADD R34, R4, 0xffffe000 ;  /* 0xffffe00004227836 */ /* 0x000fe20000000000 */
[----:B------:R-:W-:-:S04]  /*1320*/  IADD3 R21, PT, PT, R21, R26, R23 ;  /* 0x0000001a15157210 */ /* 0x000fc80007ffe017 */
[----:B------:R-:W-:Y:S02]  /*1330*/  ISETP.GE.U32.AND P0, PT, R34, 0x2000, PT ;  /* 0x000020002200780c */ /* 0x000fe40003f06070 */
[----:B------:R-:W-:Y:S02]  /*1340*/  IADD3 R30, PT, PT, R25, R30, R27 ;  /* 0x0000001e191e7210 */ /* 0x000fe40007ffe01b */
[----:B------:R-:W-:-:S03]  /*1350*/  IADD3 R16, PT, PT, R33, R17, R16 ;  /* 0x0000001121107210 */ /* 0x000fc60007ffe010 */
[----:B------:R-:W-:Y:S01]  /*1360*/  IMAD.IADD R21, R21, 0x1, R30 ;  /* 0x0000000115157824 */ /* 0x000fe200078e021e */
[----:B------:R-:W-:Y:S01]  /*1370*/  IADD3 R15, PT, PT, R35, R20, R15 ;  /* 0x00000014230f7210 */ /* 0x000fe20007ffe00f */
[----:B------:R-:W-:-:S04]  /*1380*/  IMAD.IADD R19, R22, 0x1, R19 ;  /* 0x0000000116137824 */ /* 0x000fc800078e0213 */
[----:B------:R-:W-:Y:S02]  /*1390*/  IMAD.IADD R15, R16, 0x1, R15 ;  /* 0x00000001100f7824 */ /* 0x000fe400078e020f */
[----:B------:R-:W-:Y:S02]  /*13a0*/  IMAD.IADD R13, R18, 0x1, R13 ;  /* 0x00000001120d7824 */ /* 0x000fe400078e020d */
[----:B------:R-:W-:Y:S01]  /*13b0*/  IMAD.IADD R11, R12, 0x1, R11 ;  /* 0x000000010c0b7824 */ /* 0x000fe200078e020b */
[----:B------:R-:W-:-:S04]  /*13c0*/  IADD3 R8, PT, PT, R19, R9, R8 ;  /* 0x0000000913087210 */ /* 0x000fc80007ffe008 */
[----:B------:R-:W-:Y:S02]  /*13d0*/  IADD3 R8, PT, PT, R21, R8, R29 ;  /* 0x0000000815087210 */ /* 0x000fe40007ffe01d */
[----:B------:R-:W-:Y:S02]  /*13e0*/  IADD3 R5, PT, PT, R13, R10, R5 ;  /* 0x0000000a0d057210 */ /* 0x000fe40007ffe005 */
[----:B------:R-:W-:-:S04]  /*13f0*/  IADD3 R14, PT, PT, R11, R14, R3 ;  /* 0x0000000e0b0e7210 */ /* 0x000fc80007ffe003 */
[----:B------:R-:W-:-:S05]  /*1400*/  IADD3 R5, PT, PT, R15, R14, R5 ;  /* 0x0000000e0f057210 */ /* 0x000fca0007ffe005 */
[----:B------:R-:W-:-:S05]  /*1410*/  IMAD.IADD R5, R8, 0x1, R5 ;  /* 0x0000000108057824 */ /* 0x000fca00078e0205 */
[----:B------:R-:W-:Y:S01]  /*1420*/  PRMT R3, R5, 0x7610, R3 ;  /* 0x0000761005037816 */ /* 0x000fe20000000003 */
[----:B------:R-:W-:Y:S06]  /*1430*/  @!P0 BRA `(.L_x_225) ;  /* 0x00000004000c8947 */ /* 0x000fec0003800000 */
[----:B------:R-:W0:Y:S01]  /*1440*/  LDC R7, c[0x0][0x390] ;  /* 0x0000e400ff077b82 */ /* 0x000e220000000800 */
[----:B------:R-:W2:Y:S01]  /*1450*/  LDCU.64 UR4, c[0x0][0x380] ;  /* 0x00007000ff0477ac */ /* 0x000ea20008000a00 */
[----:B------:R-:W-:-:S05]  /*1460*/  UMOV UR6, 0x2000 ;  /* 0x0000200000067882 */ /* 0x000fca0000000000 */
.L_x_227:
[----:B------:R-:W-:-:S05]  /*1470*/  VIADD R4, R2, UR6 ;  /* 0x0000000602047c36 */ /* 0x000fca0008000000 */
[----:B--2---:R-:W-:-:S05]  /*1480*/  IADD3 R4, P0, PT, R4, UR4, RZ ;  /* 0x0000000404047c10 */ /* 0x004fca000ff1e0ff */
        /* <DEDUP_REMOVED lines=33> */
[----:B0-----:R-:W-:-:S02]  /*16a0*/  IMAD.MOV.U32 R4, RZ, RZ, R7 ;  /* 0x000000ffff047224 */ /* 0x001fc400078e0007 */
[----:B--2---:R-:W-:Y:S02]  /*16b0*/  IMAD.IADD R28, R28, 0x1, R3 ;  /* 0x000000011c1c7824 */ /* 0x004fe400078e0203 */
[----:B------:R-:W-:Y:S02]  /*16c0*/  VIADD R3, R4, -UR6 ;  /* 0x8000000604037c36 */ /* 0x000fe40008000000 */
[----:B---3--:R-:W-:Y:S02]  /*16d0*/  IMAD.IADD R31, R31, 0x1, R32 ;  /* 0x000000011f1f7824 */ /* 0x008fe400078e0220 */
[----:B----4-:R-:W-:Y:S02]  /*16e0*/  IMAD.IADD R37, R37, 0x1, R40 ;  /* 0x0000000125257824 */ /* 0x010fe400078e0228 */
[----:B-----5:R-:W-:Y:S01]  /*16f0*/  IMAD.IADD R26, R27, 0x1, R26 ;  /* 0x000000011b1a7824 */ /* 0x020fe200078e021a */
[----:B------:R-:W-:Y:S02]  /*1700*/  ISETP.GE.U32.AND P0, PT, R3, 0x2000, PT ;  /* 0x000020000300780c */ /* 0x000fe40003f06070 */
[----:B------:R-:W-:-:S02]  /*1710*/  IADD3 R28, PT, PT, R28, R30, R29 ;  /* 0x0000001e1c1c7210 */ /* 0x000fc40007ffe01d */
        /* <DEDUP_REMOVED lines=18> */
[----:B------:R-:W-:-:S06]  /*1840*/  UIADD3 UR6, UPT, UPT, UR6, 0x2000, URZ ;  /* 0x0000200006067890 */ /* 0x000fcc000fffe0ff */
[----:B------:R-:W-:-:S13]  /*1850*/  ISETP.LT.U32.AND P0, PT, R34, UR6, PT ;  /* 0x0000000622007c0c */ /* 0x000fda000bf01070 */
[----:B------:R-:W-:Y:S05]  /*1860*/  @!P0 BRA `(.L_x_227) ;  /* 0xfffffffc00008947 */ /* 0x000fea000383ffff */
.L_x_225:
[----:B------:R-:W-:Y:S01]  /*1870*/  VIADD R5, R4, -UR6 ;  /* 0x8000000604057c36 */ /* 0x000fe20008000000 */
[----:B------:R-:W-:Y:S04]  /*1880*/  BSSY.RECONVERGENT B1, `(.L_x_226) ;  /* 0x00000b4000017945 */ /* 0x000fe80003800200 */
[----:B------:R-:W-:-:S04]  /*1890*/  ISETP.GE.AND P0, PT, R2, R5, PT ;  /* 0x000000050200720c */ /* 0x000fc80003f06270 */
[----:B------:R-:W-:-:S13]  /*18a0*/  ISETP.LE.U32.OR P0, PT, R4, UR6, P0 ;  /* 0x0000000604007c0c */ /* 0x000fda0008703470 */
[----:B------:R-:W-:Y:S05]  /*18b0*/  @P0 BRA `(.L_x_228) ;  /* 0x0000000800c00947 */ /* 0x000fea0003800000 */
[----:B------:R-:W-:Y:S01]  /*18c0*/  LOP3.LUT R5, RZ, R2, RZ, 0x33, !PT ;  /* 0x00000002ff057212 */ /* 0x000fe200078e33ff */
[----:B------:R-:W-:Y:S01]  /*18d0*/  BSSY.RECONVERGENT B2, `(.L_x_229) ;  /* 0x000005b000027945 */ /* 0x000fe20003800200 */
[----:B------:R-:W-:Y:S02]  /*18e0*/  IMAD.MOV.U32 R6, RZ, RZ, R2 ;  /* 0x000000ffff067224 */ /* 0x000fe400078e0002 */
[----:B------:R-:W-:-:S04]  /*18f0*/  IADD3 R4, PT, PT, R4, -UR6, R5 ;  /* 0x8000000604047c10 */ /* 0x000fc8000fffe005 */
        /* <DEDUP_REMOVED lines=9> */
.L_x_232:
        /* <DEDUP_REMOVED lines=11> */
[C---:B------:R-:W-:Y:S01]  /*1a40*/  VIADD R20, R29.reuse, 0x500 ;  /* 0x000005001d147836 */ /* 0x040fe20000000000 */
[----:B------:R-:W-:Y:S01]  /*1a50*/  IADD3 R22, P2, PT, R22, UR4, RZ ;  /* 0x0000000416167c10 */ /* 0x000fe2000ff5e0ff */
[----:B------:R-:W-:Y:S01]  /*1a60*/  VIADD R14, R29, 0x600 ;  /* 0x000006001d0e7836 */ /* 0x000fe20000000000 */
[----:B------:R0:W2:Y:S01]  /*1a70*/  LDG.E.U8 R7, desc[UR8][R12.64] ;  /* 0x000000080c077981 */ /* 0x0000a2000c1e1100 */
[----:B------:R-:W-:Y:S01]  /*1a80*/  IMAD.X R17, RZ, RZ, UR5, P1 ;  /* 0x00000005ff117e24 */ /* 0x000fe200088e06ff */
[----:B------:R-:W-:Y:S01]  /*1a90*/  IADD3 R20, P1, PT, R20, UR4, RZ ;  /* 0x0000000414147c10 */ /* 0x000fe2000ff3e0ff */
[----:B------:R-:W-:-:S02]  /*1aa0*/  IMAD.X R19, RZ, RZ, UR5, P0 ;  /* 0x00000005ff137e24 */ /* 0x000fc400080e06ff */
[C---:B------:R-:W-:Y:S01]  /*1ab0*/  VIADD R15, R29.reuse, 0x700 ;  /* 0x000007001d0f7836 */ /* 0x040fe20000000000 */
[----:B------:R3:W4:Y:S01]  /*1ac0*/  LDG.E.U8 R9, desc[UR8][R16.64] ;  /* 0x0000000810097981 */ /* 0x000722000c1e1100 */
[----:B------:R-:W-:Y:S02]  /*1ad0*/  IMAD.X R23, RZ, RZ, UR5, P2 ;  /* 0x00000005ff177e24 */ /* 0x000fe400090e06ff */
[----:B------:R-:W-:Y:S01]  /*1ae0*/  VIADD R24, R29, 0x800 ;  /* 0x000008001d187836 */ /* 0x000fe20000000000 */
[----:B0-----:R-:W-:Y:S01]  /*1af0*/  IADD3 R12, P0, PT, R14, UR4, RZ ;  /* 0x000000040e0c7c10 */ /* 0x001fe2000ff1e0ff */
[----:B------:R-:W-:Y:S01]  /*1b00*/  IMAD.X R21, RZ, RZ, UR5, P1 ;  /* 0x00000005ff157e24 */ /* 0x000fe200088e06ff */
[----:B------:R-:W-:Y:S01]  /*1b10*/  IADD3 R14, P1, PT, R15, UR4, RZ ;  /* 0x000000040f0e7c10 */ /* 0x000fe2000ff3e0ff */
[C---:B------:R-:W-:Y:S01]  /*1b20*/  VIADD R25, R29.reuse, 0x900 ;  /* 0x000009001d197836 */ /* 0x040fe20000000000 */
[----:B------:R0:W5:Y:S01]  /*1b30*/  LDG.E.U8 R11, desc[UR8][R22.64] ;  /* 0x00000008160b7981 */ /* 0x000162000c1e1100 */
[----:B------:R-:W-:Y:S01]  /*1b40*/  IMAD.X R13, RZ, RZ, UR5, P0 ;  /* 0x00000005ff0d7e24 */ /* 0x000fe200080e06ff */
[----:B---3--:R-:W-:Y:S01]  /*1b50*/  IADD3 R16, P0, PT, R24, UR4, RZ ;  /* 0x0000000418107c10 */ /* 0x008fe2000ff1e0ff */
[----:B------:R-:W-:Y:S01]  /*1b60*/  VIADD R17, R29, 0xa00 ;  /* 0x00000a001d117836 */ /* 0x000fe20000000000 */
[----:B------:R3:W4:Y:S01]  /*1b70*/  LDG.E.U8 R10, desc[UR8][R18.64] ;  /* 0x00000008120a7981 */ /* 0x000722000c1e1100 */
[----:B------:R-:W-:-:S03]  /*1b80*/  IMAD.X R15, RZ, RZ, UR5, P1 ;  /* 0x00000005ff0f7e24 */ /* 0x000fc600088e06ff */
[----:B------:R-:W5:Y:S01]  /*1b90*/  LDG.E.U8 R20, desc[UR8][R20.64] ;  /* 0x0000000814147981 */ /* 0x000f62000c1e1100 */
[----:B0-----:R-:W-:Y:S01]  /*1ba0*/  VIADD R22, R29, 0xb00 ;  /* 0x00000b001d167836 */ /* 0x001fe20000000000 */
[----:B------:R-:W-:Y:S01]  /*1bb0*/  IADD3 R24, P1, PT, R17, UR4, RZ ;  /* 0x0000000411187c10 */ /* 0x000fe2000ff3e0ff */
[----:B------:R-:W-:Y:S01]  /*1bc0*/  IMAD.X R17, RZ, RZ, UR5, P0 ;  /* 0x00000005ff117e24 */ /* 0x000fe200080e06ff */
[----:B------:R0:W5:Y:S01]  /*1bd0*/  LDG.E.U8 R26, desc[UR8][R14.64] ;  /* 0x000000080e1a7981 */ /* 0x000162000c1e1100 */
[----:B---3--:R-:W-:Y:S01]  /*1be0*/  IADD3 R18, P2, PT, R25, UR4, RZ ;  /* 0x0000000419127c10 */ /* 0x008fe2000ff5e0ff */
[----:B------:R-:W-:Y:S01]  /*1bf0*/  VIADD R23, R29, 0xc00 ;  /* 0x00000c001d177836 */ /* 0x000fe20000000000 */
[----:B------:R-:W-:Y:S01]  /*1c00*/  IADD3 R22, P0, PT, R22, UR4, RZ ;  /* 0x0000000416167c10 */ /* 0x000fe2000ff1e0ff */
[----:B------:R3:W5:Y:S02]  /*1c10*/  LDG.E.U8 R21, desc[UR8][R12.64] ;  /* 0x000000080c157981 */ /* 0x000764000c1e1100 */
[----:B------:R-:W-:-:S02]  /*1c20*/  IMAD.X R19, RZ, RZ, UR5, P2 ;  /* 0x00000005ff137e24 */ /* 0x000fc400090e06ff */
[----:B------:R-:W-:Y:S01]  /*1c30*/  IMAD.X R25, RZ, RZ, UR5, P1 ;  /* 0x00000005ff197e24 */ /* 0x000fe200088e06ff */
[----:B------:R1:W5:Y:S01]  /*1c40*/  LDG.E.U8 R27, desc[UR8][R16.64] ;  /* 0x00000008101b7981 */ /* 0x000362000c1e1100 */
[C---:B------:R-:W-:Y:S02]  /*1c50*/  VIADD R31, R29.reuse, 0xe00 ;  /* 0x00000e001d1f7836 */ /* 0x040fe40000000000 */
[C---:B0-----:R-:W-:Y:S01]  /*1c60*/  VIADD R15, R29.reuse, 0xf00 ;  /* 0x00000f001d0f7836 */ /* 0x041fe20000000000 */
[----:B------:R0:W5:Y:S01]  /*1c70*/  LDG.E.U8 R30, desc[UR8][R18.64] ;  /* 0x00000008121e7981 */ /* 0x000162000c1e1100 */
[----:B---3--:R-:W-:Y:S01]  /*1c80*/  VIADD R13, R29, 0xd00 ;  /* 0x00000d001d0d7836 */ /* 0x008fe20000000000 */
[----:B------:R-:W-:Y:S01]  /*1c90*/  IADD3 R12, P1, PT, R23, UR4, RZ ;  /* 0x00000004170c7c10 */ /* 0x000fe2000ff3e0ff */
[----:B------:R-:W-:Y:S01]  /*1ca0*/  IMAD.X R23, RZ, RZ, UR5, P0 ;  /* 0x00000005ff177e24 */ /* 0x000fe200080e06ff */
[----:B------:R-:W3:Y:S02]  /*1cb0*/  LDG.E.U8 R25, desc[UR8][R24.64] ;  /* 0x0000000818197981 */ /* 0x000ee4000c1e1100 */
[----:B------:R-:W-:Y:S01]  /*1cc0*/  IADD3 R14, P0, PT, R13, UR4, RZ ;  /* 0x000000040d0e7c10 */ /* 0x000fe2000ff1e0ff */
[----:B------:R-:W-:Y:S01]  /*1cd0*/  IMAD.X R13, RZ, RZ, UR5, P1 ;  /* 0x00000005ff0d7e24 */ /* 0x000fe200088e06ff */
[----:B-1----:R-:W-:Y:S01]  /*1ce0*/  IADD3 R16, P2, PT, R31, UR4, RZ ;  /* 0x000000041f107c10 */ /* 0x002fe2000ff5e0ff */
[----:B------:R-:W3:Y:S01]  /*1cf0*/  LDG.E.U8 R22, desc[UR8][R22.64] ;  /* 0x0000000816167981 */ /* 0x000ee2000c1e1100 */
[----:B0-----:R-:W-:Y:S01]  /*1d00*/  IADD3 R18, P1, PT, R15, UR4, RZ ;  /* 0x000000040f127c10 */ /* 0x001fe2000ff3e0ff */
[----:B------:R-:W-:-:S02]  /*1d10*/  IMAD.X R15, RZ, RZ, UR5, P0 ;  /* 0x00000005ff0f7e24 */ /* 0x000fc400080e06ff */
[----:B------:R-:W-:Y:S01]  /*1d20*/  IMAD.X R17, RZ, RZ, UR5, P2 ;  /* 0x00000005ff117e24 */ /* 0x000fe200090e06ff */
[----:B------:R-:W3:Y:S01]  /*1d30*/  LDG.E.U8 R13, desc[UR8][R12.64] ;  /* 0x000000080c0d7981 */ /* 0x000ee2000c1e1100 */
[----:B------:R-:W-:-:S03]  /*1d40*/  IMAD.X R19, RZ, RZ, UR5, P1 ;  /* 0x00000005ff137e24 */ /* 0x000fc600088e06ff */
[----:B------:R-:W3:Y:S04]  /*1d50*/  LDG.E.U8 R14, desc[UR8][R14.64] ;  /* 0x000000080e0e7981 */ /* 0x000ee8000c1e1100 */
[----:B------:R-:W3:Y:S04]  /*1d60*/  LDG.E.U8 R16, desc[UR8][R16.64] ;  /* 0x0000000810107981 */ /* 0x000ee8000c1e1100 */
[----:B------:R-:W3:Y:S01]  /*1d70*/  LDG.E.U8 R18, desc[UR8][R18.64] ;  /* 0x0000000812127981 */ /* 0x000ee2000c1e1100 */
[----:B------:R-:W-:-:S05]  /*1d80*/  VIADD R5, R5, 0x10 ;  /* 0x0000001005057836 */ /* 0x000fca0000000000 */
[----:B------:R-:W-:Y:S01]  /*1d90*/  ISETP.NE.AND P0, PT, R5, RZ, PT ;  /* 0x000000ff0500720c */ /* 0x000fe20003f05270 */
[----:B------:R-:W-:Y:S02]  /*1da0*/  VIADD R6, R6, 0x1000 ;  /* 0x0000100006067836 */ /* 0x000fe40000000000 */
[----:B------:R-:W-:Y:S01]  /*1db0*/  VIADD R29, R29, 0x1000 ;  /* 0x000010001d1d7836 */ /* 0x000fe20000000000 */
[----:B--2---:R-:W-:-:S04]  /*1dc0*/  IADD3 R7, PT, PT, R7, R8, R3 ;  /* 0x0000000807077210 */ /* 0x004fc80007ffe003 */
[----:B----4-:R-:W-:-:S04]  /*1dd0*/  IADD3 R7, PT, PT, R10, R9, R7 ;  /* 0x000000090a077210 */ /* 0x010fc80007ffe007 */
[----:B-----5:R-:W-:-:S04]  /*1de0*/  IADD3 R7, PT, PT, R20, R11, R7 ;  /* 0x0000000b14077210 */ /* 0x020fc80007ffe007 */
[----:B------:R-:W-:-:S04]  /*1df0*/  IADD3 R26, PT, PT, R26, R21, R7 ;  /* 0x000000151a1a7210 */ /* 0x000fc80007ffe007 */
[----:B------:R-:W-:-:S04]  /*1e00*/  IADD3 R26, PT, PT, R30, R27, R26 ;  /* 0x0000001b1e1a7210 */ /* 0x000fc80007ffe01a */
[----:B---3--:R-:W-:-:S04]  /*1e10*/  IADD3 R22, PT, PT, R22, R25, R26 ;  /* 0x0000001916167210 */ /* 0x008fc80007ffe01a */
[----:B------:R-:W-:-:S04]  /*1e20*/  IADD3 R13, PT, PT, R14, R13, R22 ;  /* 0x0000000d0e0d7210 */ /* 0x000fc80007ffe016 */
[----:B------:R-:W-:-:S04]  /*1e30*/  IADD3 R13, PT, PT, R18, R16, R13 ;  /* 0x00000010120d7210 */ /* 0x000fc80007ffe00d */
[----:B------:R-:W-:Y:S01]  /*1e40*/  PRMT R3, R13, 0x7610, R3 ;  /* 0x000076100d037816 */ /* 0x000fe20000000003 */
[----:B------:R-:W-:Y:S06]  /*1e50*/  @P0 BRA `(.L_x_232) ;  /* 0xfffffff800cc0947 */ /* 0x000fec000383ffff */
[----:B------:R-:W-:Y:S05]  /*1e60*/  BSYNC.RECONVERGENT B3 ;  /* 0x0000000000037941 */ /* 0x000fea0003800200 */
.L_x_231:
[----:B------:R-:W-:-:S07]  /*1e70*/  VIADD R6, R6, 0xfffff800 ;  /* 0xfffff80006067836 */ /* 0x000fce0000000000 */
.L_x_230:
[----:B------:R-:W-:Y:S05]  /*1e80*/  BSYNC.RECONVERGENT B2 ;  /* 0x0000000000027941 */ /* 0x000fea0003800200 */
.L_x_229:
        /* <DEDUP_REMOVED lines=23> */
[----:B------:R3:W2:Y:S01]  /*2000*/  LDG.E.U8 R7, desc[UR8][R10.64] ;  /* 0x000000080a077981 */ /* 0x0006a2000c1e1100 */
[----:B------:R-:W-:-:S02]  /*2010*/  VIADD R5, R5, 0x700 ;  /* 0x0000070005057836 */ /* 0x000fc40000000000 */
[----:B------:R-:W-:Y:S01]  /*2020*/  IMAD.X R15, RZ, RZ, UR5, P2 ;  /* 0x00000005ff0f7e24 */ /* 0x000fe200090e06ff */
[----:B------:R4:W5:Y:S01]  /*2030*/  LDG.E.U8 R20, desc[UR8][R12.64] ;  /* 0x000000080c147981 */ /* 0x000962000c1e1100 */
[----:B0-----:R-:W-:Y:S01]  /*2040*/  IADD3 R8, P3, PT, R17, UR4, RZ ;  /* 0x0000000411087c10 */ /* 0x001fe2000ff7e0ff */
[----:B------:R-:W-:Y:S02]  /*2050*/  IMAD.X R17, RZ, RZ, UR5, P1 ;  /* 0x00000005ff117e24 */ /* 0x000fe400088e06ff */
[----:B------:R-:W5:Y:S01]  /*2060*/  LDG.E.U8 R14, desc[UR8][R14.64] ;  /* 0x000000080e0e7981 */ /* 0x000f62000c1e1100 */
[----:B---3--:R-:W-:Y:S01]  /*2070*/  IADD3 R10, P2, PT, R19, UR4, RZ ;  /* 0x00000004130a7c10 */ /* 0x008fe2000ff5e0ff */
[----:B------:R-:W-:Y:S02]  /*2080*/  IMAD.X R9, RZ, RZ, UR5, P3 ;  /* 0x00000005ff097e24 */ /* 0x000fe400098e06ff */
[----:B------:R-:W3:Y:S01]  /*2090*/  LDG.E.U8 R16, desc[UR8][R16.64] ;  /* 0x0000000810107981 */ /* 0x000ee2000c1e1100 */
[----:B----4-:R-:W-:Y:S01]  /*20a0*/  IADD3 R12, P1, PT, R5, UR4, RZ ;  /* 0x00000004050c7c10 */ /* 0x010fe2000ff3e0ff */
[----:B------:R-:W-:-:S02]  /*20b0*/  IMAD.X R11, RZ, RZ, UR5, P2 ;  /* 0x00000005ff0b7e24 */ /* 0x000fc400090e06ff */
[----:B------:R-:W3:Y:S02]  /*20c0*/  LDG.E.U8 R8, desc[UR8][R8.64] ;  /* 0x0000000808087981 */ /* 0x000ee4000c1e1100 */
[----:B------:R-:W-:Y:S02]  /*20d0*/  IMAD.X R13, RZ, RZ, UR5, P1 ;  /* 0x00000005ff0d7e24 */ /* 0x000fe400088e06ff */
[----:B------:R-:W4:Y:S04]  /*20e0*/  LDG.E.U8 R10, desc[UR8][R10.64] ;  /* 0x000000080a0a7981 */ /* 0x000f28000c1e1100 */
[----:B------:R-:W4:Y:S01]  /*20f0*/  LDG.E.U8 R12, desc[UR8][R12.64] ;  /* 0x000000080c0c7981 */ /* 0x000f22000c1e1100 */
[----:B------:R-:W-:Y:S01]  /*2100*/  VIADD R6, R6, 0x800 ;  /* 0x0000080006067836 */ /* 0x000fe20000000000 */
[----:B--2---:R-:W-:-:S04]  /*2110*/  IADD3 R7, PT, PT, R7, R18, R3 ;  /* 0x0000001207077210 */ /* 0x004fc80007ffe003 */
[----:B-----5:R-:W-:-:S04]  /*2120*/  IADD3 R7, PT, PT, R14, R20, R7 ;  /* 0x000000140e077210 */ /* 0x020fc80007ffe007 */
[----:B---3--:R-:W-:-:S04]  /*2130*/  IADD3 R7, PT, PT, R8, R16, R7 ;  /* 0x0000001008077210 */ /* 0x008fc80007ffe007 */
[----:B----4-:R-:W-:-:S04]  /*2140*/  IADD3 R7, PT, PT, R12, R10, R7 ;  /* 0x0000000a0c077210 */ /* 0x010fc80007ffe007 */
[----:B------:R-:W-:-:S07]  /*2150*/  PRMT R3, R7, 0x7610, R3 ;  /* 0x0000761007037816 */ /* 0x000fce0000000003 */
.L_x_234:
[----:B------:R-:W-:Y:S05]  /*2160*/  BSYNC.RECONVERGENT B2 ;  /* 0x0000000000027941 */ /* 0x000fea0003800200 */
.L_x_233:
        /* <DEDUP_REMOVED lines=15> */
[----:B------:R-:W-:Y:S01]  /*2260*/  IMAD.X R9, RZ, RZ, UR5, P1 ;  /* 0x00000005ff097e24 */ /* 0x000fe200088e06ff */
[----:B------:R-:W2:Y:S01]  /*2270*/  LDG.E.U8 R4, desc[UR8][R4.64] ;  /* 0x0000000804047981 */ /* 0x000ea2000c1e1100 */
[----:B------:R-:W-:-:S02]  /*2280*/  IMAD.X R11, RZ, RZ, UR5, P2 ;  /* 0x00000005ff0b7e24 */ /* 0x000fc400090e06ff */
[----:B------:R-:W-:Y:S01]  /*2290*/  IMAD.X R13, RZ, RZ, UR5, P3 ;  /* 0x00000005ff0d7e24 */ /* 0x000fe200098e06ff */
[----:B------:R-:W2:Y:S04]  /*22a0*/  LDG.E.U8 R8, desc[UR8][R8.64] ;  /* 0x0000000808087981 */ /* 0x000ea8000c1e1100 */
[----:B------:R-:W3:Y:S04]  /*22b0*/  LDG.E.U8 R10, desc[UR8][R10.64] ;  /* 0x000000080a0a7981 */ /* 0x000ee8000c1e1100 */
[----:B------:R-:W3:Y:S01]  /*22c0*/  LDG.E.U8 R12, desc[UR8][R12.64] ;  /* 0x000000080c0c7981 */ /* 0x000ee2000c1e1100 */
[----:B------:R-:W-:Y:S01]  /*22d0*/  VIADD R6, R6, 0x400 ;  /* 0x0000040006067836 */ /* 0x000fe20000000000 */
[----:B--2---:R-:W-:-:S04]  /*22e0*/  IADD3 R3, PT, PT, R8, R4, R3 ;  /* 0x0000000408037210 */ /* 0x004fc80007ffe003 */
[----:B---3--:R-:W-:-:S07]  /*22f0*/  IADD3 R3, PT, PT, R12, R10, R3 ;  /* 0x0000000a0c037210 */ /* 0x008fce0007ffe003 */
.L_x_236:
[----:B------:R-:W-:Y:S05]  /*2300*/  BSYNC.RECONVERGENT B2 ;  /* 0x0000000000027941 */ /* 0x000fea0003800200 */
.L_x_235:
[----:B------:R-:W-:Y:S05]  /*2310*/  @!P0 BRA `(.L_x_228) ;  /* 0x0000000000288947 */ /* 0x000fea0003800000 */
[----:B------:R-:W-:Y:S02]  /*2320*/  VIADD R6, R6, UR6 ;  /* 0x0000000606067c36 */ /* 0x000fe40008000000 */
[----:B------:R-:W-:-:S07]  /*2330*/  IMAD.MOV R7, RZ, RZ, -R7 ;  /* 0x000000ffff077224 */ /* 0x000fce00078e0a07 */
.L_x_237:
[----:B------:R-:W-:-:S05]  /*2340*/  IADD3 R4, P0, PT, R6, UR4, RZ ;  /* 0x0000000406047c10 */ /* 0x000fca000ff1e0ff */
[----:B------:R-:W-:-:S05]  /*2350*/  IMAD.X R5, RZ, RZ, UR5, P0 ;  /* 0x00000005ff057e24 */ /* 0x000fca00080e06ff */
[----:B------:R-:W2:Y:S01]  /*2360*/  LDG.E.U8 R4, desc[UR8][R4.64] ;  /* 0x0000000804047981 */ /* 0x000ea2000c1e1100 */
[----:B------:R-:W-:Y:S02]  /*2370*/  VIADD R7, R7, 0x1 ;  /* 0x0000000107077836 */ /* 0x000fe40000000000 */
[----:B------:R-:W-:-:S03]  /*2380*/  VIADD R6, R6, 0x100 ;  /* 0x0000010006067836 */ /* 0x000fc60000000000 */
[----:B------:R-:W-:Y:S01]  /*2390*/  ISETP.NE.AND P0, PT, R7, RZ, PT ;  /* 0x000000ff0700720c */ /* 0x000fe20003f05270 */
[----:B--2---:R-:W-:-:S12]  /*23a0*/  IMAD.IADD R3, R4, 0x1, R3 ;  /* 0x0000000104037824 */ /* 0x004fd800078e0203 */
[----:B------:R-:W-:Y:S05]  /*23b0*/  @P0 BRA `(.L_x_237) ;  /* 0xfffffffc00e00947 */ /* 0x000fea000383ffff */
.L_x_228:
[----:B------:R-:W-:Y:S05]  /*23c0*/  BSYNC.RECONVERGENT B1 ;  /* 0x0000000000017941 */ /* 0x000fea0003800200 */
.L_x_226:
        /* <DEDUP_REMOVED lines=44> */
[----:B------:R-:W4:Y:S04]  /*2690*/  LDS.U8 R6, [UR4+0xe] ;  /* 0x00000e04ff067984 */ /* 0x000f280008000000 */
[----:B------:R-:W5:Y:S01]  /*26a0*/  LDS.U8 R11, [UR4+0xf] ;  /* 0x00000f04ff0b7984 */ /* 0x000f620008000000 */
[----:B0-----:R-:W-:-:S04]  /*26b0*/  IADD3 R2, PT, PT, R3, R2, R7 ;  /* 0x0000000203027210 */ /* 0x001fc80007ffe007 */
[----:B--2---:R-:W-:-:S04]  /*26c0*/  IADD3 R2, PT, PT, R4, R2, R5 ;  /* 0x0000000204027210 */ /* 0x004fc80007ffe005 */
[----:B----4-:R-:W-:-:S05]  /*26d0*/  IADD3 R2, PT, PT, R6, R2, R9 ;  /* 0x0000000206027210 */ /* 0x010fca0007ffe009 */
[----:B-----5:R-:W-:-:S05]  /*26e0*/  IMAD.IADD R2, R2, 0x1, R11 ;  /* 0x0000000102027824 */ /* 0x020fca00078e020b */
[----:B---3--:R-:W-:-:S07]  /*26f0*/  PRMT R7, R2, 0x7610, R7 ;  /* 0x0000761002077816 */ /* 0x008fce0000000007 */
.L_x_224:
[----:B------:R-:W-:Y:S05]  /*2700*/  BSYNC.RECONVERGENT B0 ;  /* 0x0000000000007941 */ /* 0x000fea0003800200 */
.L_x_209:
[----:B------:R-:W-:Y:S05]  /*2710*/  @P0 EXIT ;  /* 0x000000000000094d */ /* 0x000fea0003800000 */
[----:B------:R-:W4:Y:S01]  /*2720*/  LDC.64 R2, c[0x0][0x388] ;  /* 0x0000e200ff027b82 */ /* 0x000f220000000a00 */
[----:B0123--:R-:W-:-:S05]  /*2730*/  IMAD.IADD R7, R0, 0x1, R7 ;  /* 0x0000000100077824 */ /* 0x00ffca00078e0207 */
[----:B----4-:R-:W-:Y:S01]  /*2740*/  STG.E.U8 desc[UR8][R2.64], R7 ;  /* 0x0000000702007986 */ /* 0x010fe2000c101108 */
[----:B------:R-:W-:Y:S05]  /*2750*/  EXIT ;  /* 0x000000000000794d */ /* 0x000fea0003800000 */
.L_x_238:
        /* <DEDUP_REMOVED lines=10> */
.L_x_252:


//--------------------- .text._ZN3cub18CUB_300001_SM_10006detail11EmptyKernelIvEEvv --------------------------
	.section	.text._ZN3cub18CUB_300001_SM_10006detail11EmptyKernelIvEEvv,"ax",@progbits
	.align	128
        .global         _ZN3cub18CUB_300001_SM_10006detail11EmptyKernelIvEEvv
        .type           _ZN3cub18CUB_300001_SM_10006detail11EmptyKernelIvEEvv,@function
        .size           _ZN3cub18CUB_300001_SM_10006detail11EmptyKernelIvEEvv,(.L_x_253 - _ZN3cub18CUB_300001_SM_10006detail11EmptyKernelIvEEvv)
        .other          _ZN3cub18CUB_300001_SM_10006detail11EmptyKernelIvEEvv,@"STO_CUDA_ENTRY STV_DEFAULT"
_ZN3cub18CUB_300001_SM_10006detail11EmptyKernelIvEEvv:
.text._ZN3cub18CUB_300001_SM_10006detail11EmptyKernelIvEEvv:
[----:B------:R-:W-:Y:S01]  /*0000*/  LDC R1, c[0x0][0x37c] ;  /* 0x0000df00ff017b82 */ /* 0x000fe20000000800 */
[----:B------:R-:W-:Y:S05]  /*0010*/  EXIT ;  /* 0x000000000000794d */ /* 0x000fea0003800000 */
.L_x_239:
        /* <DEDUP_REMOVED lines=14> */
.L_x_253:


//--------------------- .text._Z19calculate_distancesjjPPfS0_PjPh --------------------------
	.section	.text._Z19calculate_distancesjjPPfS0_PjPh,"ax",@progbits
	.align	128
        .global         _Z19calculate_distancesjjPPfS0_PjPh
        .type           _Z19calculate_distancesjjPPfS0_PjPh,@function
        .size           _Z19calculate_distancesjjPPfS0_PjPh,(.L_x_254 - _Z19calculate_distancesjjPPfS0_PjPh)
        .other          _Z19calculate_distancesjjPPfS0_PjPh,@"STO_CUDA_ENTRY STV_DEFAULT"
_Z19calculate_distancesjjPPfS0_PjPh:
.text._Z19calculate_distancesjjPPfS0_PjPh:
[----:B------:R-:W-:Y:S01]  /*0000*/  LDC R1, c[0x0][0x37c] ;  /* 0x0000df00ff017b82 */ /* 0x000fe20000000800 */
[----:B------:R-:W0:Y:S07]  /*0010*/  S2R R0, SR_TID.X ;  /* 0x0000000000007919 */ /* 0x000e2e0000002100 */
[----:B------:R-:W0:Y:S01]  /*0020*/  S2UR UR9, SR_CTAID.X ;  /* 0x00000000000979c3 */ /* 0x000e220000002500 */
[----:B------:R-:W1:Y:S07]  /*0030*/  LDCU UR4, c[0x0][0x380] ;  /* 0x00007000ff0477ac */ /* 0x000e6e0008000800 */
[----:B------:R-:W0:Y:S01]  /*0040*/  LDC R3, c[0x0][0x360] ;  /* 0x0000d800ff037b82 */ /* 0x000e220000000800 */
[----:B------:R-:W2:Y:S01]  /*0050*/  LDCU UR6, c[0x0][0x360] ;  /* 0x00006c00ff0677ac */ /* 0x000ea20008000800 */
[----:B0-----:R-:W-:-:S05]  /*0060*/  IMAD R2, R3, UR9, R0 ;  /* 0x0000000903027c24 */ /* 0x001fca000f8e0200 */
[----:B-1----:R-:W-:-:S13]  /*0070*/  ISETP.GE.U32.AND P0, PT, R2, UR4, PT ;  /* 0x0000000402007c0c */ /* 0x002fda000bf06070 */
[----:B--2---:R-:W-:Y:S05]  /*0080*/  @P0 EXIT ;  /* 0x000000000000094d */ /* 0x004fea0003800000 */
[----:B------:R-:W0:Y:S01]  /*0090*/  LDCU UR7, c[0x0][0x384] ;  /* 0x00007080ff0777ac */ /* 0x000e220008000800 */
[----:B------:R-:W-:Y:S01]  /*00a0*/  HFMA2 R3, -RZ, RZ, 0, 0 ;  /* 0x00000000ff037431 */ /* 0x000fe200000001ff */
[----:B------:R-:W1:Y:S01]  /*00b0*/  LDCU.64 UR10, c[0x0][0x358] ;  /* 0x00006b00ff0a77ac */ /* 0x000e620008000a00 */
[----:B0-----:R-:W-:-:S09]  /*00c0*/  UISETP.NE.AND UP0, UPT, UR7, URZ, UPT ;  /* 0x000000ff0700728c */ /* 0x001fd2000bf05270 */
[----:B-1----:R-:W-:Y:S05]  /*00d0*/  BRA.U !UP0, `(.L_x_240) ;  /* 0x0000000d08bc7547 */ /* 0x002fea000b800000 */
[----:B------:R-:W-:Y:S01]  /*00e0*/  UISETP.GE.U32.AND UP1, UPT, UR7, 0x4, UPT ;  /* 0x000000040700788c */ /* 0x000fe2000bf26070 */
[----:B------:R-:W-:Y:S01]  /*00f0*/  MOV R5, 0x7f800000 ;  /* 0x7f80000000057802 */ /* 0x000fe20000000f00 */
[----:B------:R-:W-:Y:S01]  /*0100*/  ULOP3.LUT UR8, UR7, 0x3, URZ, 0xc0, !UPT ;  /* 0x0000000307087892 */ /* 0x000fe2000f8ec0ff */
[----:B------:R-:W-:Y:S02]  /*0110*/  MOV R6, RZ ;  /* 0x000000ff00067202 */ /* 0x000fe40000000f00 */
[----:B------:R-:W-:Y:S01]  /*0120*/  MOV R3, RZ ;  /* 0x000000ff00037202 */ /* 0x000fe20000000f00 */
[----:B------:R-:W-:-:S03]  /*0130*/  UISETP.NE.AND UP0, UPT, UR8, URZ, UPT ;  /* 0x000000ff0800728c */ /* 0x000fc6000bf05270 */
[----:B------:R-:W-:Y:S08]  /*0140*/  BRA.U !UP1, `(.L_x_241) ;  /* 0x0000000909287547 */ /* 0x000ff0000b800000 */
[----:B------:R-:W-:Y:S01]  /*0150*/  ULOP3.LUT UR4, UR7, 0xfffffffc, URZ, 0xc0, !UPT ;  /* 0xfffffffc07047892 */ /* 0x000fe2000f8ec0ff */
[----:B------:R-:W-:Y:S01]  /*0160*/  HFMA2 R4, -RZ, RZ, 0, 0 ;  /* 0x00000000ff047431 */ /* 0x000fe200000001ff */
[----:B------:R-:W-:Y:S01]  /*0170*/  MOV R5, 0x7f800000 ;  /* 0x7f80000000057802 */ /* 0x000fe20000000f00 */
[----:B------:R-:W-:Y:S01]  /*0180*/  UMOV UR5, URZ ;  /* 0x000000ff00057c82 */ /* 0x000fe20008000000 */
[----:B------:R-:W-:Y:S02]  /*0190*/  MOV R3, RZ ;  /* 0x000000ff00037202 */ /* 0x000fe40000000f00 */
[----:B------:R-:W-:Y:S01]  /*01a0*/  MOV R6, UR4 ;  /* 0x0000000400067c02 */ /* 0x000fe20008000f00 */
[----:B------:R-:W-:-:S06]  /*01b0*/  UMOV UR4, URZ ;  /* 0x000000ff00047c82 */ /* 0x000fcc0008000000 */
.L_x_242:
[----:B------:R-:W0:Y:S08]  /*01c0*/  LDC.64 R28, c[0x0][0x390] ;  /* 0x0000e400ff1c7b82 */ /* 0x000e300000000a00 */
[----:B------:R-:W1:Y:S01]  /*01d0*/  LDC.64 R18, c[0x0][0x388] ;  /* 0x0000e200ff127b82 */ /* 0x000e620000000a00 */
[----:B0-----:R-:W2:Y:S04]  /*01e0*/  LDG.E.64 R14, desc[UR10][R28.64] ;  /* 0x0000000a1c0e7981 */ /* 0x001ea8000c1e1b00 */
[----:B------:R-:W3:Y:S04]  /*01f0*/  LDG.E.64 R16, desc[UR10][R28.64+0x10] ;  /* 0x0000100a1c107981 */ /* 0x000ee8000c1e1b00 */
[----:B------:R-:W4:Y:S04]  /*0200*/  LDG.E.64 R8, desc[UR10][R28.64+0x8] ;  /* 0x0000080a1c087981 */ /* 0x000f28000c1e1b00 */
[----:B-1----:R-:W5:Y:S04]  /*0210*/  LDG.E.64 R22, desc[UR10][R18.64+0x8] ;  /* 0x0000080a12167981 */ /* 0x002f68000c1e1b00 */
[----:B------:R-:W5:Y:S04]  /*0220*/  LDG.E.64 R12, desc[UR10][R18.64] ;  /* 0x0000000a120c7981 */ /* 0x000f68000c1e1b00 */
[----:B------:R-:W5:Y:S01]  /*0230*/  LDG.E.64 R10, desc[UR10][R18.64+0x10] ;  /* 0x0000100a120a7981 */ /* 0x000f62000c1e1b00 */
[----:B--2---:R-:W-:-:S04]  /*0240*/  IADD3 R14, P0, PT, R14, UR4, RZ ;  /* 0x000000040e0e7c10 */ /* 0x004fc8000ff1e0ff */
[----:B------:R-:W-:Y:S02]  /*0250*/  IADD3.X R15, PT, PT, R15, UR5, RZ, P0, !PT ;  /* 0x000000050f0f7c10 */ /* 0x000fe400087fe4ff */
[----:B---3--:R-:W-:Y:S02]  /*0260*/  IADD3 R24, P1, PT, R16, UR4, RZ ;  /* 0x0000000410187c10 */ /* 0x008fe4000ff3e0ff */
[----:B----4-:R-:W-:Y:S01]  /*0270*/  IADD3 R8, P0, PT, R8, UR4, RZ ;  /* 0x0000000408087c10 */ /* 0x010fe2000ff1e0ff */
[----:B------:R0:W2:Y:S01]  /*0280*/  LDG.E R20, desc[UR10][R14.64] ;  /* 0x0000000a0e147981 */ /* 0x0000a2000c1e1900 */
[----:B------:R-:W-:Y:S01]  /*0290*/  IADD3.X R25, PT, PT, R17, UR5, RZ, P1, !PT ;  /* 0x0000000511197c10 */ /* 0x000fe20008ffe4ff */
[----:B-----5:R-:W-:Y:S01]  /*02a0*/  IMAD.WIDE.U32 R22, R2, 0x4, R22 ;  /* 0x0000000402167825 */ /* 0x020fe200078e0016 */
[----:B------:R-:W-:-:S03]  /*02b0*/  IADD3.X R9, PT, PT, R9, UR5, RZ, P0, !PT ;  /* 0x0000000509097c10 */ /* 0x000fc600087fe4ff */
[C---:B------:R-:W-:Y:S01]  /*02c0*/  IMAD.WIDE.U32 R12, R2.reuse, 0x4, R12 ;  /* 0x00000004020c7825 */ /* 0x040fe200078e000c */
[----:B------:R-:W3:Y:S03]  /*02d0*/  LDG.E R25, desc[UR10][R24.64] ;  /* 0x0000000a18197981 */ /* 0x000ee6000c1e1900 */
[----:B------:R-:W-:Y:S01]  /*02e0*/  IMAD.WIDE.U32 R10, R2, 0x4, R10 ;  /* 0x00000004020a7825 */ /* 0x000fe200078e000a */
[----:B------:R1:W4:Y:S04]  /*02f0*/  LDG.E R21, desc[UR10][R8.64] ;  /* 0x0000000a08157981 */ /* 0x000328000c1e1900 */
[----:B------:R-:W2:Y:S04]  /*0300*/  LDG.E R17, desc[UR10][R12.64] ;  /* 0x0000000a0c117981 */ /* 0x000ea8000c1e1900 */
[----:B------:R-:W4:Y:S04]  /*0310*/  LDG.E R22, desc[UR10][R22.64] ;  /* 0x0000000a16167981 */ /* 0x000f28000c1e1900 */
[----:B------:R-:W3:Y:S01]  /*0320*/  LDG.E R16, desc[UR10][R10.64] ;  /* 0x0000000a0a107981 */ /* 0x000ee2000c1e1900 */
[----:B------:R-:W-:Y:S06]  /*0330*/  BAR.SYNC.DEFER_BLOCKING 0x0 ;  /* 0x0000000000007b1d */ /* 0x000fec0000010000 */
[----:B------:R-:W0:Y:S04]  /*0340*/  LDG.E.64 R10, desc[UR10][R28.64] ;  /* 0x0000000a1c0a7981 */ /* 0x000e28000c1e1b00 */
[----:B------:R-:W1:Y:S04]  /*0350*/  LDG.E.64 R8, desc[UR10][R28.64+0x8] ;  /* 0x0000080a1c087981 */ /* 0x000e68000c1e1b00 */
[----:B------:R-:W5:Y:S04]  /*0360*/  LDG.E.64 R26, desc[UR10][R18.64] ;  /* 0x0000000a121a7981 */ /* 0x000f68000c1e1b00 */
[----:B------:R-:W2:Y:S01]  /*0370*/  LDG.E.64 R12, desc[UR10][R28.64+0x10] ;  /* 0x0000100a1c0c7981 */ /* 0x000ea2000c1e1b00 */
[----:B0-----:R-:W-:-:S02]  /*0380*/  IADD3 R14, P0, PT, R10, UR4, RZ ;  /* 0x000000040a0e7c10 */ /* 0x001fc4000ff1e0ff */
[----:B-1----:R-:W-:Y:S02]  /*0390*/  IADD3 R8, P1, PT, R8, UR4, RZ ;  /* 0x0000000408087c10 */ /* 0x002fe4000ff3e0ff */
[----:B------:R-:W-:Y:S02]  /*03a0*/  IADD3.X R15, PT, PT, R11, UR5, RZ, P0, !PT ;  /* 0x000000050b0f7c10 */ /* 0x000fe400087fe4ff */
[----:B------:R-:W-:Y:S01]  /*03b0*/  IADD3.X R9, PT, PT, R9, UR5, RZ, P1, !PT ;  /* 0x0000000509097c10 */ /* 0x000fe20008ffe4ff */
[----:B------:R-:W4:Y:S04]  /*03c0*/  LDG.E.64 R10, desc[UR10][R18.64+0x8] ;  /* 0x0000080a120a7981 */ /* 0x000f28000c1e1b00 */
[----:B------:R-:W3:Y:S04]  /*03d0*/  LDG.E R15, desc[UR10][R14.64+0x4] ;  /* 0x0000040a0e0f7981 */ /* 0x000ee8000c1e1900 */
[----:B------:R-:W3:Y:S04]  /*03e0*/  LDG.E R14, desc[UR10][R8.64+0x4] ;  /* 0x0000040a080e7981 */ /* 0x000ee8000c1e1900 */
[----:B------:R-:W3:Y:S01]  /*03f0*/  LDG.E.64 R8, desc[UR10][R18.64+0x10] ;  /* 0x0000100a12087981 */ /* 0x000ee2000c1e1b00 */
[----:B-----5:R-:W-:-:S05]  /*0400*/  IMAD.WIDE.U32 R26, R2, 0x4, R26 ;  /* 0x00000004021a7825 */ /* 0x020fca00078e001a */
[----:B------:R2:W5:Y:S02]  /*0410*/  LDG.E R24, desc[UR10][R26.64] ;  /* 0x0000000a1a187981 */ /* 0x000564000c1e1900 */
[----:B--2---:R-:W-:-:S04]  /*0420*/  IADD3 R26, P0, PT, R12, UR4, RZ ;  /* 0x000000040c1a7c10 */ /* 0x004fc8000ff1e0ff */
[----:B------:R-:W-:-:S05]  /*0430*/  IADD3.X R27, PT, PT, R13, UR5, RZ, P0, !PT ;  /* 0x000000050d1b7c10 */ /* 0x000fca00087fe4ff */
[----:B------:R-:W2:Y:S01]  /*0440*/  LDG.E R7, desc[UR10][R26.64+0x4] ;  /* 0x0000040a1a077981 */ /* 0x000ea2000c1e1900 */
[----:B----4-:R-:W-:-:S05]  /*0450*/  IMAD.WIDE.U32 R10, R2, 0x4, R10 ;  /* 0x00000004020a7825 */ /* 0x010fca00078e000a */
[----:B------:R0:W4:Y:S01]  /*0460*/  LDG.E R23, desc[UR10][R10.64] ;  /* 0x0000000a0a177981 */ /* 0x000122000c1e1900 */
[----:B---3--:R-:W-:-:S06]  /*0470*/  IMAD.WIDE.U32 R8, R2, 0x4, R8 ;  /* 0x0000000402087825 */ /* 0x008fcc00078e0008 */
[----:B------:R-:W2:Y:S01]  /*0480*/  LDG.E R8, desc[UR10][R8.64] ;  /* 0x0000000a08087981 */ /* 0x000ea2000c1e1900 */
[----:B------:R-:W-:Y:S06]  /*0490*/  BAR.SYNC.DEFER_BLOCKING 0x0 ;  /* 0x0000000000007b1d */ /* 0x000fec0000010000 */
[----:B------:R-:W3:Y:S01]  /*04a0*/  LDG.E.64 R12, desc[UR10][R28.64] ;  /* 0x0000000a1c0c7981 */ /* 0x000ee2000c1e1b00 */
[----:B------:R-:W-:Y:S01]  /*04b0*/  FADD R21, R22, -R21 ;  /* 0x8000001516157221 */ /* 0x000fe20000000000 */
[----:B------:R-:W-:Y:S02]  /*04c0*/  FADD R17, R17, -R20 ;  /* 0x8000001411117221 */ /* 0x000fe40000000000 */
[----:B------:R-:W0:Y:S01]  /*04d0*/  LDG.E.64 R10, desc[UR10][R28.64+0x8] ;  /* 0x0000080a1c0a7981 */ /* 0x000e22000c1e1b00 */
[----:B------:R-:W-:Y:S01]  /*04e0*/  FMUL R22, R21, R21 ;  /* 0x0000001515167220 */ /* 0x000fe20000400000 */
[----:B------:R-:W-:-:S02]  /*04f0*/  FADD R25, R16, -R25 ;  /* 0x8000001910197221 */ /* 0x000fc40000000000 */
[----:B------:R-:W5:Y:S01]  /*0500*/  LDG.E.64 R26, desc[UR10][R18.64+0x8] ;  /* 0x0000080a121a7981 */ /* 0x000f62000c1e1b00 */
[----:B------:R-:W-:-:S03]  /*0510*/  FFMA R22, R17, R17, R22 ;  /* 0x0000001111167223 */ /* 0x000fc60000000016 */
[----:B------:R-:W4:Y:S01]  /*0520*/  LDG.E.64 R16, desc[UR10][R28.64+0x10] ;  /* 0x0000100a1c107981 */ /* 0x000f22000c1e1b00 */
[----:B---3--:R-:W-:-:S04]  /*0530*/  IADD3 R20, P0, PT, R12, UR4, RZ ;  /* 0x000000040c147c10 */ /* 0x008fc8000ff1e0ff */
[----:B------:R-:W-:Y:S02]  /*0540*/  IADD3.X R21, PT, PT, R13, UR5, RZ, P0, !PT ;  /* 0x000000050d157c10 */ /* 0x000fe400087fe4ff */
[----:B------:R-:W3:Y:S04]  /*0550*/  LDG.E.64 R12, desc[UR10][R18.64] ;  /* 0x0000000a120c7981 */ /* 0x000ee8000c1e1b00 */
[----:B------:R1:W2:Y:S04]  /*0560*/  LDG.E R9, desc[UR10][R20.64+0x8] ;  /* 0x0000080a14097981 */ /* 0x0002a8000c1e1900 */
[----:B------:R-:W1:Y:S01]  /*0570*/  LDG.E.64 R20, desc[UR10][R18.64+0x10] ;  /* 0x0000100a12147981 */ /* 0x000e62000c1e1b00 */
[----:B0-----:R-:W-:-:S04]  /*0580*/  IADD3 R10, P0, PT, R10, UR4, RZ ;  /* 0x000000040a0a7c10 */ /* 0x001fc8000ff1e0ff */
[----:B------:R-:W-:Y:S02]  /*0590*/  IADD3.X R11, PT, PT, R11, UR5, RZ, P0, !PT ;  /* 0x000000050b0b7c10 */ /* 0x000fe400087fe4ff */
[----:B----4-:R-:W-:Y:S01]  /*05a0*/  IADD3 R16, P0, PT, R16, UR4, RZ ;  /* 0x0000000410107c10 */ /* 0x010fe2000ff1e0ff */
[----:B-----5:R-:W-:Y:S02]  /*05b0*/  IMAD.WIDE.U32 R26, R2, 0x4, R26 ;  /* 0x00000004021a7825 */ /* 0x020fe400078e001a */
[----:B------:R-:W4:Y:S01]  /*05c0*/  LDG.E R10, desc[UR10][R10.64+0x8] ;  /* 0x0000080a0a0a7981 */ /* 0x000f22000c1e1900 */
[----:B------:R-:W-:-:S03]  /*05d0*/  IADD3.X R17, PT, PT, R17, UR5, RZ, P0, !PT ;  /* 0x0000000511117c10 */ /* 0x000fc600087fe4ff */
[----:B------:R-:W4:Y:S01]  /*05e0*/  LDG.E R11, desc[UR10][R26.64] ;  /* 0x0000000a1a0b7981 */ /* 0x000f22000c1e1900 */
[----:B------:R-:W-:Y:S01]  /*05f0*/  FADD R23, R23, -R14 ;  /* 0x8000000e17177221 */ /* 0x000fe20000000000 */
[----:B---3--:R-:W-:-:S06]  /*0600*/  IMAD.WIDE.U32 R12, R2, 0x4, R12 ;  /* 0x00000004020c7825 */ /* 0x008fcc00078e000c */
[----:B------:R-:W3:Y:S01]  /*0610*/  LDG.E R12, desc[UR10][R12.64] ;  /* 0x0000000a0c0c7981 */ /* 0x000ee2000c1e1900 */
[----:B-1----:R-:W-:-:S03]  /*0620*/  IMAD.WIDE.U32 R20, R2, 0x4, R20 ;  /* 0x0000000402147825 */ /* 0x002fc600078e0014 */
[----:B------:R-:W5:Y:S04]  /*0630*/  LDG.E R13, desc[UR10][R16.64+0x8] ;  /* 0x0000080a100d7981 */ /* 0x000f68000c1e1900 */
[----:B------:R0:W5:Y:S01]  /*0640*/  LDG.E R20, desc[UR10][R20.64] ;  /* 0x0000000a14147981 */ /* 0x000162000c1e1900 */
[----:B------:R-:W-:Y:S01]  /*0650*/  BAR.SYNC.DEFER_BLOCKING 0x0 ;  /* 0x0000000000007b1d */ /* 0x000fe20000010000 */
[----:B0-----:R-:W-:-:S05]  /*0660*/  FADD R21, R24, -R15 ;  /* 0x8000000f18157221 */ /* 0x001fca0000000000 */
[----:B------:R-:W2:Y:S04]  /*0670*/  LDG.E.64 R16, desc[UR10][R28.64] ;  /* 0x0000000a1c107981 */ /* 0x000ea8000c1e1b00 */
[----:B------:R-:W4:Y:S01]  /*0680*/  LDG.E.64 R14, desc[UR10][R18.64] ;  /* 0x0000000a120e7981 */ /* 0x000f22000c1e1b00 */
[----:B------:R-:W-:-:S03]  /*0690*/  FFMA R22, R25, R25, R22 ;  /* 0x0000001919167223 */ /* 0x000fc60000000016 */
[----:B------:R-:W3:Y:S04]  /*06a0*/  LDG.E.64 R26, desc[UR10][R18.64+0x8] ;  /* 0x0000080a121a7981 */ /* 0x000ee8000c1e1b00 */
[----:B------:R-:W5:Y:S01]  /*06b0*/  LDG.E.64 R18, desc[UR10][R18.64+0x10] ;  /* 0x0000100a12127981 */ /* 0x000f62000c1e1b00 */
[----:B--2---:R-:W-:-:S04]  /*06c0*/  IADD3 R24, P0, PT, R16, UR4, RZ ;  /* 0x0000000410187c10 */ /* 0x004fc8000ff1e0ff */
[----:B------:R-:W-:Y:S02]  /*06d0*/  IADD3.X R25, PT, PT, R17, UR5, RZ, P0, !PT ;  /* 0x0000000511197c10 */ /* 0x000fe400087fe4ff */
[----:B------:R-:W2:Y:S01]  /*06e0*/  LDG.E.64 R16, desc[UR10][R28.64+0x8] ;  /* 0x0000080a1c107981 */ /* 0x000ea2000c1e1b00 */
[----:B----4-:R-:W-:-:S03]  /*06f0*/  IMAD.WIDE.U32 R14, R2, 0x4, R14 ;  /* 0x00000004020e7825 */ /* 0x010fc600078e000e */
[----:B------:R-:W4:Y:S04]  /*0700*/  LDG.E R24, desc[UR10][R24.64+0xc] ;  /* 0x00000c0a18187981 */ /* 0x000f28000c1e1900 */
[----:B------:R0:W4:Y:S04]  /*0710*/  LDG.E R25, desc[UR10][R14.64] ;  /* 0x0000000a0e197981 */ /* 0x000128000c1e1900 */
[----:B------:R-:W0:Y:S01]  /*0720*/  LDG.E.64 R14, desc[UR10][R28.64+0x10] ;  /* 0x0000100a1c0e7981 */ /* 0x000e22000c1e1b00 */
[----:B---3--:R-:W-:-:S04]  /*0730*/  IMAD.WIDE.U32 R26, R2, 0x4, R26 ;  /* 0x00000004021a7825 */ /* 0x008fc800078e001a */
[----:B-----5:R-:W-:Y:S02]  /*0740*/  IMAD.WIDE.U32 R18, R2, 0x4, R18 ;  /* 0x0000000402127825 */ /* 0x020fe400078e0012 */
[----:B------:R-:W3:Y:S04]  /*0750*/  LDG.E R26, desc[UR10][R26.64] ;  /* 0x0000000a1a1a7981 */ /* 0x000ee8000c1e1900 */
[----:B------:R-:W5:Y:S01]  /*0760*/  LDG.E R18, desc[UR10][R18.64] ;  /* 0x0000000a12127981 */ /* 0x000f62000c1e1900 */
[----:B--2---:R-:W-:-:S04]  /*0770*/  IADD3 R16, P0, PT, R16, UR4, RZ ;  /* 0x0000000410107c10 */ /* 0x004fc8000ff1e0ff */
[----:B------:R-:W-:-:S06]  /*0780*/  IADD3.X R17, PT, PT, R17, UR5, RZ, P0, !PT ;  /* 0x0000000511117c10 */ /* 0x000fcc00087fe4ff */
[----:B------:R-:W3:Y:S01]  /*0790*/  LDG.E R17, desc[UR10][R16.64+0xc] ;  /* 0x00000c0a10117981 */ /* 0x000ee2000c1e1900 */
[----:B0-----:R-:W-:-:S04]  /*07a0*/  IADD3 R14, P0, PT, R14, UR4, RZ ;  /* 0x000000040e0e7c10 */ /* 0x001fc8000ff1e0ff */
[----:B------:R-:W-:-:S06]  /*07b0*/  IADD3.X R15, PT, PT, R15, UR5, RZ, P0, !PT ;  /* 0x000000050f0f7c10 */ /* 0x000fcc00087fe4ff */
[----:B------:R-:W5:Y:S01]  /*07c0*/  LDG.E R15, desc[UR10][R14.64+0xc] ;  /* 0x00000c0a0e0f7981 */ /* 0x000f62000c1e1900 */
[----:B------:R-:W-:Y:S01]  /*07d0*/  FMUL R23, R23, R23 ;  /* 0x0000001717177220 */ /* 0x000fe20000400000 */
[----:B------:R-:W-:Y:S01]  /*07e0*/  FADD R10, R11, -R10 ;  /* 0x8000000a0b0a7221 */ /* 0x000fe20000000000 */
[----:B------:R-:W-:Y:S01]  /*07f0*/  FADD R7, R8, -R7 ;  /* 0x8000000708077221 */ /* 0x000fe20000000000 */
[----:B------:R-:W-:Y:S01]  /*0800*/  FSETP.GEU.AND P1, PT, R22, R5, PT ;  /* 0x000000051600720b */ /* 0x000fe20003f2e000 */
[----:B------:R-:W-:Y:S01]  /*0810*/  FFMA R23, R21, R21, R23 ;  /* 0x0000001515177223 */ /* 0x000fe20000000017 */
[----:B------:R-:W-:Y:S01]  /*0820*/  FADD R9, R12, -R9 ;  /* 0x800000090c097221 */ /* 0x000fe20000000000 */
[----:B------:R-:W-:Y:S01]  /*0830*/  FMUL R10, R10, R10 ;  /* 0x0000000a0a0a7220 */ /* 0x000fe20000400000 */
[----:B------:R-:W-:Y:S01]  /*0840*/  FSEL R5, R22, R5, !P1 ;  /* 0x0000000516057208 */ /* 0x000fe20004800000 */
[----:B------:R-:W-:Y:S01]  /*0850*/  FFMA R8, R7, R7, R23 ;  /* 0x0000000707087223 */ /* 0x000fe20000000017 */
[----:B------:R-:W-:Y:S01]  /*0860*/  FADD R13, R20, -R13 ;  /* 0x8000000d140d7221 */ /* 0x000fe20000000000 */
[----:B------:R-:W-:Y:S01]  /*0870*/  FFMA R10, R9, R9, R10 ;  /* 0x00000009090a7223 */ /* 0x000fe2000000000a */
[----:B------:R-:W-:Y:S02]  /*0880*/  BAR.SYNC.DEFER_BLOCKING 0x0 ;  /* 0x0000000000007b1d */ /* 0x000fe40000010000 */
[----:B------:R-:W-:Y:S01]  /*0890*/  FSETP.GEU.AND P2, PT, R8, R5, PT ;  /* 0x000000050800720b */ /* 0x000fe20003f4e000 */
[----:B----4-:R-:W-:Y:S01]  /*08a0*/  FADD R24, R25, -R24 ;  /* 0x8000001819187221 */ /* 0x010fe20000000000 */
[----:B------:R-:W-:-:S02]  /*08b0*/  FFMA R10, R13, R13, R10 ;  /* 0x0000000d0d0a7223 */ /* 0x000fc4000000000a */
[----:B------:R-:W-:-:S04]  /*08c0*/  FSEL R5, R8, R5, !P2 ;  /* 0x0000000508057208 */ /* 0x000fc80005000000 */
[----:B------:R-:W-:-:S04]  /*08d0*/  FSETP.GEU.AND P3, PT, R10, R5, PT ;  /* 0x000000050a00720b */ /* 0x000fc80003f6e000 */
[----:B------:R-:W-:Y:S02]  /*08e0*/  FSEL R5, R10, R5, !P3 ;  /* 0x000000050a057208 */ /* 0x000fe40005800000 */
[C---:B------:R-:W-:Y:S02]  /*08f0*/  SEL R3, R4.reuse, R3, !P1 ;  /* 0x0000000304037207 */ /* 0x040fe40004800000 */
[----:B------:R-:W-:-:S05]  /*0900*/  @!P2 IADD3 R3, PT, PT, R4, 0x1, RZ ;  /* 0x000000010403a810 */ /* 0x000fca0007ffe0ff */
[----:B------:R-:W-:Y:S01]  /*0910*/  @!P3 IADD3 R3, PT, PT, R4, 0x2, RZ ;  /* 0x000000020403b810 */ /* 0x000fe20007ffe0ff */
[----:B------:R-:W-:-:S04]  /*0920*/  UIADD3 UR4, UP1, UPT, UR4, 0x10, URZ ;  /* 0x0000001004047890 */ /* 0x000fc8000ff3e0ff */
[----:B------:R-:W-:Y:S01]  /*0930*/  UIADD3.X UR5, UPT, UPT, URZ, UR5, URZ, UP1, !UPT ;  /* 0x00000005ff057290 */ /* 0x000fe20008ffe4ff */
[----:B---3--:R-:W-:-:S04]  /*0940*/  FADD R17, R26, -R17 ;  /* 0x800000111a117221 */ /* 0x008fc80000000000 */
[----:B------:R-:W-:-:S04]  /*0950*/  FMUL R17, R17, R17 ;  /* 0x0000001111117220 */ /* 0x000fc80000400000 */
[----:B------:R-:W-:Y:S01]  /*0960*/  FFMA R24, R24, R24, R17 ;  /* 0x0000001818187223 */ /* 0x000fe20000000011 */
[----:B-----5:R-:W-:-:S04]  /*0970*/  FADD R15, R18, -R15 ;  /* 0x8000000f120f7221 */ /* 0x020fc80000000000 */
[----:B------:R-:W-:-:S05]  /*0980*/  FFMA R24, R15, R15, R24 ;  /* 0x0000000f0f187223 */ /* 0x000fca0000000018 */
[----:B------:R-:W-:-:S13]  /*0990*/  FSETP.GEU.AND P0, PT, R24, R5, PT ;  /* 0x000000051800720b */ /* 0x000fda0003f0e000 */
[C---:B------:R-:W-:Y:S02]  /*09a0*/  @!P0 IADD3 R3, PT, PT, R4.reuse, 0x3, RZ ;  /* 0x0000000304038810 */ /* 0x040fe40007ffe0ff */
[----:B------:R-:W-:-:S04]  /*09b0*/  IADD3 R4, PT, PT, R4, 0x4, RZ ;  /* 0x0000000404047810 */ /* 0x000fc80007ffe0ff */
[----:B------:R-:W-:Y:S02]  /*09c0*/  ISETP.NE.AND P1, PT, R4, R6, PT ;  /* 0x000000060400720c */ /* 0x000fe40003f25270 */
[----:B------:R-:W-:-:S11]  /*09d0*/  FSEL R5, R24, R5, !P0 ;  /* 0x0000000518057208 */ /* 0x000fd60004000000 */
[----:B------:R-:W-:Y:S05]  /*09e0*/  @P1 BRA `(.L_x_242) ;  /* 0xfffffff400f41947 */ /* 0x000fea000383ffff */
.L_x_241:
[----:B------:R-:W-:Y:S05]  /*09f0*/  BRA.U !UP0, `(.L_x_240) ;  /* 0x0000000508747547 */ /* 0x000fea000b800000 */
[----:B------:R-:W-:Y:S02]  /*0a00*/  UISETP.NE.AND UP0, UPT, UR8, 0x1, UPT ;  /* 0x000000010800788c */ /* 0x000fe4000bf05270 */
[----:B------:R-:W-:-:S04]  /*0a10*/  ULOP3.LUT UR4, UR7, 0x1, URZ, 0xc0, !UPT ;  /* 0x0000000107047892 */ /* 0x000fc8000f8ec0ff */
[----:B------:R-:W-:-:S03]  /*0a20*/  UISETP.NE.U32.AND UP1, UPT, UR4, 0x1, UPT ;  /* 0x000000010400788c */ /* 0x000fc6000bf25070 */
[----:B------:R-:W-:Y:S08]  /*0a30*/  BRA.U !UP0, `(.L_x_243) ;  /* 0x0000000108ec7547 */ /* 0x000ff0000b800000 */
[----:B------:R-:W0:Y:S08]  /*0a40*/  LDC.64 R24, c[0x0][0x388] ;  /* 0x0000e200ff187b82 */ /* 0x000e300000000a00 */
[----:B------:R-:W1:Y:S01]  /*0a50*/  LDC.64 R20, c[0x0][0x390] ;  /* 0x0000e400ff147b82 */ /* 0x000e620000000a00 */
[----:B0-----:R-:W2:Y:S04]  /*0a60*/  LDG.E.64 R8, desc[UR10][R24.64] ;  /* 0x0000000a18087981 */ /* 0x001ea8000c1e1b00 */
[----:B------:R-:W3:Y:S04]  /*0a70*/  LDG.E.64 R14, desc[UR10][R24.64+0x8] ;  /* 0x0000080a180e7981 */ /* 0x000ee8000c1e1b00 */
[----:B-1----:R-:W4:Y:S04]  /*0a80*/  LDG.E.64 R22, desc[UR10][R20.64] ;  /* 0x0000000a14167981 */ /* 0x002f28000c1e1b00 */
[----:B------:R-:W5:Y:S04]  /*0a90*/  LDG.E.64 R12, desc[UR10][R20.64+0x8] ;  /* 0x0000080a140c7981 */ /* 0x000f68000c1e1b00 */
[----:B------:R-:W5:Y:S04]  /*0aa0*/  LDG.E.64 R10, desc[UR10][R24.64+0x10] ;  /* 0x0000100a180a7981 */ /* 0x000f68000c1e1b00 */
[----:B------:R-:W5:Y:S01]  /*0ab0*/  LDG.E.64 R28, desc[UR10][R20.64+0x10] ;  /* 0x0000100a141c7981 */ /* 0x000f62000c1e1b00 */
[----:B--2---:R-:W-:-:S04]  /*0ac0*/  IMAD.WIDE.U32 R16, R2, 0x4, R8 ;  /* 0x0000000402107825 */ /* 0x004fc800078e0008 */
[----:B---3--:R-:W-:Y:S01]  /*0ad0*/  IMAD.WIDE.U32 R14, R2, 0x4, R14 ;  /* 0x00000004020e7825 */ /* 0x008fe200078e000e */
[----:B------:R0:W2:Y:S03]  /*0ae0*/  LDG.E R26, desc[UR10][R16.64] ;  /* 0x0000000a101a7981 */ /* 0x0000a6000c1e1900 */
[C---:B----4-:R-:W-:Y:S01]  /*0af0*/  IMAD.WIDE.U32 R22, R6.reuse, 0x4, R22 ;  /* 0x0000000406167825 */ /* 0x050fe200078e0016 */
[----:B------:R-:W3:Y:S03]  /*0b00*/  LDG.E R27, desc[UR10][R14.64] ;  /* 0x0000000a0e1b7981 */ /* 0x000ee6000c1e1900 */
[----:B-----5:R-:W-:Y:S01]  /*0b10*/  IMAD.WIDE.U32 R12, R6, 0x4, R12 ;  /* 0x00000004060c7825 */ /* 0x020fe200078e000c */
[----:B------:R-:W2:Y:S03]  /*0b20*/  LDG.E R9, desc[UR10][R22.64] ;  /* 0x0000000a16097981 */ /* 0x000ea6000c1e1900 */
[----:B------:R-:W-:Y:S01]  /*0b30*/  IMAD.WIDE.U32 R10, R2, 0x4, R10 ;  /* 0x00000004020a7825 */ /* 0x000fe200078e000a */
[----:B------:R-:W3:Y:S03]  /*0b40*/  LDG.E R4, desc[UR10][R12.64] ;  /* 0x0000000a0c047981 */ /* 0x000ee6000c1e1900 */
[----:B------:R-:W-:Y:S01]  /*0b50*/  IMAD.WIDE.U32 R28, R6, 0x4, R28 ;  /* 0x00000004061c7825 */ /* 0x000fe200078e001c */
[----:B------:R1:W4:Y:S04]  /*0b60*/  LDG.E R8, desc[UR10][R10.64] ;  /* 0x0000000a0a087981 */ /* 0x000328000c1e1900 */
[----:B------:R-:W4:Y:S01]  /*0b70*/  LDG.E R7, desc[UR10][R28.64] ;  /* 0x0000000a1c077981 */ /* 0x000f22000c1e1900 */
[----:B------:R-:W-:Y:S06]  /*0b80*/  BAR.SYNC.DEFER_BLOCKING 0x0 ;  /* 0x0000000000007b1d */ /* 0x000fec0000010000 */
[----:B------:R-:W0:Y:S04]  /*0b90*/  LDG.E.64 R16, desc[UR10][R24.64+0x8] ;  /* 0x0000080a18107981 */ /* 0x000e28000c1e1b00 */
[----:B------:R-:W1:Y:S04]  /*0ba0*/  LDG.E.64 R10, desc[UR10][R20.64+0x8] ;  /* 0x0000080a140a7981 */ /* 0x000e68000c1e1b00 */
[----:B------:R-:W5:Y:S04]  /*0bb0*/  LDG.E.64 R18, desc[UR10][R24.64] ;  /* 0x0000000a18127981 */ /* 0x000f68000c1e1b00 */
[----:B------:R-:W2:Y:S04]  /*0bc0*/  LDG.E.64 R12, desc[UR10][R20.64] ;  /* 0x0000000a140c7981 */ /* 0x000ea8000c1e1b00 */
[----:B------:R-:W3:Y:S04]  /*0bd0*/  LDG.E.64 R14, desc[UR10][R24.64+0x10] ;  /* 0x0000100a180e7981 */ /* 0x000ee8000c1e1b00 */
[----:B------:R-:W4:Y:S01]  /*0be0*/  LDG.E.64 R22, desc[UR10][R20.64+0x10] ;  /* 0x0000100a14167981 */ /* 0x000f22000c1e1b00 */
[----:B0-----:R-:W-:-:S04]  /*0bf0*/  IMAD.WIDE.U32 R16, R2, 0x4, R16 ;  /* 0x0000000402107825 */ /* 0x001fc800078e0010 */
[----:B-1----:R-:W-:Y:S02]  /*0c00*/  IMAD.WIDE.U32 R10, R6, 0x4, R10 ;  /* 0x00000004060a7825 */ /* 0x002fe400078e000a */
[----:B------:R-:W4:Y:S02]  /*0c10*/  LDG.E R16, desc[UR10][R16.64] ;  /* 0x0000000a10107981 */ /* 0x000f24000c1e1900 */
[----:B-----5:R-:W-:Y:S02]  /*0c20*/  IMAD.WIDE.U32 R18, R2, 0x4, R18 ;  /* 0x0000000402127825 */ /* 0x020fe400078e0012 */
[----:B------:R-:W5:Y:S02]  /*0c30*/  LDG.E R11, desc[UR10][R10.64+0x4] ;  /* 0x0000040a0a0b7981 */ /* 0x000f64000c1e1900 */
[----:B--2---:R-:W-:Y:S02]  /*0c40*/  IMAD.WIDE.U32 R12, R6, 0x4, R12 ;  /* 0x00000004060c7825 */ /* 0x004fe400078e000c */
[----:B------:R-:W2:Y:S02]  /*0c50*/  LDG.E R18, desc[UR10][R18.64] ;  /* 0x0000000a12127981 */ /* 0x000ea4000c1e1900 */
[----:B---3--:R-:W-:-:S02]  /*0c60*/  IMAD.WIDE.U32 R14, R2, 0x4, R14 ;  /* 0x00000004020e7825 */ /* 0x008fc400078e000e */
[----:B------:R-:W2:Y:S02]  /*0c70*/  LDG.E R13, desc[UR10][R12.64+0x4] ;  /* 0x0000040a0c0d7981 */ /* 0x000ea4000c1e1900 */
[----:B----4-:R-:W-:Y:S02]  /*0c80*/  IMAD.WIDE.U32 R22, R6, 0x4, R22 ;  /* 0x0000000406167825 */ /* 0x010fe400078e0016 */
[----:B------:R-:W3:Y:S04]  /*0c90*/  LDG.E R14, desc[UR10][R14.64] ;  /* 0x0000000a0e0e7981 */ /* 0x000ee8000c1e1900 */
[----:B------:R-:W3:Y:S01]  /*0ca0*/  LDG.E R23, desc[UR10][R22.64+0x4] ;  /* 0x0000040a16177981 */ /* 0x000ee2000c1e1900 */
[----:B------:R-:W-:Y:S01]  /*0cb0*/  FADD R4, R27, -R4 ;  /* 0x800000041b047221 */ /* 0x000fe20000000000 */
[----:B------:R-:W-:-:S03]  /*0cc0*/  FADD R9, R26, -R9 ;  /* 0x800000091a097221 */ /* 0x000fc60000000000 */
[----:B------:R-:W-:Y:S01]  /*0cd0*/  FMUL R4, R4, R4 ;  /* 0x0000000404047220 */ /* 0x000fe20000400000 */
[----:B------:R-:W-:-:S03]  /*0ce0*/  FADD R7, R8, -R7 ;  /* 0x8000000708077221 */ /* 0x000fc60000000000 */
[----:B------:R-:W-:-:S04]  /*0cf0*/  FFMA R4, R9, R9, R4 ;  /* 0x0000000909047223 */ /* 0x000fc80000000004 */
[----:B------:R-:W-:Y:S01]  /*0d00*/  FFMA R4, R7, R7, R4 ;  /* 0x0000000707047223 */ /* 0x000fe20000000004 */
[----:B------:R-:W-:Y:S04]  /*0d10*/  BAR.SYNC.DEFER_BLOCKING 0x0 ;  /* 0x0000000000007b1d */ /* 0x000fe80000010000 */
[----:B------:R-:W-:-:S04]  /*0d20*/  FSETP.GEU.AND P0, PT, R4, R5, PT ;  /* 0x000000050400720b */ /* 0x000fc80003f0e000 */
[----:B------:R-:W-:Y:S02]  /*0d30*/  FSEL R5, R4, R5, !P0 ;  /* 0x0000000504057208 */ /* 0x000fe40004000000 */
[----:B------:R-:W-:Y:S01]  /*0d40*/  SEL R3, R6, R3, !P0 ;  /* 0x0000000306037207 */ /* 0x000fe20004000000 */
[----:B-----5:R-:W-:-:S04]  /*0d50*/  FADD R11, R16, -R11 ;  /* 0x8000000b100b7221 */ /* 0x020fc80000000000 */
[----:B------:R-:W-:Y:S01]  /*0d60*/  FMUL R11, R11, R11 ;  /* 0x0000000b0b0b7220 */ /* 0x000fe20000400000 */
[----:B--2---:R-:W-:-:S04]  /*0d70*/  FADD R18, R18, -R13 ;  /* 0x8000000d12127221 */ /* 0x004fc80000000000 */
[----:B------:R-:W-:Y:S01]  /*0d80*/  FFMA R11, R18, R18, R11 ;  /* 0x00000012120b7223 */ /* 0x000fe2000000000b */
[----:B---3--:R-:W-:-:S04]  /*0d90*/  FADD R14, R14, -R23 ;  /* 0x800000170e0e7221 */ /* 0x008fc80000000000 */
[----:B------:R-:W-:-:S05]  /*0da0*/  FFMA R14, R14, R14, R11 ;  /* 0x0000000e0e0e7223 */ /* 0x000fca000000000b */
[----:B------:R-:W-:-:S04]  /*0db0*/  FSETP.GEU.AND P1, PT, R14, R5, PT ;  /* 0x000000050e00720b */ /* 0x000fc80003f2e000 */
[----:B------:R-:W-:-:S09]  /*0dc0*/  FSEL R5, R14, R5, !P1 ;  /* 0x000000050e057208 */ /* 0x000fd20004800000 */
[C---:B------:R-:W-:Y:S02]  /*0dd0*/  @!P1 IADD3 R3, PT, PT, R6.reuse, 0x1, RZ ;  /* 0x0000000106039810 */ /* 0x040fe40007ffe0ff */
[----:B------:R-:W-:-:S07]  /*0de0*/  IADD3 R6, PT, PT, R6, 0x2, RZ ;  /* 0x0000000206067810 */ /* 0x000fce0007ffe0ff */
.L_x_243:
[----:B------:R-:W-:Y:S05]  /*0df0*/  BRA.U UP1, `(.L_x_240) ;  /* 0x0000000101747547 */ /* 0x000fea000b800000 */
        /* <DEDUP_REMOVED lines=9> */
[----:B---3--:R-:W-:Y:S02]  /*0e90*/  IMAD.WIDE.U32 R16, R2, 0x4, R16 ;  /* 0x0000000402107825 */ /* 0x008fe400078e0010 */
[----:B------:R-:W2:Y:S02]  /*0ea0*/  LDG.E R18, desc[UR10][R18.64] ;  /* 0x0000000a12127981 */ /* 0x000ea4000c1e1900 */
[C---:B----4-:R-:W-:Y:S02]  /*0eb0*/  IMAD.WIDE.U32 R14, R6.reuse, 0x4, R14 ;  /* 0x00000004060e7825 */ /* 0x050fe400078e000e */
[----:B------:R-:W3:Y:S02]  /*0ec0*/  LDG.E R16, desc[UR10][R16.64] ;  /* 0x0000000a10107981 */ /* 0x000ee4000c1e1900 */
[----:B-----5:R-:W-:Y:S02]  /*0ed0*/  IMAD.WIDE.U32 R12, R6, 0x4, R12 ;  /* 0x00000004060c7825 */ /* 0x020fe400078e000c */
[----:B------:R-:W2:Y:S02]  /*0ee0*/  LDG.E R15, desc[UR10][R14.64] ;  /* 0x0000000a0e0f7981 */ /* 0x000ea4000c1e1900 */
[----:B------:R-:W-:-:S02]  /*0ef0*/  IMAD.WIDE.U32 R8, R2, 0x4, R8 ;  /* 0x0000000402087825 */ /* 0x000fc400078e0008 */
[----:B------:R-:W3:Y:S02]  /*0f00*/  LDG.E R13, desc[UR10][R12.64] ;  /* 0x0000000a0c0d7981 */ /* 0x000ee4000c1e1900 */
[----:B------:R-:W-:Y:S02]  /*0f10*/  IMAD.WIDE.U32 R10, R6, 0x4, R10 ;  /* 0x00000004060a7825 */ /* 0x000fe400078e000a */
[----:B------:R-:W4:Y:S04]  /*0f20*/  LDG.E R8, desc[UR10][R8.64] ;  /* 0x0000000a08087981 */ /* 0x000f28000c1e1900 */
[----:B------:R-:W4:Y:S01]  /*0f30*/  LDG.E R11, desc[UR10][R10.64] ;  /* 0x0000000a0a0b7981 */ /* 0x000f22000c1e1900 */
[----:B------:R-:W-:Y:S01]  /*0f40*/  BAR.SYNC.DEFER_BLOCKING 0x0 ;  /* 0x0000000000007b1d */ /* 0x000fe20000010000 */
[----:B--2---:R-:W-:Y:S01]  /*0f50*/  FADD R7, R18, -R15 ;  /* 0x8000000f12077221 */ /* 0x004fe20000000000 */
[----:B---3--:R-:W-:-:S03]  /*0f60*/  FADD R4, R16, -R13 ;  /* 0x8000000d10047221 */ /* 0x008fc60000000000 */
[----:B------:R-:W-:-:S04]  /*0f70*/  FMUL R17, R7, R7 ;  /* 0x0000000707117220 */ /* 0x000fc80000400000 */
[----:B------:R-:W-:Y:S01]  /*0f80*/  FFMA R4, R4, R4, R17 ;  /* 0x0000000404047223 */ /* 0x000fe20000000011 */
[----:B----4-:R-:W-:-:S04]  /*0f90*/  FADD R7, R8, -R11 ;  /* 0x8000000b08077221 */ /* 0x010fc80000000000 */
[----:B------:R-:W-:-:S05]  /*0fa0*/  FFMA R4, R7, R7, R4 ;  /* 0x0000000707047223 */ /* 0x000fca0000000004 */
[----:B------:R-:W-:-:S04]  /*0fb0*/  FSETP.GEU.AND P0, PT, R4, R5, PT ;  /* 0x000000050400720b */ /* 0x000fc80003f0e000 */
[----:B------:R-:W-:-:S09]  /*0fc0*/  SEL R3, R6, R3, !P0 ;  /* 0x0000000306037207 */ /* 0x000fd20004000000 */
.L_x_240:
[----:B------:R-:W0:Y:S02]  /*0fd0*/  LDC.64 R4, c[0x0][0x398] ;  /* 0x0000e600ff047b82 */ /* 0x000e240000000a00 */
[----:B0-----:R-:W-:-:S05]  /*0fe0*/  IMAD.WIDE.U32 R4, R2, 0x4, R4 ;  /* 0x0000000402047825 */ /* 0x001fca00078e0004 */
[----:B------:R-:W2:Y:S01]  /*0ff0*/  LDG.E R2, desc[UR10][R4.64] ;  /* 0x0000000a04027981 */ /* 0x000ea2000c1e1900 */
[----:B------:R-:W0:Y:S01]  /*1000*/  S2UR UR5, SR_CgaCtaId ;  /* 0x00000000000579c3 */ /* 0x000e220000008800 */
[----:B------:R-:W-:Y:S01]  /*1010*/  UMOV UR4, 0x400 ;  /* 0x0000040000047882 */ /* 0x000fe20000000000 */
[----:B------:R-:W-:Y:S01]  /*1020*/  UISETP.GE.U32.AND UP0, UPT, UR6, 0x2, UPT ;  /* 0x000000020600788c */ /* 0x000fe2000bf06070 */
[----:B------:R1:W-:Y:S01]  /*1030*/  STG.E desc[UR10][R4.64], R3 ;  /* 0x0000000304007986 */ /* 0x0003e2000c10190a */
[----:B------:R-:W-:Y:S01]  /*1040*/  ISETP.NE.AND P1, PT, R0, RZ, PT ;  /* 0x000000ff0000720c */ /* 0x000fe20003f25270 */
[----:B0-----:R-:W-:Y:S01]  /*1050*/  ULEA UR4, UR5, UR4, 0x18 ;  /* 0x0000000405047291 */ /* 0x001fe2000f8ec0ff */
[----:B--2---:R-:W-:-:S05]  /*1060*/  ISETP.NE.AND P0, PT, R2, R3, PT ;  /* 0x000000030200720c */ /* 0x004fca0003f05270 */
[----:B------:R-:W-:Y:S02]  /*1070*/  IADD3 R2, PT, PT, R0, UR4, RZ ;  /* 0x0000000400027c10 */ /* 0x000fe4000fffe0ff */
[----:B------:R-:W-:-:S05]  /*1080*/  SEL R7, RZ, 0x1, P0 ;  /* 0x00000001ff077807 */ /* 0x000fca0000000000 */
[----:B------:R1:W-:Y:S01]  /*1090*/  STS.U8 [R0+UR4], R7 ;  /* 0x0000000700007988 */ /* 0x0003e20008000004 */
[----:B------:R-:W-:Y:S06]  /*10a0*/  BAR.SYNC.DEFER_BLOCKING 0x0 ;  /* 0x0000000000007b1d */ /* 0x000fec0000010000 */
[----:B------:R-:W-:Y:S05]  /*10b0*/  BRA.U !UP0, `(.L_x_244) ;  /* 0x0000000108287547 */ /* 0x000fea000b800000 */
.L_x_245:
[----:B------:R-:W-:Y:S02]  /*10c0*/  USHF.R.U32.HI UR5, URZ, 0x1, UR6 ;  /* 0x00000001ff057899 */ /* 0x000fe40008011606 */
[----:B------:R-:W-:-:S04]  /*10d0*/  UISETP.GT.U32.AND UP0, UPT, UR6, 0x3, UPT ;  /* 0x000000030600788c */ /* 0x000fc8000bf04070 */
[----:B------:R-:W-:Y:S01]  /*10e0*/  ISETP.GE.U32.AND P0, PT, R0, UR5, PT ;  /* 0x0000000500007c0c */ /* 0x000fe2000bf06070 */
[----:B------:R-:W-:-:S12]  /*10f0*/  UMOV UR6, UR5 ;  /* 0x0000000500067c82 */ /* 0x000fd80008000000 */
[----:B01----:R-:W-:Y:S04]  /*1100*/  @!P0 LDS.U8 R3, [R2+UR5] ;  /* 0x0000000502038984 */ /* 0x003fe80008000000 */
[----:B------:R-:W0:Y:S02]  /*1110*/  @!P0 LDS.U8 R4, [R0+UR4] ;  /* 0x0000000400048984 */ /* 0x000e240008000000 */
[----:B0-----:R-:W-:-:S05]  /*1120*/  @!P0 IADD3 R3, PT, PT, R3, R4, RZ ;  /* 0x0000000403038210 */ /* 0x001fca0007ffe0ff */
[----:B------:R0:W-:Y:S01]  /*1130*/  @!P0 STS.U8 [R0+UR4], R3 ;  /* 0x0000000300008988 */ /* 0x0001e20008000004 */
[----:B------:R-:W-:Y:S06]  /*1140*/  BAR.SYNC.DEFER_BLOCKING 0x0 ;  /* 0x0000000000007b1d */ /* 0x000fec0000010000 */
[----:B------:R-:W-:Y:S05]  /*1150*/  BRA.U UP0, `(.L_x_245) ;  /* 0xfffffffd00d87547 */ /* 0x000fea000b83ffff */
.L_x_244:
[----:B------:R-:W-:Y:S05]  /*1160*/  @P1 EXIT ;  /* 0x000000000000194d */ /* 0x000fea0003800000 */
[----:B------:R-:W2:Y:S01]  /*1170*/  S2UR UR5, SR_CgaCtaId ;  /* 0x00000000000579c3 */ /* 0x000ea20000008800 */
[----:B------:R-:W-:Y:S02]  /*1180*/  UMOV UR4, 0x400 ;  /* 0x0000040000047882 */ /* 0x000fe40000000000 */
[----:B--2---:R-:W-:-:S09]  /*1190*/  ULEA UR4, UR5, UR4, 0x18 ;  /* 0x0000000405047291 */ /* 0x004fd2000f8ec0ff */
[----:B-1----:R-:W1:Y:S02]  /*11a0*/  LDS.U8 R5, [UR4] ;  /* 0x00000004ff057984 */ /* 0x002e640008000000 */
[----:B------:R-:W2:Y:S02]  /*11b0*/  LDCU.64 UR4, c[0x0][0x3a0] ;  /* 0x00007400ff0477ac */ /* 0x000ea40008000a00 */
[----:B--2---:R-:W-:-:S04]  /*11c0*/  UIADD3 UR4, UP0, UPT, UR9, UR4, URZ ;  /* 0x0000000409047290 */ /* 0x004fc8000ff1e0ff */
[----:B------:R-:W-:Y:S02]  /*11d0*/  UIADD3.X UR5, UPT, UPT, URZ, UR5, URZ, UP0, !UPT ;  /* 0x00000005ff057290 */ /* 0x000fe400087fe4ff */
[----:B------:R-:W-:-:S04]  /*11e0*/  MOV R2, UR4 ;  /* 0x0000000400027c02 */ /* 0x000fc80008000f00 */
[----:B0-----:R-:W-:-:S05]  /*11f0*/  MOV R3, UR5 ;  /* 0x0000000500037c02 */ /* 0x001fca0008000f00 */
[----:B-1----:R-:W-:Y:S01]  /*1200*/  STG.E.U8 desc[UR10][R2.64], R5 ;  /* 0x0000000502007986 */ /* 0x002fe2000c10110a */
[----:B------:R-:W-:Y:S05]  /*1210*/  EXIT ;  /* 0x000000000000794d */ /* 0x000fea0003800000 */
.L_x_246:
        /* <DEDUP_REMOVED lines=14> */
.L_x_254:


//--------------------- .nv.shared._ZN3cub18CUB_300001_SM_10006detail6reduce28DeviceReduceSingleTileKernelINS2_10policy_hubIhyN4cuda3std3__44plusIhEEE10Policy1000EPhSC_iS9_hhNS7_10__identityEEEvT0_T1_T2_T3_T4_T6_ --------------------------
	.section	.nv.shared._ZN3cub18CUB_300001_SM_10006detail6reduce28DeviceReduceSingleTileKernelINS2_10policy_hubIhyN4cuda3std3__44plusIhEEE10Policy1000EPhSC_iS9_hhNS7_10__identityEEEvT0_T1_T2_T3_T4_T6_,"aw",@nobits
	.sectionflags	@""
	.align	16
.nv.shared._ZN3cub18CUB_300001_SM_10006detail6reduce28DeviceReduceSingleTileKernelINS2_10policy_hubIhyN4cuda3std3__44plusIhEEE10Policy1000EPhSC_iS9_hhNS7_10__identityEEEvT0_T1_T2_T3_T4_T6_:
	.zero		1056


//--------------------- .nv.shared.reserved.0     --------------------------
	.section	.nv.shared.reserved.0,"aw",@nobits
	.weak		__nv_reservedSMEM_offset_0_alias
	.size		__nv_reservedSMEM_offset_0_alias, 0, 64
	.other		__nv_reservedSMEM_offset_0_alias,@"STO_CUDA_RESERVED_SHARED STV_DEFAULT"
__nv_reservedSMEM_offset_0_alias:
	.zero		0
	.zero		64


//--------------------- .nv.global                --------------------------
	.section	.nv.global,"aw",@nobits
.nv.global:
	.type		_ZN34_INTERNAL_38217058_4_k_cu_422508cf6thrust24THRUST_300001_SM_1000_NS3seqE,@object
	.size		_ZN34_INTERNAL_38217058_4_k_cu_422508cf6thrust24THRUST_300001_SM_1000_NS3seqE,(_ZN34_INTERNAL_38217058_4_k_cu_422508cf4cuda3std3__48in_placeE - _ZN34_INTERNAL_38217058_4_k_cu_422508cf6thrust24THRUST_300001_SM_1000_NS3seqE)
_ZN34_INTERNAL_38217058_4_k_cu_422508cf6thrust24THRUST_300001_SM_1000_NS3seqE:
	.zero		1
	.type		_ZN34_INTERNAL_38217058_4_k_cu_422508cf4cuda3std3__48in_placeE,@object
	.size		_ZN34_INTERNAL_38217058_4_k_cu_422508cf4cuda3std3__48in_placeE,(_ZN34_INTERNAL_38217058_4_k_cu_422508cf4cuda3std6ranges3__45__cpo4sizeE - _ZN34_INTERNAL_38217058_4_k_cu_422508cf4cuda3std3__48in_placeE)
_ZN34_INTERNAL_38217058_4_k_cu_422508cf4cuda3std3__48in_placeE:
	.zero		1
	.type		_ZN34_INTERNAL_38217058_4_k_cu_422508cf4cuda3std6ranges3__45__cpo4sizeE,@object
	.size		_ZN34_INTERNAL_38217058_4_k_cu_422508cf4cuda3std6ranges3__45__cpo4sizeE,(_ZN34_INTERNAL_38217058_4_k_cu_422508cf6thrust24THRUST_300001_SM_1000_NS12placeholders2_3E - _ZN34_INTERNAL_38217058_4_k_cu_422508cf4cuda3std6ranges3__45__cpo4sizeE)
_ZN34_INTERNAL_38217058_4_k_cu_422508cf4cuda3std6ranges3__45__cpo4sizeE:
	.zero		1
	.type		_ZN34_INTERNAL_38217058_4_k_cu_422508cf6thrust24THRUST_300001_SM_1000_NS12placeholders2_3E,@object
	.size		_ZN34_INTERNAL_38217058_4_k_cu_422508cf6thrust24THRUST_300001_SM_1000_NS12placeholders2_3E,(_ZN34_INTERNAL_38217058_4_k_cu_422508cf4cuda3std3__45__cpo6cbeginE - _ZN34_INTERNAL_38217058_4_k_cu_422508cf6thrust24THRUST_300001_SM_1000_NS12placeholders2_3E)
_ZN34_INTERNAL_38217058_4_k_cu_422508cf6thrust24THRUST_300001_SM_1000_NS12placeholders2_3E:
	.zero		1
	.type		_ZN34_INTERNAL_38217058_4_k_cu_422508cf4cuda3std3__45__cpo6cbeginE,@object
	.size		_ZN34_INTERNAL_38217058_4_k_cu_422508cf4cuda3std3__45__cpo6cbeginE,(_ZN34_INTERNAL_38217058_4_k_cu_422508cf4cuda3std6ranges3__45__cpo6cbeginE - _ZN34_INTERNAL_38217058_4_k_cu_422508cf4cuda3std3__45__cpo6cbeginE)
_ZN34_INTERNAL_38217058_4_k_cu_422508cf4cuda3std3__45__cpo6cbeginE:
	.zero		1
	.type		_ZN34_INTERNAL_38217058_4_k_cu_422508cf4cuda3std6ranges3__45__cpo6cbeginE,@object
	.size		_ZN34_INTERNAL_38217058_4_k_cu_422508cf4cuda3std6ranges3__45__cpo6cbeginE,(_ZN34_INTERNAL_38217058_4_k_cu_422508cf6thrust24THRUST_300001_SM_1000_NS12placeholders2_7E - _ZN34_INTERNAL_38217058_4_k_cu_422508cf4cuda3std6ranges3__45__cpo6cbeginE)
_ZN34_INTERNAL_38217058_4_k_cu_422508cf4cuda3std6ranges3__45__cpo6cbeginE:
	.zero		1
	.type		_ZN34_INTERNAL_38217058_4_k_cu_422508cf6thrust24THRUST_300001_SM_1000_NS12placeholders2_7E,@object
	.size		_ZN34_INTERNAL_38217058_4_k_cu_422508cf6thrust24THRUST_300001_SM_1000_NS12placeholders2_7E,(_ZN34_INTERNAL_38217058_4_k_cu_422508cf4cuda3std3__45__cpo7crbeginE - _ZN34_INTERNAL_38217058_4_k_cu_422508cf6thrust24THRUST_300001_SM_1000_NS12placeholders2_7E)
_ZN34_INTERNAL_38217058_4_k_cu_422508cf6thrust24THRUST_300001_SM_1000_NS12placeholders2_7E:
	.zero		1
	.type		_ZN34_INTERNAL_38217058_4_k_cu_422508cf4cuda3std3__45__cpo7crbeginE,@object
	.size		_ZN34_INTERNAL_38217058_4_k_cu_422508cf4cuda3std3__45__cpo7crbeginE,(_ZN34_INTERNAL_38217058_4_k_cu_422508cf4cuda3std6ranges3__45__cpo4nextE - _ZN34_INTERNAL_38217058_4_k_cu_422508cf4cuda3std3__45__cpo7crbeginE)
_ZN34_INTERNAL_38217058_4_k_cu_422508cf4cuda3std3__45__cpo7crbeginE:
	.zero		1
	.type		_ZN34_INTERNAL_38217058_4_k_cu_422508cf4cuda3std6ranges3__45__cpo4nextE,@object
	.size		_ZN34_INTERNAL_38217058_4_k_cu_422508cf4cuda3std6ranges3__45__cpo4nextE,(_ZN34_INTERNAL_38217058_4_k_cu_422508cf4cuda3std6ranges3__45__cpo4swapE - _ZN34_INTERNAL_38217058_4_k_cu_422508cf4cuda3std6ranges3__45__cpo4nextE)
_ZN34_INTERNAL_38217058_4_k_cu_422508cf4cuda3std6ranges3__45__cpo4nextE:
	.zero		1
	.type		_ZN34_INTERNAL_38217058_4_k_cu_422508cf4cuda3std6ranges3__45__cpo4swapE,@object
	.size		_ZN34_INTERNAL_38217058_4_k_cu_422508cf4cuda3std6ranges3__45__cpo4swapE,(_ZN34_INTERNAL_38217058_4_k_cu_422508cf6thrust24THRUST_300001_SM_1000_NS8cuda_cub10par_nosyncE - _ZN34_INTERNAL_38217058_4_k_cu_422508cf4cuda3std6ranges3__45__cpo4swapE)
_ZN34_INTERNAL_38217058_4_k_cu_422508cf4cuda3std6ranges3__45__cpo4swapE:
	.zero		1
	.type		_ZN34_INTERNAL_38217058_4_k_cu_422508cf6thrust24THRUST_300001_SM_1000_NS8cuda_cub10par_nosyncE,@object
	.size		_ZN34_INTERNAL_38217058_4_k_cu_422508cf6thrust24THRUST_300001_SM_1000_NS8cuda_cub10par_nosyncE,(_ZN34_INTERNAL_38217058_4_k_cu_422508cf6thrust24THRUST_300001_SM_1000_NS12placeholders2_9E - _ZN34_INTERNAL_38217058_4_k_cu_422508cf6thrust24THRUST_300001_SM_1000_NS8cuda_cub10par_nosyncE)
_ZN34_INTERNAL_38217058_4_k_cu_422508cf6thrust24THRUST_300001_SM_1000_NS8cuda_cub10par_nosyncE:
	.zero		1
	.type		_ZN34_INTERNAL_38217058_4_k_cu_422508cf6thrust24THRUST_300001_SM_1000_NS12placeholders2_9E,@object
	.size		_ZN34_INTERNAL_38217058_4_k_cu_422508cf6thrust24THRUST_300001_SM_1000_NS12placeholders2_9E,(_ZN34_INTERNAL_38217058_4_k_cu_422508cf4cuda3std3__436_GLOBAL__N__38217058_4_k_cu_422508cf6ignoreE - _ZN34_INTERNAL_38217058_4_k_cu_422508cf6thrust24THRUST_300001_SM_1000_NS12placeholders2_9E)
_ZN34_INTERNAL_38217058_4_k_cu_422508cf6thrust24THRUST_300001_SM_1000_NS12placeholders2_9E:
	.zero		1
	.type		_ZN34_INTERNAL_38217058_4_k_cu_422508cf4cuda3std3__436_GLOBAL__N__38217058_4_k_cu_422508cf6ignoreE,@object
	.size		_ZN34_INTERNAL_38217058_4_k_cu_422508cf4cuda3std3__436_GLOBAL__N__38217058_4_k_cu_422508cf6ignoreE,(_ZN34_INTERNAL_38217058_4_k_cu_422508cf4cuda3std6ranges3__45__cpo4dataE - _ZN34_INTERNAL_38217058_4_k_cu_422508cf4cuda3std3__436_GLOBAL__N__38217058_4_k_cu_422508cf6ignoreE)
_ZN34_INTERNAL_38217058_4_k_cu_422508cf4cuda3std3__436_GLOBAL__N__38217058_4_k_cu_422508cf6ignoreE:
	.zero		1
	.type		_ZN34_INTERNAL_38217058_4_k_cu_422508cf4cuda3std6ranges3__45__cpo4dataE,@object
	.size		_ZN34_INTERNAL_38217058_4_k_cu_422508cf4cuda3std6ranges3__45__cpo4dataE,(_ZN34_INTERNAL_38217058_4_k_cu_422508cf6thrust24THRUST_300001_SM_1000_NS12placeholders2_1E - _ZN34_INTERNAL_38217058_4_k_cu_422508cf4cuda3std6ranges3__45__cpo4dataE)
_ZN34_INTERNAL_38217058_4_k_cu_422508cf4cuda3std6ranges3__45__cpo4dataE:
	.zero		1
	.type		_ZN34_INTERNAL_38217058_4_k_cu_422508cf6thrust24THRUST_300001_SM_1000_NS12placeholders2_1E,@object
	.size		_ZN34_INTERNAL_38217058_4_k_cu_422508cf6thrust24THRUST_300001_SM_1000_NS12placeholders2_1E,(_ZN34_INTERNAL_38217058_4_k_cu_422508cf4cuda3std3__45__cpo5beginE - _ZN34_INTERNAL_38217058_4_k_cu_422508cf6thrust24THRUST_300001_SM_1000_NS12placeholders2_1E)
_ZN34_INTERNAL_38217058_4_k_cu_422508cf6thrust24THRUST_300001_SM_1000_NS12placeholders2_1E:
	.zero		1
	.type		_ZN34_INTERNAL_38217058_4_k_cu_422508cf4cuda3std3__45__cpo5beginE,@object
	.size		_ZN34_INTERNAL_38217058_4_k_cu_422508cf4cuda3std3__45__cpo5beginE,(_ZN34_INTERNAL_38217058_4_k_cu_422508cf4cuda3std6ranges3__45__cpo5beginE - _ZN34_INTERNAL_38217058_4_k_cu_422508cf4cuda3std3__45__cpo5beginE)
_ZN34_INTERNAL_38217058_4_k_cu_422508cf4cuda3std3__45__cpo5beginE:
	.zero		1
	.type		_ZN34_INTERNAL_38217058_4_k_cu_422508cf4cuda3std6ranges3__45__cpo5beginE,@object
	.size		_ZN34_INTERNAL_38217058_4_k_cu_422508cf4cuda3std6ranges3__45__cpo5beginE,(_ZN34_INTERNAL_38217058_4_k_cu_422508cf6thrust24THRUST_300001_SM_1000_NS12placeholders2_5E - _ZN34_INTERNAL_38217058_4_k_cu_422508cf4cuda3std6ranges3__45__cpo5beginE)
_ZN34_INTERNAL_38217058_4_k_cu_422508cf4cuda3std6ranges3__45__cpo5beginE:
	.zero		1
	.type		_ZN34_INTERNAL_38217058_4_k_cu_422508cf6thrust24THRUST_300001_SM_1000_NS12placeholders2_5E,@object
	.size		_ZN34_INTERNAL_38217058_4_k_cu_422508cf6thrust24THRUST_300001_SM_1000_NS12placeholders2_5E,(_ZN34_INTERNAL_38217058_4_k_cu_422508cf4cuda3std3__45__cpo6rbeginE - _ZN34_INTERNAL_38217058_4_k_cu_422508cf6thrust24THRUST_300001_SM_1000_NS12placeholders2_5E)
_ZN34_INTERNAL_38217058_4_k_cu_422508cf6thrust24THRUST_300001_SM_1000_NS12placeholders2_5E:
	.zero		1
	.type		_ZN34_INTERNAL_38217058_4_k_cu_422508cf4cuda3std3__45__cpo6rbeginE,@object
	.size		_ZN34_INTERNAL_38217058_4_k_cu_422508cf4cuda3std3__45__cpo6rbeginE,(_ZN34_INTERNAL_38217058_4_k_cu_422508cf4cuda3std6ranges3__45__cpo7advanceE - _ZN34_INTERNAL_38217058_4_k_cu_422508cf4cuda3std3__45__cpo6rbeginE)
_ZN34_INTERNAL_38217058_4_k_cu_422508cf4cuda3std3__45__cpo6rbeginE:
	.zero		1
	.type		_ZN34_INTERNAL_38217058_4_k_cu_422508cf4cuda3std6ranges3__45__cpo7advanceE,@object
	.size		_ZN34_INTERNAL_38217058_4_k_cu_422508cf4cuda3std6ranges3__45__cpo7advanceE,(_ZN34_INTERNAL_38217058_4_k_cu_422508cf4cuda3std3__47nulloptE - _ZN34_INTERNAL_38217058_4_k_cu_422508cf4cuda3std6ranges3__45__cpo7advanceE)
_ZN34_INTERNAL_38217058_4_k_cu_422508cf4cuda3std6ranges3__45__cpo7advanceE:
	.zero		1
	.type		_ZN34_INTERNAL_38217058_4_k_cu_422508cf4cuda3std3__47nulloptE,@object
	.size		_ZN34_INTERNAL_38217058_4_k_cu_422508cf4cuda3std3__47nulloptE,(_ZN34_INTERNAL_38217058_4_k_cu_422508cf4cuda3std6ranges3__45__cpo8distanceE - _ZN34_INTERNAL_38217058_4_k_cu_422508cf4cuda3std3__47nulloptE)
_ZN34_INTERNAL_38217058_4_k_cu_422508cf4cuda3std3__47nulloptE:
	.zero		1
	.type		_ZN34_INTERNAL_38217058_4_k_cu_422508cf4cuda3std6ranges3__45__cpo8distanceE,@object
	.size		_ZN34_INTERNAL_38217058_4_k_cu_422508cf4cuda3std6ranges3__45__cpo8distanceE,(_ZN34_INTERNAL_38217058_4_k_cu_422508cf6thrust24THRUST_300001_SM_1000_NS12placeholders3_10E - _ZN34_INTERNAL_38217058_4_k_cu_422508cf4cuda3std6ranges3__45__cpo8distanceE)
_ZN34_INTERNAL_38217058_4_k_cu_422508cf4cuda3std6ranges3__45__cpo8distanceE:
	.zero		1
	.type		_ZN34_INTERNAL_38217058_4_k_cu_422508cf6thrust24THRUST_300001_SM_1000_NS12placeholders3_10E,@object
	.size		_ZN34_INTERNAL_38217058_4_k_cu_422508cf6thrust24THRUST_300001_SM_1000_NS12placeholders3_10E,(_ZN34_INTERNAL_38217058_4_k_cu_422508cf4cuda3std3__419piecewise_constructE - _ZN34_INTERNAL_38217058_4_k_cu_422508cf6thrust24THRUST_300001_SM_1000_NS12placeholders3_10E)
_ZN34_INTERNAL_38217058_4_k_cu_422508cf6thrust24THRUST_300001_SM_1000_NS12placeholders3_10E:
	.zero		1
	.type		_ZN34_INTERNAL_38217058_4_k_cu_422508cf4cuda3std3__419piecewise_constructE,@object
	.size		_ZN34_INTERNAL_38217058_4_k_cu_422508cf4cuda3std3__419piecewise_constructE,(_ZN34_INTERNAL_38217058_4_k_cu_422508cf4cuda3std6ranges3__45__cpo5cdataE - _ZN34_INTERNAL_38217058_4_k_cu_422508cf4cuda3std3__419piecewise_constructE)
_ZN34_INTERNAL_38217058_4_k_cu_422508cf4cuda3std3__419piecewise_constructE:
	.zero		1
	.type		_ZN34_INTERNAL_38217058_4_k_cu_422508cf4cuda3std6ranges3__45__cpo5cdataE,@object
	.size		_ZN34_INTERNAL_38217058_4_k_cu_422508cf4cuda3std6ranges3__45__cpo5cdataE,(_ZN34_INTERNAL_38217058_4_k_cu_422508cf6thrust24THRUST_300001_SM_1000_NS12placeholders2_2E - _ZN34_INTERNAL_38217058_4_k_cu_422508cf4cuda3std6ranges3__45__cpo5cdataE)
_ZN34_INTERNAL_38217058_4_k_cu_422508cf4cuda3std6ranges3__45__cpo5cdataE:
	.zero		1
	.type		_ZN34_INTERNAL_38217058_4_k_cu_422508cf6thrust24THRUST_300001_SM_1000_NS12placeholders2_2E,@object
	.size		_ZN34_INTERNAL_38217058_4_k_cu_422508cf6thrust24THRUST_300001_SM_1000_NS12placeholders2_2E,(_ZN34_INTERNAL_38217058_4_k_cu_422508cf4cuda3std3__45__cpo3endE - _ZN34_INTERNAL_38217058_4_k_cu_422508cf6thrust24THRUST_300001_SM_1000_NS12placeholders2_2E)
_ZN34_INTERNAL_38217058_4_k_cu_422508cf6thrust24THRUST_300001_SM_1000_NS12placeholders2_2E:
	.zero		1
	.type		_ZN34_INTERNAL_38217058_4_k_cu_422508cf4cuda3std3__45__cpo3endE,@object
	.size		_ZN34_INTERNAL_38217058_4_k_cu_422508cf4cuda3std3__45__cpo3endE,(_ZN34_INTERNAL_38217058_4_k_cu_422508cf4cuda3std6ranges3__45__cpo3endE - _ZN34_INTERNAL_38217058_4_k_cu_422508cf4cuda3std3__45__cpo3endE)
_ZN34_INTERNAL_38217058_4_k_cu_422508cf4cuda3std3__45__cpo3endE:
	.zero		1
	.type		_ZN34_INTERNAL_38217058_4_k_cu_422508cf4cuda3std6ranges3__45__cpo3endE,@object
	.size		_ZN34_INTERNAL_38217058_4_k_cu_422508cf4cuda3std6ranges3__45__cpo3endE,(_ZN34_INTERNAL_38217058_4_k_cu_422508cf6thrust24THRUST_300001_SM_1000_NS12placeholders2_6E - _ZN34_INTERNAL_38217058_4_k_cu_422508cf4cuda3std6ranges3__45__cpo3endE)
_ZN34_INTERNAL_38217058_4_k_cu_422508cf4cuda3std6ranges3__45__cpo3endE:
	.zero		1
	.type		_ZN34_INTERNAL_38217058_4_k_cu_422508cf6thrust24THRUST_300001_SM_1000_NS12placeholders2_6E,@object
	.size		_ZN34_INTERNAL_38217058_4_k_cu_422508cf6thrust24THRUST_300001_SM_1000_NS12placeholders2_6E,(_ZN34_INTERNAL_38217058_4_k_cu_422508cf4cuda3std3__45__cpo4rendE - _ZN34_INTERNAL_38217058_4_k_cu_422508cf6thrust24THRUST_300001_SM_1000_NS12placeholders2_6E)
_ZN34_INTERNAL_38217058_4_k_cu_422508cf6thrust24THRUST_300001_SM_1000_NS12placeholders2_6E:
	.zero		1
	.type		_ZN34_INTERNAL_38217058_4_k_cu_422508cf4cuda3std3__45__cpo4rendE,@object
	.size		_ZN34_INTERNAL_38217058_4_k_cu_422508cf4cuda3std3__45__cpo4rendE,(_ZN34_INTERNAL_38217058_4_k_cu_422508cf4cuda3std6ranges3__45__cpo9iter_swapE - _ZN34_INTERNAL_38217058_4_k_cu_422508cf4cuda3std3__45__cpo4rendE)
_ZN34_INTERNAL_38217058_4_k_cu_422508cf4cuda3std3__45__cpo4rendE:
	.zero		1
	.type		_ZN34_INTERNAL_38217058_4_k_cu_422508cf4cuda3std6ranges3__45__cpo9iter_swapE,@object
	.size		_ZN34_INTERNAL_38217058_4_k_cu_422508cf4cuda3std6ranges3__45__cpo9iter_swapE,(_ZN34_INTERNAL_38217058_4_k_cu_422508cf4cuda3std3__48unexpectE - _ZN34_INTERNAL_38217058_4_k_cu_422508cf4cuda3std6ranges3__45__cpo9iter_swapE)
_ZN34_INTERNAL_38217058_4_k_cu_422508cf4cuda3std6ranges3__45__cpo9iter_swapE:
	.zero		1
	.type		_ZN34_INTERNAL_38217058_4_k_cu_422508cf4cuda3std3__48unexpectE,@object
	.size		_ZN34_INTERNAL_38217058_4_k_cu_422508cf4cuda3std3__48unexpectE,(_ZN34_INTERNAL_38217058_4_k_cu_422508cf6thrust24THRUST_300001_SM_1000_NS8cuda_cub3parE - _ZN34_INTERNAL_38217058_4_k_cu_422508cf4cuda3std3__48unexpectE)
_ZN34_INTERNAL_38217058_4_k_cu_422508cf4cuda3std3__48unexpectE:
	.zero		1
	.type		_ZN34_INTERNAL_38217058_4_k_cu_422508cf6thrust24THRUST_300001_SM_1000_NS8cuda_cub3parE,@object
	.size		_ZN34_INTERNAL_38217058_4_k_cu_422508cf6thrust24THRUST_300001_SM_1000_NS8cuda_cub3parE,(_ZN34_INTERNAL_38217058_4_k_cu_422508cf6thrust24THRUST_300001_SM_1000_NS12placeholders2_4E - _ZN34_INTERNAL_38217058_4_k_cu_422508cf6thrust24THRUST_300001_SM_1000_NS8cuda_cub3parE)
_ZN34_INTERNAL_38217058_4_k_cu_422508cf6thrust24THRUST_300001_SM_1000_NS8cuda_cub3parE:
	.zero		1
	.type		_ZN34_INTERNAL_38217058_4_k_cu_422508cf6thrust24THRUST_300001_SM_1000_NS12placeholders2_4E,@object
	.size		_ZN34_INTERNAL_38217058_4_k_cu_422508cf6thrust24THRUST_300001_SM_1000_NS12placeholders2_4E,(_ZN34_INTERNAL_38217058_4_k_cu_422508cf4cuda3std3__45__cpo4cendE - _ZN34_INTERNAL_38217058_4_k_cu_422508cf6thrust24THRUST_300001_SM_1000_NS12placeholders2_4E)
_ZN34_INTERNAL_38217058_4_k_cu_422508cf6thrust24THRUST_300001_SM_1000_NS12placeholders2_4E:
	.zero		1
	.type		_ZN34_INTERNAL_38217058_4_k_cu_422508cf4cuda3std3__45__cpo4cendE,@object
	.size		_ZN34_INTERNAL_38217058_4_k_cu_422508cf4cuda3std3__45__cpo4cendE,(_ZN34_INTERNAL_38217058_4_k_cu_422508cf4cuda3std6ranges3__45__cpo4cendE - _ZN34_INTERNAL_38217058_4_k_cu_422508cf4cuda3std3__45__cpo4cendE)
_ZN34_INTERNAL_38217058_4_k_cu_422508cf4cuda3std3__45__cpo4cendE:
	.zero		1
	.type		_ZN34_INTERNAL_38217058_4_k_cu_422508cf4cuda3std6ranges3__45__cpo4cendE,@object
	.size		_ZN34_INTERNAL_38217058_4_k_cu_422508cf4cuda3std6ranges3__45__cpo4cendE,(_ZN34_INTERNAL_38217058_4_k_cu_422508cf4cuda3std3__420unreachable_sentinelE - _ZN34_INTERNAL_38217058_4_k_cu_422508cf4cuda3std6ranges3__45__cpo4cendE)
_ZN34_INTERNAL_38217058_4_k_cu_422508cf4cuda3std6ranges3__45__cpo4cendE:
	.zero		1
	.type		_ZN34_INTERNAL_38217058_4_k_cu_422508cf4cuda3std3__420unreachable_sentinelE,@object
	.size		_ZN34_INTERNAL_38217058_4_k_cu_422508cf4cuda3std3__420unreachable_sentinelE,(_ZN34_INTERNAL_38217058_4_k_cu_422508cf4cuda3std6ranges3__45__cpo5ssizeE - _ZN34_INTERNAL_38217058_4_k_cu_422508cf4cuda3std3__420unreachable_sentinelE)
_ZN34_INTERNAL_38217058_4_k_cu_422508cf4cuda3std3__420unreachable_sentinelE:
	.zero		1
	.type		_ZN34_INTERNAL_38217058_4_k_cu_422508cf4cuda3std6ranges3__45__cpo5ssizeE,@object
	.size		_ZN34_INTERNAL_38217058_4_k_cu_422508cf4cuda3std6ranges3__45__cpo5ssizeE,(_ZN34_INTERNAL_38217058_4_k_cu_422508cf6thrust24THRUST_300001_SM_1000_NS12placeholders2_8E - _ZN34_INTERNAL_38217058_4_k_cu_422508cf4cuda3std6ranges3__45__cpo5ssizeE)
_ZN34_INTERNAL_38217058_4_k_cu_422508cf4cuda3std6ranges3__45__cpo5ssizeE:
	.zero		1
	.type		_ZN34_INTERNAL_38217058_4_k_cu_422508cf6thrust24THRUST_300001_SM_1000_NS12placeholders2_8E,@object
	.size		_ZN34_INTERNAL_38217058_4_k_cu_422508cf6thrust24THRUST_300001_SM_1000_NS12placeholders2_8E,(_ZN34_INTERNAL_38217058_4_k_cu_422508cf4cuda3std3__45__cpo5crendE - _ZN34_INTERNAL_38217058_4_k_cu_422508cf6thrust24THRUST_300001_SM_1000_NS12placeholders2_8E)
_ZN34_INTERNAL_38217058_4_k_cu_422508cf6thrust24THRUST_300001_SM_1000_NS12placeholders2_8E:
	.zero		1
	.type		_ZN34_INTERNAL_38217058_4_k_cu_422508cf4cuda3std3__45__cpo5crendE,@object
	.size		_ZN34_INTERNAL_38217058_4_k_cu_422508cf4cuda3std3__45__cpo5crendE,(_ZN34_INTERNAL_38217058_4_k_cu_422508cf4cuda3std6ranges3__45__cpo4prevE - _ZN34_INTERNAL_38217058_4_k_cu_422508cf4cuda3std3__45__cpo5crendE)
_ZN34_INTERNAL_38217058_4_k_cu_422508cf4cuda3std3__45__cpo5crendE:
	.zero		1
	.type		_ZN34_INTERNAL_38217058_4_k_cu_422508cf4cuda3std6ranges3__45__cpo4prevE,@object
	.size		_ZN34_INTERNAL_38217058_4_k_cu_422508cf4cuda3std6ranges3__45__cpo4prevE,(_ZN34_INTERNAL_38217058_4_k_cu_422508cf4cuda3std6ranges3__45__cpo9iter_moveE - _ZN34_INTERNAL_38217058_4_k_cu_422508cf4cuda3std6ranges3__45__cpo4prevE)
_ZN34_INTERNAL_38217058_4_k_cu_422508cf4cuda3std6ranges3__45__cpo4prevE:
	.zero		1
	.type		_ZN34_INTERNAL_38217058_4_k_cu_422508cf4cuda3std6ranges3__45__cpo9iter_moveE,@object
	.size		_ZN34_INTERNAL_38217058_4_k_cu_422508cf4cuda3std6ranges3__45__cpo9iter_moveE,(_ZN34_INTERNAL_38217058_4_k_cu_422508cf6thrust24THRUST_300001_SM_1000_NS6system6detail10sequential3seqE - _ZN34_INTERNAL_38217058_4_k_cu_422508cf4cuda3std6ranges3__45__cpo9iter_moveE)
_ZN34_INTERNAL_38217058_4_k_cu_422508cf4cuda3std6ranges3__45__cpo9iter_moveE:
	.zero		1
	.type		_ZN34_INTERNAL_38217058_4_k_cu_422508cf6thrust24THRUST_300001_SM_1000_NS6system6detail10sequential3seqE,@object
	.size		_ZN34_INTERNAL_38217058_4_k_cu_422508cf6thrust24THRUST_300001_SM_1000_NS6system6detail10sequential3seqE,(.L_31 - _ZN34_INTERNAL_38217058_4_k_cu_422508cf6thrust24THRUST_300001_SM_1000_NS6system6detail10sequential3seqE)
_ZN34_INTERNAL_38217058_4_k_cu_422508cf6thrust24THRUST_300001_SM_1000_NS6system6detail10sequential3seqE:
	.zero		1
.L_31:


//--------------------- .nv.shared._ZN3cub18CUB_300001_SM_10006detail6reduce18DeviceReduceKernelINS2_10policy_hubIhyN4cuda3std3__44plusIhEEE10Policy1000EN6thrust24THRUST_300001_SM_1000_NS10device_ptrIhEEyS9_hNS7_10__identityEEEvT0_PT3_T1_NS0_13GridEvenShareISK_EET2_T4_ --------------------------
	.section	.nv.shared._ZN3cub18CUB_300001_SM_10006detail6reduce18DeviceReduceKernelINS2_10policy_hubIhyN4cuda3std3__44plusIhEEE10Policy1000EN6thrust24THRUST_300001_SM_1000_NS10device_ptrIhEEyS9_hNS7_10__identityEEEvT0_PT3_T1_NS0_13GridEvenShareISK_EET2_T4_,"aw",@nobits
	.sectionflags	@""
	.align	16
.nv.shared._ZN3cub18CUB_300001_SM_10006detail6reduce18DeviceReduceKernelINS2_10policy_hubIhyN4cuda3std3__44plusIhEEE10Policy1000EN6thrust24THRUST_300001_SM_1000_NS10device_ptrIhEEyS9_hNS7_10__identityEEEvT0_PT3_T1_NS0_13GridEvenShareISK_EET2_T4_:
	.zero		1056


//--------------------- .nv.shared._ZN3cub18CUB_300001_SM_10006detail6reduce28DeviceReduceSingleTileKernelINS2_10policy_hubIhyN4cuda3std3__44plusIhEEE10Policy1000EN6thrust24THRUST_300001_SM_1000_NS10device_ptrIhEEPhyS9_hhNS7_10__identityEEEvT0_T1_T2_T3_T4_T6_ --------------------------
	.section	.nv.shared._ZN3cub18CUB_300001_SM_10006detail6reduce28DeviceReduceSingleTileKernelINS2_10policy_hubIhyN4cuda3std3__44plusIhEEE10Policy1000EN6thrust24THRUST_300001_SM_1000_NS10device_ptrIhEEPhyS9_hhNS7_10__identityEEEvT0_T1_T2_T3_T4_T6_,"aw",@nobits
	.sectionflags	@""
	.align	16
.nv.shared._ZN3cub18CUB_300001_SM_10006detail6reduce28DeviceReduceSingleTileKernelINS2_10policy_hubIhyN4cuda3std3__44plusIhEEE10Policy1000EN6thrust24THRUST_300001_SM_1000_NS10device_ptrIhEEPhyS9_hhNS7_10__identityEEEvT0_T1_T2_T3_T4_T6_:
	.zero		1056


//--------------------- .nv.shared._ZN3cub18CUB_300001_SM_10006detail6reduce28DeviceReduceSingleTileKernelINS2_10policy_hubIhjN4cuda3std3__44plusIhEEE10Policy1000EPhSC_iS9_hhNS7_10__identityEEEvT0_T1_T2_T3_T4_T6_ --------------------------
	.section	.nv.shared._ZN3cub18CUB_300001_SM_10006detail6reduce28DeviceReduceSingleTileKernelINS2_10policy_hubIhjN4cuda3std3__44plusIhEEE10Policy1000EPhSC_iS9_hhNS7_10__identityEEEvT0_T1_T2_T3_T4_T6_,"aw",@nobits
	.sectionflags	@""
	.align	16
.nv.shared._ZN3cub18CUB_300001_SM_10006detail6reduce28DeviceReduceSingleTileKernelINS2_10policy_hubIhjN4cuda3std3__44plusIhEEE10Policy1000EPhSC_iS9_hhNS7_10__identityEEEvT0_T1_T2_T3_T4_T6_:
	.zero		1056


//--------------------- .nv.shared._ZN3cub18CUB_300001_SM_10006detail6reduce18DeviceReduceKernelINS2_10policy_hubIhjN4cuda3std3__44plusIhEEE10Policy1000EN6thrust24THRUST_300001_SM_1000_NS10device_ptrIhEEjS9_hNS7_10__identityEEEvT0_PT3_T1_NS0_13GridEvenShareISK_EET2_T4_ --------------------------
	.section	.nv.shared._ZN3cub18CUB_300001_SM_10006detail6reduce18DeviceReduceKernelINS2_10policy_hubIhjN4cuda3std3__44plusIhEEE10Policy1000EN6thrust24THRUST_300001_SM_1000_NS10device_ptrIhEEjS9_hNS7_10__identityEEEvT0_PT3_T1_NS0_13GridEvenShareISK_EET2_T4_,"aw",@nobits
	.sectionflags	@""
	.align	16
.nv.shared._ZN3cub18CUB_300001_SM_10006detail6reduce18DeviceReduceKernelINS2_10policy_hubIhjN4cuda3std3__44plusIhEEE10Policy1000EN6thrust24THRUST_300001_SM_1000_NS10device_ptrIhEEjS9_hNS7_10__identityEEEvT0_PT3_T1_NS0_13GridEvenShareISK_EET2_T4_:
	.zero		1056


//--------------------- .nv.shared._ZN3cub18CUB_300001_SM_10006detail6reduce28DeviceReduceSingleTileKernelINS2_10policy_hubIhjN4cuda3std3__44plusIhEEE10Policy1000EN6thrust24THRUST_300001_SM_1000_NS10device_ptrIhEEPhjS9_hhNS7_10__identityEEEvT0_T1_T2_T3_T4_T6_ --------------------------
	.section	.nv.shared._ZN3cub18CUB_300001_SM_10006detail6reduce28DeviceReduceSingleTileKernelINS2_10policy_hubIhjN4cuda3std3__44plusIhEEE10Policy1000EN6thrust24THRUST_300001_SM_1000_NS10device_ptrIhEEPhjS9_hhNS7_10__identityEEEvT0_T1_T2_T3_T4_T6_,"aw",@nobits
	.sectionflags	@""
	.align	16
.nv.shared._ZN3cub18CUB_300001_SM_10006detail6reduce28DeviceReduceSingleTileKernelINS2_10policy_hubIhjN4cuda3std3__44plusIhEEE10Policy1000EN6thrust24THRUST_300001_SM_1000_NS10device_ptrIhEEPhjS9_hhNS7_10__identityEEEvT0_T1_T2_T3_T4_T6_:
	.zero		1056


//--------------------- .nv.shared._ZN3cub18CUB_300001_SM_10006detail11EmptyKernelIvEEvv --------------------------
	.section	.nv.shared._ZN3cub18CUB_300001_SM_10006detail11EmptyKernelIvEEvv,"aw",@nobits
	.sectionflags	@""
	.align	16
	.zero		1024


//--------------------- .nv.shared._Z19calculate_distancesjjPPfS0_PjPh --------------------------
	.section	.nv.shared._Z19calculate_distancesjjPPfS0_PjPh,"aw",@nobits
	.sectionflags	@""
	.align	16
	.zero		1024


//--------------------- .nv.constant0._ZN3cub18CUB_300001_SM_10006detail6reduce28DeviceReduceSingleTileKernelINS2_10policy_hubIhyN4cuda3std3__44plusIhEEE10Policy1000EPhSC_iS9_hhNS7_10__identityEEEvT0_T1_T2_T3_T4_T6_ --------------------------
	.section	.nv.constant0._ZN3cub18CUB_300001_SM_10006detail6reduce28DeviceReduceSingleTileKernelINS2_10policy_hubIhyN4cuda3std3__44plusIhEEE10Policy1000EPhSC_iS9_hhNS7_10__identityEEEvT0_T1_T2_T3_T4_T6_,"a",@progbits
	.sectionflags	@""
	.align	4
.nv.constant0._ZN3cub18CUB_300001_SM_10006detail6reduce28DeviceReduceSingleTileKernelINS2_10policy_hubIhyN4cuda3std3__44plusIhEEE10Policy1000EPhSC_iS9_hhNS7_10__identityEEEvT0_T1_T2_T3_T4_T6_:
	.zero		919


//--------------------- .nv.constant0._ZN3cub18CUB_300001_SM_10006detail6reduce18DeviceReduceKernelINS2_10policy_hubIhyN4cuda3std3__44plusIhEEE10Policy1000EN6thrust24THRUST_300001_SM_1000_NS10device_ptrIhEEyS9_hNS7_10__identityEEEvT0_PT3_T1_NS0_13GridEvenShareISK_EET2_T4_ --------------------------
	.section	.nv.constant0._ZN3cub18CUB_300001_SM_10006detail6reduce18DeviceReduceKernelINS2_10policy_hubIhyN4cuda3std3__44plusIhEEE10Policy1000EN6thrust24THRUST_300001_SM_1000_NS10device_ptrIhEEyS9_hNS7_10__identityEEEvT0_PT3_T1_NS0_13GridEvenShareISK_EET2_T4_,"a",@progbits
	.sectionflags	@""
	.align	4
.nv.constant0._ZN3cub18CUB_300001_SM_10006detail6reduce18DeviceReduceKernelINS2_10policy_hubIhyN4cuda3std3__44plusIhEEE10Policy1000EN6thrust24THRUST_300001_SM_1000_NS10device_ptrIhEEyS9_hNS7_10__identityEEEvT0_PT3_T1_NS0_13GridEvenShareISK_EET2_T4_:
	.zero		994


//--------------------- .nv.constant0._ZN3cub18CUB_300001_SM_10006detail6reduce28DeviceReduceSingleTileKernelINS2_10policy_hubIhyN4cuda3std3__44plusIhEEE10Policy1000EN6thrust24THRUST_300001_SM_1000_NS10device_ptrIhEEPhyS9_hhNS7_10__identityEEEvT0_T1_T2_T3_T4_T6_ --------------------------
	.section	.nv.constant0._ZN3cub18CUB_300001_SM_10006detail6reduce28DeviceReduceSingleTileKernelINS2_10policy_hubIhyN4cuda3std3__44plusIhEEE10Policy1000EN6thrust24THRUST_300001_SM_1000_NS10device_ptrIhEEPhyS9_hhNS7_10__identityEEEvT0_T1_T2_T3_T4_T6_,"a",@progbits
	.sectionflags	@""
	.align	4
.nv.constant0._ZN3cub18CUB_300001_SM_10006detail6reduce28DeviceReduceSingleTileKernelINS2_10policy_hubIhyN4cuda3std3__44plusIhEEE10Policy1000EN6thrust24THRUST_300001_SM_1000_NS10device_ptrIhEEPhyS9_hhNS7_10__identityEEEvT0_T1_T2_T3_T4_T6_:
	.zero		923


//--------------------- .nv.constant0._ZN3cub18CUB_300001_SM_10006detail6reduce28DeviceReduceSingleTileKernelINS2_10policy_hubIhjN4cuda3std3__44plusIhEEE10Policy1000EPhSC_iS9_hhNS7_10__identityEEEvT0_T1_T2_T3_T4_T6_ --------------------------
	.section	.nv.constant0._ZN3cub18CUB_300001_SM_10006detail6reduce28DeviceReduceSingleTileKernelINS2_10policy_hubIhjN4cuda3std3__44plusIhEEE10Policy1000EPhSC_iS9_hhNS7_10__identityEEEvT0_T1_T2_T3_T4_T6_,"a",@progbits
	.sectionflags	@""
	.align	4
.nv.constant0._ZN3cub18CUB_300001_SM_10006detail6reduce28DeviceReduceSingleTileKernelINS2_10policy_hubIhjN4cuda3std3__44plusIhEEE10Policy1000EPhSC_iS9_hhNS7_10__identityEEEvT0_T1_T2_T3_T4_T6_:
	.zero		919


//--------------------- .nv.constant0._ZN3cub18CUB_300001_SM_10006detail6reduce18DeviceReduceKernelINS2_10policy_hubIhjN4cuda3std3__44plusIhEEE10Policy1000EN6thrust24THRUST_300001_SM_1000_NS10device_ptrIhEEjS9_hNS7_10__identityEEEvT0_PT3_T1_NS0_13GridEvenShareISK_EET2_T4_ --------------------------
	.section	.nv.constant0._ZN3cub18CUB_300001_SM_10006detail6reduce18DeviceReduceKernelINS2_10policy_hubIhjN4cuda3std3__44plusIhEEE10Policy1000EN6thrust24THRUST_300001_SM_1000_NS10device_ptrIhEEjS9_hNS7_10__identityEEEvT0_PT3_T1_NS0_13GridEvenShareISK_EET2_T4_,"a",@progbits
	.sectionflags	@""
	.align	4
.nv.constant0._ZN3cub18CUB_300001_SM_10006detail6reduce18DeviceReduceKernelINS2_10policy_hubIhjN4cuda3std3__44plusIhEEE10Policy1000EN6thrust24THRUST_300001_SM_1000_NS10device_ptrIhEEjS9_hNS7_10__identityEEEvT0_PT3_T1_NS0_13GridEvenShareISK_EET2_T4_:
	.zero		958


//--------------------- .nv.constant0._ZN3cub18CUB_300001_SM_10006detail6reduce28DeviceReduceSingleTileKernelINS2_10policy_hubIhjN4cuda3std3__44plusIhEEE10Policy1000EN6thrust24THRUST_300001_SM_1000_NS10device_ptrIhEEPhjS9_hhNS7_10__identityEEEvT0_T1_T2_T3_T4_T6_ --------------------------
	.section	.nv.constant0._ZN3cub18CUB_300001_SM_10006detail6reduce28DeviceReduceSingleTileKernelINS2_10policy_hubIhjN4cuda3std3__44plusIhEEE10Policy1000EN6thrust24THRUST_300001_SM_1000_NS10device_ptrIhEEPhjS9_hhNS7_10__identityEEEvT0_T1_T2_T3_T4_T6_,"a",@progbits
	.sectionflags	@""
	.align	4
.nv.constant0._ZN3cub18CUB_300001_SM_10006detail6reduce28DeviceReduceSingleTileKernelINS2_10policy_hubIhjN4cuda3std3__44plusIhEEE10Policy1000EN6thrust24THRUST_300001_SM_1000_NS10device_ptrIhEEPhjS9_hhNS7_10__identityEEEvT0_T1_T2_T3_T4_T6_:
	.zero		919


//--------------------- .nv.constant0._ZN3cub18CUB_300001_SM_10006detail11EmptyKernelIvEEvv --------------------------
	.section	.nv.constant0._ZN3cub18CUB_300001_SM_10006detail11EmptyKernelIvEEvv,"a",@progbits
	.sectionflags	@""
	.align	4
.nv.constant0._ZN3cub18CUB_300001_SM_10006detail11EmptyKernelIvEEvv:
	.zero		896


//--------------------- .nv.constant0._Z19calculate_distancesjjPPfS0_PjPh --------------------------
	.section	.nv.constant0._Z19calculate_distancesjjPPfS0_PjPh,"a",@progbits
	.sectionflags	@""
	.align	4
.nv.constant0._Z19calculate_distancesjjPPfS0_PjPh:
	.zero		936


//--------------------- SYMBOLS --------------------------

	.type		.nv.reservedSmem.offset0,@object
	.size		.nv.reservedSmem.offset0,0x4
	.type		.nv.reservedSmem.cap,@object
	.size		.nv.reservedSmem.cap,0x4
